def matmul_kernel(
    a_ptr,
    b_ptr,
    c_ptr,
    M,
    N,
    K,
    stride_am,
    stride_ak,
    stride_bk,
    stride_bn,
    stride_cm,
    stride_cn,
    BLOCK_M: tl.constexpr,
    BLOCK_N: tl.constexpr,
    BLOCK_K: tl.constexpr,
    GROUP_M: tl.constexpr,
):
    pid = tl.program_id(axis=0)
    num_pid_m = tl.cdiv(M, BLOCK_M)
    num_pid_n = tl.cdiv(N, BLOCK_N)
    num_pid_in_group = GROUP_M * num_pid_n
    group_id = pid // num_pid_in_group
    first_pid_m = group_id * GROUP_M
    group_size_m = min(num_pid_m - first_pid_m, GROUP_M)
    pid_m = first_pid_m + ((pid % num_pid_in_group) % group_size_m)
    pid_n = (pid % num_pid_in_group) // group_size_m

    offs_am = (pid_m * BLOCK_M + tl.arange(0, BLOCK_M)) % M
    offs_bn = (pid_n * BLOCK_N + tl.arange(0, BLOCK_N)) % N
    offs_k = tl.arange(0, BLOCK_K)
    a_ptrs = a_ptr + offs_am[:, None] * stride_am + offs_k[None, :] * stride_ak
    b_ptrs = b_ptr + offs_k[:, None] * stride_bk + offs_bn[None, :] * stride_bn

    acc = tl.zeros((BLOCK_M, BLOCK_N), dtype=tl.float32)
    for kk in range(0, tl.cdiv(K, BLOCK_K)):
        a = tl.load(a_ptrs, mask=offs_k[None, :] < K - kk * BLOCK_K, other=0.0)
        b = tl.load(b_ptrs, mask=offs_k[:, None] < K - kk * BLOCK_K, other=0.0)
        acc = tl.dot(a, b, acc)
        a_ptrs += BLOCK_K * stride_ak
        b_ptrs += BLOCK_K * stride_bk

    c = acc.to(c_ptr.dtype.element_ty)
    offs_cm = pid_m * BLOCK_M + tl.arange(0, BLOCK_M)
    offs_cn = pid_n * BLOCK_N + tl.arange(0, BLOCK_N)
    c_ptrs = c_ptr + offs_cm[:, None] * stride_cm + offs_cn[None, :] * stride_cn
    mask = (offs_cm[:, None] < M) & (offs_cn[None, :] < N)
    tl.store(c_ptrs, c, mask=mask)

# config = {"BLOCK_K": 128, "BLOCK_M": 128, "BLOCK_N": 64, "GROUP_M": 8, "arch": "sm_100", "dtype": "fp8e5m2", "num_ctas": 1, "num_stages": 2, "num_warps": 4}
# arch = sm_100


// ===== COMPILED SASS (sm_100a) =====

	.target	sm_100a

	.elftype	@"ET_EXEC"


//--------------------- .note.nv.tkinfo           --------------------------
	.section	.note.nv.tkinfo,"",@"SHT_NOTE"
	.sectionflags	@"SHF_NOTE_NV_TKINFO"
	.tkinfo
        /*0018*/ 	.word	0x00000081
        /*0030*/ 	.string	""
        /*0030*/ 	.string	"ptxas-blackwell"
        /*0030*/ 	.string	"Cuda compilation tools, release 12.9, V12.9.86"
        /*0030*/ 	.string	"Build cuda_12.9.r12.9/compiler.36037853_0"
        /*0030*/ 	.string	"-v  -suppress-debug-info  -lineinfo  -arch sm_100a "



//--------------------- .note.nv.cuver            --------------------------
	.section	.note.nv.cuver,"",@"SHT_NOTE"
	.sectionflags	@"SHF_NOTE_NV_CUVER"
        /*0018*/ 	.short	0x0001
        /*001a*/ 	.short	0x0064
        /*001c*/ 	.short	0x0001
        /*001e*/ 	.short	0x0000
        /*0020*/ 	.short	0x0001
        /*0022*/ 	.short	0x0000


//--------------------- .nv.info                  --------------------------
	.section	.nv.info,"",@"SHT_CUDA_INFO"
	.align	4


	//----- nvinfo : EIATTR_REGCOUNT
	.align		4
        /*0000*/ 	.byte	0x04, 0x2f
        /*0002*/ 	.short	(.L_4 - .L_3)
	.align		4
.L_3:
        /*0004*/ 	.word	index@(matmul_kernel)
        /*0008*/ 	.word	0x00000060


	//----- nvinfo : EIATTR_FRAME_SIZE
	.align		4
.L_4:
        /*000c*/ 	.byte	0x04, 0x11
        /*000e*/ 	.short	(.L_6 - .L_5)
	.align		4
.L_5:
        /*0010*/ 	.word	index@($__internal_2_$__cuda_sm10x_tcgen05_guardrail_trap_unallocated_columns_being_dealloced)
        /*0014*/ 	.word	0x000009e0


	//----- nvinfo : EIATTR_FRAME_SIZE
	.align		4
.L_6:
        /*0018*/ 	.byte	0x04, 0x11
        /*001a*/ 	.short	(.L_8 - .L_7)
	.align		4
.L_7:
        /*001c*/ 	.word	index@($__internal_1_$__cuda_sm10x_tcgen05_guardrail_trap_phase_invalid_during_alloc)
        /*0020*/ 	.word	0x000009e0


	//----- nvinfo : EIATTR_FRAME_SIZE
	.align		4
.L_8:
        /*0024*/ 	.byte	0x04, 0x11
        /*0026*/ 	.short	(.L_10 - .L_9)
	.align		4
.L_9:
        /*0028*/ 	.word	index@($__internal_0_$__cuda_sm10x_tcgen05_guardrail_trap_col_being_dealloced_not_returned_by_alloc)
        /*002c*/ 	.word	0x000009e0


	//----- nvinfo : EIATTR_FRAME_SIZE
	.align		4
.L_10:
        /*0030*/ 	.byte	0x04, 0x11
        /*0032*/ 	.short	(.L_12 - .L_11)
	.align		4
.L_11:
        /*0034*/ 	.word	index@(matmul_kernel)
        /*0038*/ 	.word	0x000009e0


	//----- nvinfo : EIATTR_MIN_STACK_SIZE
	.align		4
.L_12:
        /*003c*/ 	.byte	0x04, 0x12
        /*003e*/ 	.short	(.L_14 - .L_13)
	.align		4
.L_13:
        /*0040*/ 	.word	index@(matmul_kernel)
        /*0044*/ 	.word	0x000009e0
.L_14:


//--------------------- .nv.info.matmul_kernel    --------------------------
	.section	.nv.info.matmul_kernel,"",@"SHT_CUDA_INFO"
	.sectionflags	@""
	.align	4


	//----- nvinfo : EIATTR_CUDA_API_VERSION
	.align		4
        /*0000*/ 	.byte	0x04, 0x37
        /*0002*/ 	.short	(.L_16 - .L_15)
.L_15:
        /*0004*/ 	.word	0x00000081


	//----- nvinfo : EIATTR_KPARAM_INFO
	.align		4
.L_16:
        /*0008*/ 	.byte	0x04, 0x17
        /*000a*/ 	.short	(.L_18 - .L_17)
.L_17:
        /*000c*/ 	.word	0x00000000
        /*0010*/ 	.short	0x000d
        /*0012*/ 	.short	0x0048
        /*0014*/ 	.byte	0x00, 0xf4, 0x21, 0x00


	//----- nvinfo : EIATTR_KPARAM_INFO
	.align		4
.L_18:
        /*0018*/ 	.byte	0x04, 0x17
        /*001a*/ 	.short	(.L_20 - .L_19)
.L_19:
        /*001c*/ 	.word	0x00000000
        /*0020*/ 	.short	0x000c
        /*0022*/ 	.short	0x0040
        /*0024*/ 	.byte	0x00, 0xf4, 0x21, 0x00


	//----- nvinfo : EIATTR_KPARAM_INFO
	.align		4
.L_20:
        /*0028*/ 	.byte	0x04, 0x17
        /*002a*/ 	.short	(.L_22 - .L_21)
.L_21:
        /*002c*/ 	.word	0x00000000
        /*0030*/ 	.short	0x000b
        /*0032*/ 	.short	0x0038
        /*0034*/ 	.byte	0x00, 0xf0, 0x11, 0x00


	//----- nvinfo : EIATTR_KPARAM_INFO
	.align		4
.L_22:
        /*0038*/ 	.byte	0x04, 0x17
        /*003a*/ 	.short	(.L_24 - .L_23)
.L_23:
        /*003c*/ 	.word	0x00000000
        /*0040*/ 	.short	0x000a
        /*0042*/ 	.short	0x0034
        /*0044*/ 	.byte	0x00, 0xf0, 0x11, 0x00


	//----- nvinfo : EIATTR_KPARAM_INFO
	.align		4
.L_24:
        /*0048*/ 	.byte	0x04, 0x17
        /*004a*/ 	.short	(.L_26 - .L_25)
.L_25:
        /*004c*/ 	.word	0x00000000
        /*0050*/ 	.short	0x0009
        /*0052*/ 	.short	0x0030
        /*0054*/ 	.byte	0x00, 0xf0, 0x11, 0x00


	//----- nvinfo : EIATTR_KPARAM_INFO
	.align		4
.L_26:
        /*0058*/ 	.byte	0x04, 0x17
        /*005a*/ 	.short	(.L_28 - .L_27)
.L_27:
        /*005c*/ 	.word	0x00000000
        /*0060*/ 	.short	0x0008
        /*0062*/ 	.short	0x002c
        /*0064*/ 	.byte	0x00, 0xf0, 0x11, 0x00


	//----- nvinfo : EIATTR_KPARAM_INFO
	.align		4
.L_28:
        /*0068*/ 	.byte	0x04, 0x17
        /*006a*/ 	.short	(.L_30 - .L_29)
.L_29:
        /*006c*/ 	.word	0x00000000
        /*0070*/ 	.short	0x0007
        /*0072*/ 	.short	0x0028
        /*0074*/ 	.byte	0x00, 0xf0, 0x11, 0x00


	//----- nvinfo : EIATTR_KPARAM_INFO
	.align		4
.L_30:
        /*0078*/ 	.byte	0x04, 0x17
        /*007a*/ 	.short	(.L_32 - .L_31)
.L_31:
        /*007c*/ 	.word	0x00000000
        /*0080*/ 	.short	0x0006
        /*0082*/ 	.short	0x0024
        /*0084*/ 	.byte	0x00, 0xf0, 0x11, 0x00


	//----- nvinfo : EIATTR_KPARAM_INFO
	.align		4
.L_32:
        /*0088*/ 	.byte	0x04, 0x17
        /*008a*/ 	.short	(.L_34 - .L_33)
.L_33:
        /*008c*/ 	.word	0x00000000
        /*0090*/ 	.short	0x0005
        /*0092*/ 	.short	0x0020
        /*0094*/ 	.byte	0x00, 0xf0, 0x11, 0x00


	//----- nvinfo : EIATTR_KPARAM_INFO
	.align		4
.L_34:
        /*0098*/ 	.byte	0x04, 0x17
        /*009a*/ 	.short	(.L_36 - .L_35)
.L_35:
        /*009c*/ 	.word	0x00000000
        /*00a0*/ 	.short	0x0004
        /*00a2*/ 	.short	0x001c
        /*00a4*/ 	.byte	0x00, 0xf0, 0x11, 0x00


	//----- nvinfo : EIATTR_KPARAM_INFO
	.align		4
.L_36:
        /*00a8*/ 	.byte	0x04, 0x17
        /*00aa*/ 	.short	(.L_38 - .L_37)
.L_37:
        /*00ac*/ 	.word	0x00000000
        /*00b0*/ 	.short	0x0003
        /*00b2*/ 	.short	0x0018
        /*00b4*/ 	.byte	0x00, 0xf0, 0x11, 0x00


	//----- nvinfo : EIATTR_KPARAM_INFO
	.align		4
.L_38:
        /*00b8*/ 	.byte	0x04, 0x17
        /*00ba*/ 	.short	(.L_40 - .L_39)
.L_39:
        /*00bc*/ 	.word	0x00000000
        /*00c0*/ 	.short	0x0002
        /*00c2*/ 	.short	0x0010
        /*00c4*/ 	.byte	0x00, 0xf4, 0x21, 0x00


	//----- nvinfo : EIATTR_KPARAM_INFO
	.align		4
.L_40:
        /*00c8*/ 	.byte	0x04, 0x17
        /*00ca*/ 	.short	(.L_42 - .L_41)
.L_41:
        /*00cc*/ 	.word	0x00000000
        /*00d0*/ 	.short	0x0001
        /*00d2*/ 	.short	0x0008
        /*00d4*/ 	.byte	0x00, 0xf4, 0x21, 0x00


	//----- nvinfo : EIATTR_KPARAM_INFO
	.align		4
.L_42:
        /*00d8*/ 	.byte	0x04, 0x17
        /*00da*/ 	.short	(.L_44 - .L_43)
.L_43:
        /*00dc*/ 	.word	0x00000000
        /*00e0*/ 	.short	0x0000
        /*00e2*/ 	.short	0x0000
        /*00e4*/ 	.byte	0x00, 0xf4, 0x21, 0x00


	//----- nvinfo : EIATTR_AT_ENTRY_FRAGMENTS
	.align		4
.L_44:
        /*00e8*/ 	.byte	0x04, 0x4f
        /*00ea*/ 	.short	(.L_46 - .L_45)


	//   ....[0]....
.L_45:
        /*00ec*/ 	.word	0x00000004


	//----- nvinfo : EIATTR_RESERVED_SMEM_USED
	.align		4
.L_46:
        /*00f0*/ 	.byte	0x01, 0x41
	.zero		2


	//----- nvinfo : EIATTR_SPARSE_MMA_MASK
	.align		4
        /*00f4*/ 	.byte	0x03, 0x50
        /*00f6*/ 	.short	0x0000


	//----- nvinfo : EIATTR_TCGEN05_1CTA_USED
	.align		4
        /*00f8*/ 	.byte	0x01, 0x51
	.zero		2


	//----- nvinfo : EIATTR_MAXREG_COUNT
	.align		4
        /*00fc*/ 	.byte	0x03, 0x1b
        /*00fe*/ 	.short	0x00ff


	//----- nvinfo : EIATTR_NUM_BARRIERS
	.align		4
        /*0100*/ 	.byte	0x02, 0x4c
        /*0102*/ 	.byte	0x01
	.zero		1


	//----- nvinfo : EIATTR_ANNOTATIONS
	.align		4
        /*0104*/ 	.byte	0x04, 0x55
        /*0106*/ 	.short	(.L_48 - .L_47)


	//   ....[0]....
.L_47:
        /*0108*/ 	.word	0x00000001
        /*010c*/ 	.byte	0x20, 0x09, 0x00, 0x00, 0x01, 0x00, 0x00, 0x00, 0xe0, 0x09, 0x00, 0x00, 0x01, 0x00, 0x00, 0x00
        /* <DEDUP_REMOVED lines=1028> */
        /*415c*/ 	.byte	0xc0, 0xb6, 0x01, 0x00, 0x01, 0x00, 0x00, 0x00, 0xe0, 0xb6, 0x01, 0x00


	//----- nvinfo : EIATTR_INT_WARP_WIDE_INSTR_OFFSETS
	.align		4
.L_48:
        /*4168*/ 	.byte	0x04, 0x31
        /*416a*/ 	.short	(.L_50 - .L_49)


	//   ....[0]....
.L_49:
        /*416c*/ 	.word	0x00001d70


	//   ....[1]....
        /*4170*/ 	.word	0x00001da0


	//   ....[2]....
        /*4174*/ 	.word	0x0000a820


	//   ....[3]....
        /*4178*/ 	.word	0x0001bc30


	//   ....[4]....
        /*417c*/ 	.word	0x0001bc80


	//----- nvinfo : EIATTR_COOP_GROUP_MASK_REGIDS
	.align		4
.L_50:
        /*4180*/ 	.byte	0x04, 0x29
        /*4182*/ 	.short	(.L_52 - .L_51)


	//   ....[0]....
.L_51:
        /*4184*/ 	.word	0xffffffff


	//   ....[1]....
        /*4188*/ 	.word	0xffffffff


	//   ....[2]....
        /*418c*/ 	.word	0xffffffff


	//   ....[3]....
        /*4190*/ 	.word	0xffffffff


	//----- nvinfo : EIATTR_COOP_GROUP_INSTR_OFFSETS
	.align		4
.L_52:
        /*4194*/ 	.byte	0x04, 0x28
        /*4196*/ 	.short	(.L_54 - .L_53)


	//   ....[0]....
.L_53:
        /*4198*/ 	.word	0x00000070


	//   ....[1]....
        /*419c*/ 	.word	0x00000330


	//   ....[2]....
        /*41a0*/ 	.word	0x0001bac0


	//   ....[3]....
        /*41a4*/ 	.word	0x0001bd30


	//----- nvinfo : EIATTR_VRC_CTA_INIT_COUNT
	.align		4
.L_54:
        /*41a8*/ 	.byte	0x02, 0x4a
        /*41aa*/ 	.byte	0x80
	.zero		1


	//----- nvinfo : EIATTR_MBARRIER_INSTR_OFFSETS
	.align		4
        /*41ac*/ 	.byte	0x04, 0x39
        /*41ae*/ 	.short	(.L_56 - .L_55)


	//   ....[0]....
.L_55:
        /*41b0*/ 	.word	0x00001f60
        /*41b4*/ 	.word	0x000000ff
        /*41b8*/ 	.word	0x00000000
        /*41bc*/ 	.short	0x0100
        /*41be*/ 	.byte	0x06
	.zero		1


	//   ....[1]....
        /*41c0*/ 	.word	0x0000a8a0
        /*41c4*/ 	.word	0x000000ff
        /*41c8*/ 	.word	0x0000c008
        /*41cc*/ 	.short	0x0100
        /*41ce*/ 	.byte	0x09
	.zero		1


	//   ....[2]....
        /*41d0*/ 	.word	0x0000f9c0
        /*41d4*/ 	.word	0x000000ff
        /*41d8*/ 	.word	0x00000000
        /*41dc*/ 	.short	0x010a
        /*41de*/ 	.byte	0x06
	.zero		1


	//   ....[3]....
        /*41e0*/ 	.word	0x00019b70
        /*41e4*/ 	.word	0x000000ff
        /*41e8*/ 	.word	0x00000000
        /*41ec*/ 	.short	0x010a
        /*41ee*/ 	.byte	0x06
	.zero		1


	//   ....[4]....
        /*41f0*/ 	.word	0x00019bf0
        /*41f4*/ 	.word	0x000000ff
        /*41f8*/ 	.word	0x0000c000
        /*41fc*/ 	.short	0x0108
        /*41fe*/ 	.byte	0x09
	.zero		1


	//   ....[5]....
        /*4200*/ 	.word	0x00019c40
        /*4204*/ 	.word	0x000000ff
        /*4208*/ 	.word	0x0000c008
        /*420c*/ 	.short	0x0108
        /*420e*/ 	.byte	0x09
	.zero		1


	//   ....[6]....
        /*4210*/ 	.word	0x0001bd50
        /*4214*/ 	.word	0x000000ff
        /*4218*/ 	.word	0x00000000
        /*421c*/ 	.short	0x010a
        /*421e*/ 	.byte	0x06
	.zero		1


	//   ....[7]....
        /*4220*/ 	.word	0x0001bd80
        /*4224*/ 	.word	0x000000ff
        /*4228*/ 	.word	0x00000000
        /*422c*/ 	.short	0x010a
        /*422e*/ 	.byte	0x06
	.zero		1


	//----- nvinfo : EIATTR_NUM_MBARRIERS
	.align		4
.L_56:
        /*4230*/ 	.byte	0x03, 0x38
        /*4232*/ 	.short	0x0002


	//----- nvinfo : EIATTR_EXIT_INSTR_OFFSETS
	.align		4
        /*4234*/ 	.byte	0x04, 0x1c
        /*4236*/ 	.short	(.L_58 - .L_57)


	//   ....[0]....
.L_57:
        /*4238*/ 	.word	0x0001bd40


	//----- nvinfo : EIATTR_REQNTID
	.align		4
.L_58:
        /*423c*/ 	.byte	0x04, 0x10
        /*423e*/ 	.short	(.L_60 - .L_59)
.L_59:
        /*4240*/ 	.word	0x00000080
        /*4244*/ 	.word	0x00000001
        /*4248*/ 	.word	0x00000001


	//----- nvinfo : EIATTR_CRS_STACK_SIZE
	.align		4
.L_60:
        /*424c*/ 	.byte	0x04, 0x1e
        /*424e*/ 	.short	(.L_62 - .L_61)
.L_61:
        /*4250*/ 	.word	0x00000000


	//----- nvinfo : EIATTR_CBANK_PARAM_SIZE
	.align		4
.L_62:
        /*4254*/ 	.byte	0x03, 0x19
        /*4256*/ 	.short	0x0050


	//----- nvinfo : EIATTR_PARAM_CBANK
	.align		4
        /*4258*/ 	.byte	0x04, 0x0a
        /*425a*/ 	.short	(.L_64 - .L_63)
	.align		4
.L_63:
        /*425c*/ 	.word	index@(.nv.constant0.matmul_kernel)
        /*4260*/ 	.short	0x0380
        /*4262*/ 	.short	0x0050


	//----- nvinfo : EIATTR_SW_WAR
	.align		4
.L_64:
        /*4264*/ 	.byte	0x04, 0x36
        /*4266*/ 	.short	(.L_66 - .L_65)
.L_65:
        /*4268*/ 	.word	0x00000008
.L_66:


//--------------------- .nv.compat                --------------------------
	.section	.nv.compat,"",@"SHT_CUDA_COMPAT_INFO"
	.align	4
        /*0000*/ 	.byte	0x02, 0x02, 0x02, 0x00, 0x02, 0x05, 0x05, 0x00, 0x02, 0x03, 0x00, 0x00, 0x02, 0x06, 0x01, 0x00


//--------------------- .nv.callgraph             --------------------------
	.section	.nv.callgraph,"",@"SHT_CUDA_CALLGRAPH"
	.align	4
	.sectionentsize	8
	.align		4
        /*0000*/ 	.word	0x00000000
	.align		4
        /*0004*/ 	.word	0xffffffff
	.align		4
        /*0008*/ 	.word	0x00000000
	.align		4
        /*000c*/ 	.word	0xfffffffe
	.align		4
        /*0010*/ 	.word	0x00000000
	.align		4
        /*0014*/ 	.word	0xfffffffd
	.align		4
        /*0018*/ 	.word	0x00000000
	.align		4
        /*001c*/ 	.word	0xfffffffc


//--------------------- .text.matmul_kernel       --------------------------
	.section	.text.matmul_kernel,"ax",@progbits
	.align	128
        .global         matmul_kernel
        .type           matmul_kernel,@function
        .size           matmul_kernel,(.L_x_20 - matmul_kernel)
        .other          matmul_kernel,@"STO_CUDA_ENTRY STV_DEFAULT"
matmul_kernel:
.text.matmul_kernel:
[----:B------:R-:W0:Y:S01]  /*0000*/  LDC R1, c[0x0][0x37c] ;  /* 0x0000df00ff017b82 */ /* 0x000e220000000800 */
[----:B------:R-:W1:Y:S01]  /*0010*/  S2R R5, SR_TID.X ;  /* 0x0000000000057919 */ /* 0x000e620000002100 */
[----:B0-----:R-:W-:Y:S01]  /*0020*/  VIADD R1, R1, 0xfffff620 ;  /* 0xfffff62001017836 */ /* 0x001fe20000000000 */
[----:B-1----:R-:W-:-:S13]  /*0030*/  ISETP.GE.U32.AND P0, PT, R5, 0x20, PT ;  /* 0x000000200500780c */ /* 0x002fda0003f06070 */
[----:B------:R-:W-:Y:S02]  /*0040*/  VOTEU.ANY UP0, P0 ;  /* 0x0000000000ff7886 */ /* 0x000fe40000000100 */
[----:B------:R-:W-:Y:S05]  /*0050*/  BRA.U UP0, `(.L_x_0) ;  /* 0x0000000100b87547 */ /* 0x000fea000b800000 */
[----:B------:R-:W0:Y:S01]  /*0060*/  S2UR UR6, SR_CgaCtaId ;  /* 0x00000000000679c3 */ /* 0x000e220000008800 */
[----:B------:R-:W-:Y:S01]  /*0070*/  NOP ;  /* 0x0000000000007918 */ /* 0x000fe20000000000 */
[----:B------:R-:W-:Y:S02]  /*0080*/  UMOV UR4, 0x40 ;  /* 0x0000004000047882 */ /* 0x000fe40000000000 */
[----:B0-----:R-:W-:-:S09]  /*0090*/  ULEA UR4, UR6, UR4, 0x18 ;  /* 0x0000000406047291 */ /* 0x001fd2000f8ec0ff */
[----:B------:R-:W0:Y:S01]  /*00a0*/  LDS.U8 R0, [UR4] ;  /* 0x00000004ff007984 */ /* 0x000e220008000000 */
[----:B------:R-:W-:Y:S02]  /*00b0*/  UMOV UR4, 0x400 ;  /* 0x0000040000047882 */ /* 0x000fe40000000000 */
[----:B------:R-:W-:Y:S01]  /*00c0*/  ULEA UR4, UR6, UR4, 0x18 ;  /* 0x0000000406047291 */ /* 0x000fe2000f8ec0ff */
[----:B0-----:R-:W-:-:S13]  /*00d0*/  ISETP.NE.AND P0, PT, R0, RZ, PT ;  /* 0x000000ff0000720c */ /* 0x001fda0003f05270 */
[----:B------:R-:W-:Y:S05]  /*00e0*/  @P0 BRA `(.L_x_1) ;  /* 0x00000000007c0947 */ /* 0x000fea0003800000 */
[----:B------:R-:W-:-:S13]  /*00f0*/  ELECT P0, URZ, PT ;  /* 0x0000000000ff782f */ /* 0x000fda0003800000 */
[----:B------:R-:W-:Y:S05]  /*0100*/  @!P0 BRA `(.L_x_2) ;  /* 0x0000000000848947 */ /* 0x000fea0003800000 */
[----:B------:R-:W-:Y:S01]  /*0110*/  UMOV UR5, 0x2 ;  /* 0x0000000200057882 */ /* 0x000fe20000000000 */
[----:B------:R-:W-:Y:S02]  /*0120*/  IMAD.MOV.U32 R4, RZ, RZ, 0x1 ;  /* 0x00000001ff047424 */ /* 0x000fe400078e00ff */
[----:B------:R-:W-:Y:S02]  /*0130*/  IMAD.MOV.U32 R7, RZ, RZ, 0x3 ;  /* 0x00000003ff077424 */ /* 0x000fe400078e00ff */
[----:B------:R-:W-:Y:S04]  /*0140*/  DEPBAR.LE SB0, 0x36 ;  /* 0x00008d800000791a */ /* 0x000fe80000000000 */
[----:B------:R-:W0:Y:S02]  /*0150*/  UTCATOMSWS.FIND_AND_SET.ALIGN UP1, UR5, UR5 ;  /* 0x00000005000575e3 */ /* 0x000e240008020800 */
[----:B0-----:R-:W-:-:S04]  /*0160*/  PLOP3.LUT P0, PT, PT, PT, UP1, 0x80, 0x8 ;  /* 0x000000000008781c */ /* 0x001fc80003f0f018 */
[----:B------:R-:W-:-:S04]  /*0170*/  SEL R0, RZ, 0xffffffff, !P0 ;  /* 0xffffffffff007807 */ /* 0x000fc80004000000 */
[----:B------:R-:W-:Y:S01]  /*0180*/  ISETP.NE.AND P0, PT, R0, RZ, PT ;  /* 0x000000ff0000720c */ /* 0x000fe20003f05270 */
[----:B------:R-:W-:-:S12]  /*0190*/  IMAD.U32 R0, RZ, RZ, UR5 ;  /* 0x00000005ff007e24 */ /* 0x000fd8000f8e00ff */
[----:B------:R-:W-:Y:S05]  /*01a0*/  @P0 BRA `(.L_x_3) ;  /* 0x0000000000240947 */ /* 0x000fea0003800000 */
.L_x_4:
[----:B------:R-:W-:Y:S05]  /*01b0*/  NANOSLEEP 0x64 ;  /* 0x000000640000795d */ /* 0x000fea0003800000 */
[----:B------:R-:W-:-:S05]  /*01c0*/  UMOV UR5, 0x2 ;  /* 0x0000000200057882 */ /* 0x000fca0000000000 */
[----:B------:R-:W-:Y:S04]  /*01d0*/  DEPBAR.LE SB0, 0x36 ;  /* 0x00008d800000791a */ /* 0x000fe80000000000 */
[----:B------:R-:W0:Y:S02]  /*01e0*/  UTCATOMSWS.FIND_AND_SET.ALIGN UP1, UR5, UR5 ;  /* 0x00000005000575e3 */ /* 0x000e240008020800 */
[----:B0-----:R-:W-:-:S04]  /*01f0*/  PLOP3.LUT P0, PT, PT, PT, UP1, 0x80, 0x8 ;  /* 0x000000000008781c */ /* 0x001fc80003f0f018 */
[----:B------:R-:W-:-:S04]  /*0200*/  SEL R0, RZ, 0xffffffff, !P0 ;  /* 0xffffffffff007807 */ /* 0x000fc80004000000 */
[----:B------:R-:W-:Y:S01]  /*0210*/  ISETP.NE.AND P0, PT, R0, RZ, PT ;  /* 0x000000ff0000720c */ /* 0x000fe20003f05270 */
[----:B------:R-:W-:-:S12]  /*0220*/  IMAD.U32 R0, RZ, RZ, UR5 ;  /* 0x00000005ff007e24 */ /* 0x000fd8000f8e00ff */
[----:B------:R-:W-:Y:S05]  /*0230*/  @!P0 BRA `(.L_x_4) ;  /* 0xfffffffc00dc8947 */ /* 0x000fea000383ffff */
.L_x_3:
[C---:B------:R-:W-:Y:S01]  /*0240*/  VIADD R3, R0.reuse, 0x10 ;  /* 0x0000001000037836 */ /* 0x040fe20000000000 */
[----:B------:R-:W-:Y:S01]  /*0250*/  UMOV UR5, 0x50 ;  /* 0x0000005000057882 */ /* 0x000fe20000000000 */
[----:B------:R-:W-:Y:S01]  /*0260*/  SHF.L.U32 R2, R7, R0, RZ ;  /* 0x0000000007027219 */ /* 0x000fe200000006ff */
[----:B------:R-:W-:Y:S01]  /*0270*/  ULEA UR5, UR6, UR5, 0x18 ;  /* 0x0000000506057291 */ /* 0x000fe2000f8ec0ff */
[----:B------:R-:W-:Y:S01]  /*0280*/  IMAD.SHL.U32 R0, R0, 0x20, RZ ;  /* 0x0000002000007824 */ /* 0x000fe200078e00ff */
[----:B------:R-:W-:-:S04]  /*0290*/  SHF.L.U32 R3, R4, R3, RZ ;  /* 0x0000000304037219 */ /* 0x000fc800000006ff */
[----:B------:R-:W-:-:S05]  /*02a0*/  LOP3.LUT R2, R3, R2, RZ, 0xfc, !PT ;  /* 0x0000000203027212 */ /* 0x000fca00078efcff */
[----:B------:R0:W-:Y:S04]  /*02b0*/  ATOMS.OR RZ, [UR5], R2 ;  /* 0x00000002ffff798c */ /* 0x0001e8000b000005 */
[----:B------:R0:W-:Y:S01]  /*02c0*/  STS [UR4], R0 ;  /* 0x00000000ff007988 */ /* 0x0001e20008000804 */
[----:B------:R-:W-:Y:S05]  /*02d0*/  BRA `(.L_x_2) ;  /* 0x0000000000107947 */ /* 0x000fea0003800000 */
.L_x_1:
[----:B------:R-:W-:Y:S01]  /*02e0*/  IMAD.MOV.U32 R0, RZ, RZ, -0x1 ;  /* 0xffffffffff007424 */ /* 0x000fe200078e00ff */
[----:B------:R-:W-:-:S04]  /*02f0*/  MOV R2, 0x320 ;  /* 0x0000032000027802 */ /* 0x000fc80000000f00 */
[----:B------:R0:W-:Y:S03]  /*0300*/  STS [UR4], R0 ;  /* 0x00000000ff007988 */ /* 0x0001e60008000804 */
[----:B0-----:R-:W-:Y:S05]  /*0310*/  CALL.REL.NOINC `($__internal_1_$__cuda_sm10x_tcgen05_guardrail_trap_phase_invalid_during_alloc) ;  /* 0x000001b800b07944 */ /* 0x001fea0003c00000 */
.L_x_2:
[----:B------:R-:W-:Y:S05]  /*0320*/  WARPSYNC.ALL ;  /* 0x0000000000007948 */ /* 0x000fea0003800000 */
[----:B------:R-:W-:Y:S01]  /*0330*/  NOP ;  /* 0x0000000000007918 */ /* 0x000fe20000000000 */
.L_x_0:
[----:B0-----:R-:W0:Y:S01]  /*0340*/  LDC.64 R2, c[0x0][0x398] ;  /* 0x0000e600ff027b82 */ /* 0x001e220000000a00 */
[----:B------:R-:W1:Y:S01]  /*0350*/  S2R R9, SR_CTAID.X ;  /* 0x0000000000097919 */ /* 0x000e620000002500 */
[----:B------:R-:W-:Y:S01]  /*0360*/  UMOV UR9, 0x400 ;  /* 0x0000040000097882 */ /* 0x000fe20000000000 */
[----:B------:R-:W2:Y:S01]  /*0370*/  LDCU UR16, c[0x0][0x3a4] ;  /* 0x00007480ff1077ac */ /* 0x000ea20008000800 */
[----:B------:R-:W3:Y:S04]  /*0380*/  LDCU.64 UR18, c[0x0][0x358] ;  /* 0x00006b00ff1277ac */ /* 0x000ee80008000a00 */
[----:B------:R-:W4:Y:S01]  /*0390*/  S2UR UR5, SR_CgaCtaId ;  /* 0x00000000000579c3 */ /* 0x000f220000008800 */
[----:B------:R-:W0:Y:S01]  /*03a0*/  LDCU.128 UR12, c[0x0][0x380] ;  /* 0x00007000ff0c77ac */ /* 0x000e220008000c00 */
[----:B------:R-:W-:Y:S01]  /*03b0*/  UMOV UR7, 0x1 ;  /* 0x0000000100077882 */ /* 0x000fe20000000000 */
[----:B0-----:R-:W-:Y:S01]  /*03c0*/  VIADD R0, R3, 0x3f ;  /* 0x0000003f03007836 */ /* 0x001fe20000000000 */
[----:B------:R-:W-:-:S04]  /*03d0*/  IABS R14, R3 ;  /* 0x00000003000e7213 */ /* 0x000fc80000000000 */
[----:B------:R-:W-:Y:S01]  /*03e0*/  SHF.R.S32.HI R7, RZ, 0x1f, R0 ;  /* 0x0000001fff077819 */ /* 0x000fe20000011400 */
[----:B----4-:R-:W-:-:S03]  /*03f0*/  ULEA UR9, UR5, UR9, 0x18 ;  /* 0x0000000905097291 */ /* 0x010fc6000f8ec0ff */
[----:B------:R-:W-:Y:S02]  /*0400*/  LEA.HI R7, R7, R0, RZ, 0x6 ;  /* 0x0000000007077211 */ /* 0x000fe400078f30ff */
[----:B-1----:R-:W-:Y:S02]  /*0410*/  IABS R10, R9 ;  /* 0x00000009000a7213 */ /* 0x002fe40000000000 */
[----:B------:R-:W-:-:S05]  /*0420*/  SHF.R.S32.HI R7, RZ, 0x6, R7 ;  /* 0x00000006ff077819 */ /* 0x000fca0000011407 */
[----:B------:R-:W-:-:S05]  /*0430*/  IMAD.SHL.U32 R4, R7, 0x8, RZ ;  /* 0x0000000807047824 */ /* 0x000fca00078e00ff */
[-C--:B------:R-:W-:Y:S02]  /*0440*/  IABS R11, R4.reuse ;  /* 0x00000004000b7213 */ /* 0x080fe40000000000 */
[----:B------:R-:W-:Y:S02]  /*0450*/  IABS R12, R4 ;  /* 0x00000004000c7213 */ /* 0x000fe40000000000 */
[----:B------:R-:W0:Y:S08]  /*0460*/  I2F.RP R0, R11 ;  /* 0x0000000b00007306 */ /* 0x000e300000209400 */
[----:B0-----:R-:W0:Y:S02]  /*0470*/  MUFU.RCP R0, R0 ;  /* 0x0000000000007308 */ /* 0x001e240000001000 */
[----:B0-----:R-:W-:-:S02]  /*0480*/  VIADD R6, R0, 0xffffffe ;  /* 0x0ffffffe00067836 */ /* 0x001fc40000000000 */
[----:B------:R-:W-:-:S04]  /*0490*/  IMAD.MOV R0, RZ, RZ, -R12 ;  /* 0x000000ffff007224 */ /* 0x000fc800078e0a0c */
[----:B------:R0:W1:Y:S02]  /*04a0*/  F2I.FTZ.U32.TRUNC.NTZ R7, R6 ;  /* 0x0000000600077305 */ /* 0x000064000021f000 */
[----:B0-----:R-:W-:Y:S02]  /*04b0*/  IMAD.MOV.U32 R6, RZ, RZ, RZ ;  /* 0x000000ffff067224 */ /* 0x001fe400078e00ff */
[----:B-1----:R-:W-:-:S04]  /*04c0*/  IMAD.MOV R8, RZ, RZ, -R7 ;  /* 0x000000ffff087224 */ /* 0x002fc800078e0a07 */
[----:B------:R-:W-:Y:S02]  /*04d0*/  IMAD R13, R8, R11, RZ ;  /* 0x0000000b080d7224 */ /* 0x000fe400078e02ff */
[----:B------:R-:W-:Y:S02]  /*04e0*/  IMAD.MOV.U32 R8, RZ, RZ, R10 ;  /* 0x000000ffff087224 */ /* 0x000fe400078e000a */
[----:B------:R-:W-:-:S06]  /*04f0*/  IMAD.HI.U32 R7, R7, R13, R6 ;  /* 0x0000000d07077227 */ /* 0x000fcc00078e0006 */
[----:B------:R-:W-:-:S04]  /*0500*/  IMAD.HI.U32 R7, R7, R8, RZ ;  /* 0x0000000807077227 */ /* 0x000fc800078e00ff */
[----:B------:R-:W-:Y:S01]  /*0510*/  IMAD R0, R7, R0, R8 ;  /* 0x0000000007007224 */ /* 0x000fe200078e0208 */
[----:B------:R-:W-:Y:S04]  /*0520*/  BAR.SYNC.DEFER_BLOCKING 0x0 ;  /* 0x0000000000007b1d */ /* 0x000fe80000010000 */
[----:B------:R-:W-:-:S13]  /*0530*/  ISETP.GT.U32.AND P1, PT, R11, R0, PT ;  /* 0x000000000b00720c */ /* 0x000fda0003f24070 */
[----:B------:R-:W-:Y:S02]  /*0540*/  @!P1 IMAD.IADD R0, R0, 0x1, -R11 ;  /* 0x0000000100009824 */ /* 0x000fe400078e0a0b */
[----:B------:R-:W-:Y:S01]  /*0550*/  @!P1 VIADD R7, R7, 0x1 ;  /* 0x0000000107079836 */ /* 0x000fe20000000000 */
[----:B------:R-:W-:Y:S02]  /*0560*/  ISETP.NE.AND P1, PT, R4, RZ, PT ;  /* 0x000000ff0400720c */ /* 0x000fe40003f25270 */
[----:B------:R-:W-:Y:S02]  /*0570*/  ISETP.GE.U32.AND P0, PT, R0, R11, PT ;  /* 0x0000000b0000720c */ /* 0x000fe40003f06070 */
[----:B------:R-:W-:-:S04]  /*0580*/  LOP3.LUT R0, R9, R4, RZ, 0x3c, !PT ;  /* 0x0000000409007212 */ /* 0x000fc800078e3cff */
[----:B------:R-:W-:Y:S01]  /*0590*/  ISETP.GE.AND P2, PT, R0, RZ, PT ;  /* 0x000000ff0000720c */ /* 0x000fe20003f46270 */
[----:B------:R-:W-:-:S06]  /*05a0*/  VIADD R0, R2, 0x7f ;  /* 0x0000007f02007836 */ /* 0x000fcc0000000000 */
[----:B------:R-:W-:-:S04]  /*05b0*/  @P0 VIADD R7, R7, 0x1 ;  /* 0x0000000107070836 */ /* 0x000fc80000000000 */
[----:B------:R-:W-:Y:S01]  /*05c0*/  IMAD.MOV.U32 R6, RZ, RZ, R7 ;  /* 0x000000ffff067224 */ /* 0x000fe200078e0007 */
[----:B------:R-:W-:-:S03]  /*05d0*/  SHF.R.S32.HI R7, RZ, 0x1f, R0 ;  /* 0x0000001fff077819 */ /* 0x000fc60000011400 */
[----:B------:R-:W-:Y:S01]  /*05e0*/  @!P2 IMAD.MOV R6, RZ, RZ, -R6 ;  /* 0x000000ffff06a224 */ /* 0x000fe200078e0a06 */
[----:B------:R-:W-:Y:S02]  /*05f0*/  @!P1 LOP3.LUT R6, RZ, R4, RZ, 0x33, !PT ;  /* 0x00000004ff069212 */ /* 0x000fe400078e33ff */
[----:B------:R-:W-:-:S03]  /*0600*/  LEA.HI R7, R7, R0, RZ, 0x7 ;  /* 0x0000000007077211 */ /* 0x000fc600078f38ff */
[----:B------:R-:W-:Y:S02]  /*0610*/  IMAD.SHL.U32 R13, R6, 0x8, RZ ;  /* 0x00000008060d7824 */ /* 0x000fe400078e00ff */
[----:B------:R-:W-:-:S03]  /*0620*/  IMAD.MOV R6, RZ, RZ, -R6 ;  /* 0x000000ffff067224 */ /* 0x000fc600078e0a06 */
[----:B------:R-:W-:Y:S01]  /*0630*/  LEA.HI.SX32 R7, R7, -R13, 0x19 ;  /* 0x8000000d07077211 */ /* 0x000fe200078fcaff */
[----:B------:R-:W-:Y:S02]  /*0640*/  IMAD R12, R4, R6, R9 ;  /* 0x00000006040c7224 */ /* 0x000fe400078e0209 */
[----:B------:R-:W-:Y:S01]  /*0650*/  IMAD.MOV.U32 R6, RZ, RZ, RZ ;  /* 0x000000ffff067224 */ /* 0x000fe200078e00ff */
[----:B------:R-:W-:Y:S02]  /*0660*/  VIMNMX R15, PT, PT, R7, 0x8, PT ;  /* 0x00000008070f7848 */ /* 0x000fe40003fe0100 */
[----:B------:R-:W-:Y:S02]  /*0670*/  IABS R4, R12 ;  /* 0x0000000c00047213 */ /* 0x000fe40000000000 */
[-C--:B------:R-:W-:Y:S02]  /*0680*/  IABS R10, R15.reuse ;  /* 0x0000000f000a7213 */ /* 0x080fe40000000000 */
[----:B------:R-:W-:-:S02]  /*0690*/  IABS R8, R15 ;  /* 0x0000000f00087213 */ /* 0x000fc40000000000 */
[----:B------:R-:W0:Y:S08]  /*06a0*/  I2F.RP R0, R10 ;  /* 0x0000000a00007306 */ /* 0x000e300000209400 */
[----:B0-----:R-:W0:Y:S02]  /*06b0*/  MUFU.RCP R0, R0 ;  /* 0x0000000000007308 */ /* 0x001e240000001000 */
[----:B0-----:R-:W-:-:S06]  /*06c0*/  VIADD R7, R0, 0xffffffe ;  /* 0x0ffffffe00077836 */ /* 0x001fcc0000000000 */
[----:B------:R-:W0:Y:S02]  /*06d0*/  F2I.FTZ.U32.TRUNC.NTZ R7, R7 ;  /* 0x0000000700077305 */ /* 0x000e24000021f000 */
[----:B0-----:R-:W-:-:S04]  /*06e0*/  IMAD.MOV R11, RZ, RZ, -R7 ;  /* 0x000000ffff0b7224 */ /* 0x001fc800078e0a07 */
[----:B------:R-:W-:-:S04]  /*06f0*/  IMAD R9, R11, R10, RZ ;  /* 0x0000000a0b097224 */ /* 0x000fc800078e02ff */
[----:B------:R-:W-:-:S04]  /*0700*/  IMAD.HI.U32 R0, R7, R9, R6 ;  /* 0x0000000907007227 */ /* 0x000fc800078e0006 */
[----:B------:R-:W-:Y:S02]  /*0710*/  IMAD.MOV.U32 R6, RZ, RZ, R14 ;  /* 0x000000ffff067224 */ /* 0x000fe400078e000e */
[----:B------:R-:W-:Y:S01]  /*0720*/  IMAD.MOV.U32 R7, RZ, RZ, R4 ;  /* 0x000000ffff077224 */ /* 0x000fe200078e0004 */
[----:B------:R-:W0:Y:S01]  /*0730*/  LDS R14, [UR9] ;  /* 0x00000009ff0e7984 */ /* 0x000e220008000800 */
[----:B------:R-:W1:Y:S01]  /*0740*/  I2F.RP R9, R6 ;  /* 0x0000000600097306 */ /* 0x000e620000209400 */
[----:B------:R-:W-:Y:S01]  /*0750*/  IMAD.MOV R4, RZ, RZ, -R8 ;  /* 0x000000ffff047224 */ /* 0x000fe200078e0a08 */
[----:B------:R-:W-:Y:S01]  /*0760*/  IABS R8, R2 ;  /* 0x0000000200087213 */ /* 0x000fe20000000000 */
[----:B------:R-:W-:-:S04]  /*0770*/  IMAD.HI.U32 R0, R0, R7, RZ ;  /* 0x0000000700007227 */ /* 0x000fc800078e00ff */
[----:B------:R-:W-:Y:S02]  /*0780*/  IMAD R7, R0, R4, R7 ;  /* 0x0000000400077224 */ /* 0x000fe400078e0207 */
[----:B------:R-:W-:Y:S01]  /*0790*/  IMAD.MOV.U32 R4, RZ, RZ, R8 ;  /* 0x000000ffff047224 */ /* 0x000fe200078e0008 */
[----:B------:R-:W-:Y:S02]  /*07a0*/  BAR.SYNC.DEFER_BLOCKING 0x0 ;  /* 0x0000000000007b1d */ /* 0x000fe40000010000 */
[----:B------:R-:W-:-:S04]  /*07b0*/  ISETP.GT.U32.AND P1, PT, R10, R7, PT ;  /* 0x000000070a00720c */ /* 0x000fc80003f24070 */
[----:B-1----:R-:W1:Y:S08]  /*07c0*/  MUFU.RCP R9, R9 ;  /* 0x0000000900097308 */ /* 0x002e700000001000 */
[----:B------:R-:W4:Y:S01]  /*07d0*/  I2F.RP R8, R4 ;  /* 0x0000000400087306 */ /* 0x000f220000209400 */
[----:B------:R-:W-:Y:S02]  /*07e0*/  @!P1 IMAD.IADD R7, R7, 0x1, -R10 ;  /* 0x0000000107079824 */ /* 0x000fe400078e0a0a */
[----:B------:R-:W-:Y:S01]  /*07f0*/  @!P1 VIADD R0, R0, 0x1 ;  /* 0x0000000100009836 */ /* 0x000fe20000000000 */
[----:B------:R-:W-:-:S02]  /*0800*/  ISETP.NE.AND P1, PT, R15, RZ, PT ;  /* 0x000000ff0f00720c */ /* 0x000fc40003f25270 */
[----:B------:R-:W-:Y:S02]  /*0810*/  ISETP.GE.U32.AND P0, PT, R7, R10, PT ;  /* 0x0000000a0700720c */ /* 0x000fe40003f06070 */
[----:B------:R-:W-:Y:S01]  /*0820*/  LOP3.LUT R7, R12, R15, RZ, 0x3c, !PT ;  /* 0x0000000f0c077212 */ /* 0x000fe200078e3cff */
[----:B-1----:R-:W-:-:S03]  /*0830*/  VIADD R10, R9, 0xffffffe ;  /* 0x0ffffffe090a7836 */ /* 0x002fc60000000000 */
[----:B------:R-:W-:Y:S01]  /*0840*/  ISETP.GE.AND P2, PT, R7, RZ, PT ;  /* 0x000000ff0700720c */ /* 0x000fe20003f46270 */
[----:B------:R1:W5:Y:S01]  /*0850*/  F2I.FTZ.U32.TRUNC.NTZ R11, R10 ;  /* 0x0000000a000b7305 */ /* 0x000362000021f000 */
[----:B0-----:R-:W-:-:S05]  /*0860*/  R2UR UR8, R14 ;  /* 0x000000000e0872ca */ /* 0x001fca00000e0000 */
[----:B------:R-:W-:Y:S02]  /*0870*/  @P0 VIADD R0, R0, 0x1 ;  /* 0x0000000100000836 */ /* 0x000fe40000000000 */
[----:B----4-:R-:W0:Y:S01]  /*0880*/  MUFU.RCP R8, R8 ;  /* 0x0000000800087308 */ /* 0x010e220000001000 */
[----:B-1----:R-:W-:-:S03]  /*0890*/  IMAD.MOV.U32 R10, RZ, RZ, RZ ;  /* 0x000000ffff0a7224 */ /* 0x002fc600078e00ff */
[----:B------:R-:W-:Y:S01]  /*08a0*/  @!P2 IMAD.MOV R0, RZ, RZ, -R0 ;  /* 0x000000ffff00a224 */ /* 0x000fe200078e0a00 */
[----:B------:R-:W-:Y:S01]  /*08b0*/  @!P1 LOP3.LUT R0, RZ, R15, RZ, 0x33, !PT ;  /* 0x0000000fff009212 */ /* 0x000fe200078e33ff */
[----:B-----5:R-:W-:-:S04]  /*08c0*/  IMAD.MOV R7, RZ, RZ, -R11 ;  /* 0x000000ffff077224 */ /* 0x020fc800078e0a0b */
[----:B------:R-:W-:Y:S02]  /*08d0*/  IMAD.SHL.U32 R68, R0, 0x40, RZ ;  /* 0x0000004000447824 */ /* 0x000fe400078e00ff */
[----:B------:R-:W-:Y:S02]  /*08e0*/  IMAD R7, R7, R6, RZ ;  /* 0x0000000607077224 */ /* 0x000fe400078e02ff */
[----:B------:R-:W-:Y:S01]  /*08f0*/  VIADD R20, R68, 0x1 ;  /* 0x0000000144147836 */ /* 0x000fe20000000000 */
[----:B------:R-:W-:Y:S01]  /*0900*/  IABS R71, R68 ;  /* 0x0000004400477213 */ /* 0x000fe20000000000 */
[----:B------:R-:W-:-:S03]  /*0910*/  IMAD.HI.U32 R7, R11, R7, R10 ;  /* 0x000000070b077227 */ /* 0x000fc600078e000a */
[----:B------:R-:W-:Y:S01]  /*0920*/  STL [R1+0x744], R20 ;  /* 0x0007441401007387 */ /* 0x000fe20000100800 */
[----:B0-----:R-:W-:Y:S01]  /*0930*/  VIADD R8, R8, 0xffffffe ;  /* 0x0ffffffe08087836 */ /* 0x001fe20000000000 */
[----:B------:R-:W-:Y:S01]  /*0940*/  IABS R70, R20 ;  /* 0x0000001400467213 */ /* 0x000fe20000000000 */
[----:B------:R-:W-:Y:S02]  /*0950*/  IMAD.MOV R10, RZ, RZ, -R0 ;  /* 0x000000ffff0a7224 */ /* 0x000fe400078e0a00 */
[----:B------:R0:W1:Y:S01]  /*0960*/  F2I.FTZ.U32.TRUNC.NTZ R9, R8 ;  /* 0x0000000800097305 */ /* 0x000062000021f000 */
[----:B------:R-:W-:Y:S02]  /*0970*/  VIADD R17, R68, 0x4 ;  /* 0x0000000444117836 */ /* 0x000fe40000000000 */
[----:B------:R-:W-:-:S03]  /*0980*/  IMAD.HI.U32 R0, R7, R71, RZ ;  /* 0x0000004707007227 */ /* 0x000fc600078e00ff */
[----:B------:R-:W-:Y:S01]  /*0990*/  IABS R66, R17 ;  /* 0x0000001100427213 */ /* 0x000fe20000000000 */
[C---:B------:R-:W-:Y:S02]  /*09a0*/  VIADD R19, R68.reuse, 0x2 ;  /* 0x0000000244137836 */ /* 0x040fe40000000000 */
[C---:B------:R-:W-:Y:S01]  /*09b0*/  VIADD R18, R68.reuse, 0x3 ;  /* 0x0000000344127836 */ /* 0x040fe20000000000 */
[----:B0-----:R-:W-:Y:S01]  /*09c0*/  SHF.R.U32.HI R8, RZ, 0x5, R5 ;  /* 0x00000005ff087819 */ /* 0x001fe20000011605 */
[----:B------:R-:W-:Y:S01]  /*09d0*/  IMAD R10, R15, R10, R12 ;  /* 0x0000000a0f0a7224 */ /* 0x000fe200078e020c */
[----:B------:R-:W-:Y:S01]  /*09e0*/  STL [R1+0x740], R19 ;  /* 0x0007401301007387 */ /* 0x000fe20000100800 */
[----:B------:R-:W-:Y:S01]  /*09f0*/  VIADD R16, R68, 0x5 ;  /* 0x0000000544107836 */ /* 0x000fe20000000000 */
[----:B------:R-:W-:Y:S01]  /*0a00*/  R2UR UR11, R8 ;  /* 0x00000000080b72ca */ /* 0x000fe200000e0000 */
[----:B-1----:R-:W-:Y:S01]  /*0a10*/  IMAD.MOV R11, RZ, RZ, -R9 ;  /* 0x000000ffff0b7224 */ /* 0x002fe200078e0a09 */
[----:B------:R-:W-:Y:S01]  /*0a20*/  STL [R1+0x748], R18 ;  /* 0x0007481201007387 */ /* 0x000fe20000100800 */
[----:B------:R-:W-:Y:S01]  /*0a30*/  IMAD.MOV R12, RZ, RZ, -R0 ;  /* 0x000000ffff0c7224 */ /* 0x000fe200078e0a00 */
[----:B------:R-:W-:Y:S01]  /*0a40*/  IABS R69, R19 ;  /* 0x0000001300457213 */ /* 0x000fe20000000000 */
[----:B------:R-:W-:Y:S01]  /*0a50*/  IMAD R11, R11, R4, RZ ;  /* 0x000000040b0b7224 */ /* 0x000fe200078e02ff */
[----:B------:R-:W-:Y:S01]  /*0a60*/  STL [R1+0x750], R17 ;  /* 0x0007501101007387 */ /* 0x000fe20000100800 */
[----:B------:R-:W-:Y:S01]  /*0a70*/  IMAD.MOV.U32 R8, RZ, RZ, RZ ;  /* 0x000000ffff087224 */ /* 0x000fe200078e00ff */
[----:B------:R-:W-:Y:S01]  /*0a80*/  IABS R65, R16 ;  /* 0x0000001000417213 */ /* 0x000fe20000000000 */
[----:B------:R-:W-:Y:S01]  /*0a90*/  IMAD R71, R6, R12, R71 ;  /* 0x0000000c06477224 */ /* 0x000fe200078e0247 */
[----:B------:R0:W-:Y:S01]  /*0aa0*/  STL [R1+0x74c], R16 ;  /* 0x00074c1001007387 */ /* 0x0001e20000100800 */
[----:B------:R-:W-:Y:S01]  /*0ab0*/  IMAD.HI.U32 R12, R7, R66, RZ ;  /* 0x00000042070c7227 */ /* 0x000fe200078e00ff */
[----:B------:R-:W-:Y:S01]  /*0ac0*/  IABS R67, R18 ;  /* 0x0000001200437213 */ /* 0x000fe20000000000 */
[----:B------:R-:W-:-:S02]  /*0ad0*/  USHF.L.U32 UR4, UR11, 0x15, URZ ;  /* 0x000000150b047899 */ /* 0x000fc400080006ff */
[----:B------:R-:W-:Y:S02]  /*0ae0*/  IMAD.HI.U32 R0, R9, R11, R8 ;  /* 0x0000000b09007227 */ /* 0x000fe400078e0008 */
[----:B------:R-:W-:Y:S02]  /*0af0*/  ULOP3.LUT UR4, UR4, 0x600000, URZ, 0xc0, !UPT ;  /* 0x0060000004047892 */ /* 0x000fe4000f8ec0ff */
[----:B------:R-:W-:Y:S02]  /*0b00*/  IMAD.IADD R8, R13, 0x1, R10 ;  /* 0x000000010d087824 */ /* 0x000fe400078e020a */
[C---:B0-----:R-:W-:Y:S02]  /*0b10*/  VIADD R16, R68.reuse, 0x9 ;  /* 0x0000000944107836 */ /* 0x041fe40000000000 */
[----:B------:R-:W-:Y:S02]  /*0b20*/  VIADD R18, R68, 0x7 ;  /* 0x0000000744127836 */ /* 0x000fe40000000000 */
[----:B------:R-:W-:Y:S01]  /*0b30*/  IMAD.HI.U32 R10, R7, R69, RZ ;  /* 0x00000045070a7227 */ /* 0x000fe200078e00ff */
[----:B------:R-:W-:-:S02]  /*0b40*/  IABS R61, R16 ;  /* 0x00000010003d7213 */ /* 0x000fc40000000000 */
[----:B------:R-:W-:Y:S01]  /*0b50*/  IABS R63, R18 ;  /* 0x00000012003f7213 */ /* 0x000fe20000000000 */
[----:B------:R-:W-:Y:S02]  /*0b60*/  IMAD.MOV R15, RZ, RZ, -R12 ;  /* 0x000000ffff0f7224 */ /* 0x000fe400078e0a0c */
[C---:B------:R-:W-:Y:S02]  /*0b70*/  VIADD R19, R68.reuse, 0x6 ;  /* 0x0000000644137836 */ /* 0x040fe40000000000 */
[----:B------:R-:W-:Y:S02]  /*0b80*/  VIADD R17, R68, 0x8 ;  /* 0x0000000844117836 */ /* 0x000fe40000000000 */
[----:B------:R-:W-:Y:S01]  /*0b90*/  IMAD.MOV R10, RZ, RZ, -R10 ;  /* 0x000000ffff0a7224 */ /* 0x000fe200078e0a0a */
[----:B------:R-:W-:Y:S01]  /*0ba0*/  STL [R1+0x754], R19 ;  /* 0x0007541301007387 */ /* 0x000fe20000100800 */
[----:B------:R-:W-:Y:S01]  /*0bb0*/  IMAD R66, R6, R15, R66 ;  /* 0x0000000f06427224 */ /* 0x000fe200078e0242 */
[----:B------:R-:W-:Y:S01]  /*0bc0*/  IABS R62, R17 ;  /* 0x00000011003e7213 */ /* 0x000fe20000000000 */
[----:B------:R-:W-:Y:S01]  /*0bd0*/  VIADD R15, R68, 0xe ;  /* 0x0000000e440f7836 */ /* 0x000fe20000000000 */
[----:B------:R-:W-:Y:S01]  /*0be0*/  STL [R1+0x758], R18 ;  /* 0x0007581201007387 */ /* 0x000fe20000100800 */
[----:B------:R-:W-:Y:S01]  /*0bf0*/  IMAD.HI.U32 R12, R7, R61, RZ ;  /* 0x0000003d070c7227 */ /* 0x000fe200078e00ff */
[----:B------:R-:W-:-:S02]  /*0c00*/  IABS R64, R19 ;  /* 0x0000001300407213 */ /* 0x000fc40000000000 */
[----:B------:R0:W-:Y:S01]  /*0c10*/  STL [R1+0x75c], R17 ;  /* 0x00075c1101007387 */ /* 0x0001e20000100800 */
[----:B------:R-:W-:Y:S01]  /*0c20*/  IMAD R69, R6, R10, R69 ;  /* 0x0000000a06457224 */ /* 0x000fe200078e0245 */
[----:B------:R-:W-:Y:S01]  /*0c30*/  IABS R56, R15 ;  /* 0x0000000f00387213 */ /* 0x000fe20000000000 */
[----:B------:R-:W-:Y:S01]  /*0c40*/  VIADD R14, R68, 0xa ;  /* 0x0000000a440e7836 */ /* 0x000fe20000000000 */
[----:B------:R1:W-:Y:S01]  /*0c50*/  STL [R1+0x760], R16 ;  /* 0x0007601001007387 */ /* 0x0003e20000100800 */
[----:B------:R-:W-:-:S03]  /*0c60*/  IMAD.HI.U32 R10, R7, R63, RZ ;  /* 0x0000003f070a7227 */ /* 0x000fc600078e00ff */
[----:B------:R4:W-:Y:S01]  /*0c70*/  STL [R1+0x764], R14 ;  /* 0x0007640e01007387 */ /* 0x0009e20000100800 */
[----:B------:R-:W-:Y:S01]  /*0c80*/  IMAD.MOV R12, RZ, RZ, -R12 ;  /* 0x000000ffff0c7224 */ /* 0x000fe200078e0a0c */
[----:B------:R-:W-:Y:S01]  /*0c90*/  IABS R60, R14 ;  /* 0x0000000e003c7213 */ /* 0x000fe20000000000 */
[C---:B0-----:R-:W-:Y:S02]  /*0ca0*/  VIADD R17, R68.reuse, 0xc ;  /* 0x0000000c44117836 */ /* 0x041fe40000000000 */
[C---:B------:R-:W-:Y:S02]  /*0cb0*/  VIADD R18, R68.reuse, 0xb ;  /* 0x0000000b44127836 */ /* 0x040fe40000000000 */
[----:B-1----:R-:W-:Y:S01]  /*0cc0*/  VIADD R16, R68, 0xd ;  /* 0x0000000d44107836 */ /* 0x002fe20000000000 */
[----:B------:R-:W-:Y:S01]  /*0cd0*/  IABS R58, R17 ;  /* 0x00000011003a7213 */ /* 0x000fe20000000000 */
[----:B------:R-:W-:Y:S01]  /*0ce0*/  IMAD.MOV R10, RZ, RZ, -R10 ;  /* 0x000000ffff0a7224 */ /* 0x000fe200078e0a0a */
[----:B------:R-:W-:Y:S01]  /*0cf0*/  STL [R1+0x76c], R18 ;  /* 0x00076c1201007387 */ /* 0x000fe20000100800 */
[----:B------:R-:W-:Y:S01]  /*0d00*/  IMAD R61, R6, R12, R61 ;  /* 0x0000000c063d7224 */ /* 0x000fe200078e023d */
[----:B------:R-:W-:Y:S01]  /*0d10*/  IABS R57, R16 ;  /* 0x0000001000397213 */ /* 0x000fe20000000000 */
[----:B------:R-:W-:Y:S01]  /*0d20*/  IMAD.HI.U32 R12, R7, R56, RZ ;  /* 0x00000038070c7227 */ /* 0x000fe200078e00ff */
[----:B------:R-:W-:Y:S01]  /*0d30*/  STL [R1+0x77c], R17 ;  /* 0x00077c1101007387 */ /* 0x000fe20000100800 */
[----:B------:R-:W-:-:S02]  /*0d40*/  IABS R59, R18 ;  /* 0x00000012003b7213 */ /* 0x000fc40000000000 */
[----:B------:R-:W-:Y:S01]  /*0d50*/  VIADD R19, R68, 0x11 ;  /* 0x0000001144137836 */ /* 0x000fe20000000000 */
[----:B------:R0:W-:Y:S01]  /*0d60*/  STL [R1+0x778], R16 ;  /* 0x0007781001007387 */ /* 0x0001e20000100800 */
[----:B------:R-:W-:Y:S02]  /*0d70*/  IMAD R63, R6, R10, R63 ;  /* 0x0000000a063f7224 */ /* 0x000fe400078e023f */
[C---:B----4-:R-:W-:Y:S01]  /*0d80*/  VIADD R14, R68.reuse, 0xf ;  /* 0x0000000f440e7836 */ /* 0x050fe20000000000 */
[----:B------:R-:W-:Y:S01]  /*0d90*/  IABS R53, R19 ;  /* 0x0000001300357213 */ /* 0x000fe20000000000 */
[----:B------:R-:W-:Y:S01]  /*0da0*/  IMAD.HI.U32 R10, R7, R58, RZ ;  /* 0x0000003a070a7227 */ /* 0x000fe200078e00ff */
[----:B------:R1:W-:Y:S02]  /*0db0*/  STL [R1+0x774], R15 ;  /* 0x0007740f01007387 */ /* 0x0003e40000100800 */
[----:B------:R-:W-:Y:S01]  /*0dc0*/  IABS R55, R14 ;  /* 0x0000000e00377213 */ /* 0x000fe20000000000 */
[C---:B------:R-:W-:Y:S01]  /*0dd0*/  VIADD R20, R68.reuse, 0x10 ;  /* 0x0000001044147836 */ /* 0x040fe20000000000 */
[----:B------:R4:W-:Y:S01]  /*0de0*/  STL [R1+0x770], R14 ;  /* 0x0007700e01007387 */ /* 0x0009e20000100800 */
[----:B0-----:R-:W-:-:S02]  /*0df0*/  VIADD R16, R68, 0x13 ;  /* 0x0000001344107836 */ /* 0x001fc40000000000 */
[----:B------:R-:W-:Y:S01]  /*0e00*/  IMAD.MOV R17, RZ, RZ, -R12 ;  /* 0x000000ffff117224 */ /* 0x000fe200078e0a0c */
[----:B------:R-:W-:Y:S01]  /*0e10*/  STL [R1+0x768], R20 ;  /* 0x0007681401007387 */ /* 0x000fe20000100800 */
[----:B------:R-:W-:Y:S01]  /*0e20*/  VIADD R18, R68, 0x12 ;  /* 0x0000001244127836 */ /* 0x000fe20000000000 */
[----:B------:R-:W-:Y:S01]  /*0e30*/  IABS R51, R16 ;  /* 0x0000001000337213 */ /* 0x000fe20000000000 */
[----:B-1----:R-:W-:Y:S01]  /*0e40*/  IMAD.MOV R15, RZ, RZ, -R10 ;  /* 0x000000ffff0f7224 */ /* 0x002fe200078e0a0a */
[----:B------:R-:W-:Y:S01]  /*0e50*/  STL [R1+0x780], R19 ;  /* 0x0007801301007387 */ /* 0x000fe20000100800 */
[----:B------:R-:W-:Y:S01]  /*0e60*/  IMAD R56, R6, R17, R56 ;  /* 0x0000001106387224 */ /* 0x000fe200078e0238 */
[----:B------:R-:W-:Y:S01]  /*0e70*/  IABS R52, R18 ;  /* 0x0000001200347213 */ /* 0x000fe20000000000 */
[C---:B------:R-:W-:Y:S01]  /*0e80*/  VIADD R17, R68.reuse, 0x16 ;  /* 0x0000001644117836 */ /* 0x040fe20000000000 */
[----:B------:R0:W-:Y:S01]  /*0e90*/  STL [R1+0x790], R18 ;  /* 0x0007901201007387 */ /* 0x0001e20000100800 */
[----:B----4-:R-:W-:Y:S01]  /*0ea0*/  VIADD R14, R68, 0x14 ;  /* 0x00000014440e7836 */ /* 0x010fe20000000000 */
[----:B------:R-:W-:Y:S01]  /*0eb0*/  IABS R54, R20 ;  /* 0x0000001400367213 */ /* 0x000fe20000000000 */
[----:B------:R-:W-:Y:S01]  /*0ec0*/  IMAD.HI.U32 R10, R7, R53, RZ ;  /* 0x00000035070a7227 */ /* 0x000fe200078e00ff */
[----:B------:R1:W-:Y:S01]  /*0ed0*/  STL [R1+0x78c], R16 ;  /* 0x00078c1001007387 */ /* 0x0003e20000100800 */
[----:B------:R-:W-:-:S02]  /*0ee0*/  IABS R48, R17 ;  /* 0x0000001100307213 */ /* 0x000fc40000000000 */
[----:B------:R-:W-:Y:S01]  /*0ef0*/  IMAD R58, R6, R15, R58 ;  /* 0x0000000f063a7224 */ /* 0x000fe200078e023a */
[----:B------:R-:W-:Y:S01]  /*0f00*/  STL [R1+0x794], R14 ;  /* 0x0007940e01007387 */ /* 0x000fe20000100800 */
[C---:B------:R-:W-:Y:S01]  /*0f10*/  VIADD R15, R68.reuse, 0x18 ;  /* 0x00000018440f7836 */ /* 0x040fe20000000000 */
[----:B------:R-:W-:Y:S01]  /*0f20*/  IABS R50, R14 ;  /* 0x0000000e00327213 */ /* 0x000fe20000000000 */
[C---:B0-----:R-:W-:Y:S02]  /*0f30*/  VIADD R18, R68.reuse, 0x15 ;  /* 0x0000001544127836 */ /* 0x041fe40000000000 */
[C---:B------:R-:W-:Y:S01]  /*0f40*/  IMAD.HI.U32 R12, R7.reuse, R51, RZ ;  /* 0x00000033070c7227 */ /* 0x040fe200078e00ff */
[----:B------:R-:W-:Y:S02]  /*0f50*/  IABS R46, R15 ;  /* 0x0000000f002e7213 */ /* 0x000fe40000000000 */
[----:B------:R-:W-:Y:S01]  /*0f60*/  STL [R1+0x798], R18 ;  /* 0x0007981201007387 */ /* 0x000fe20000100800 */
[----:B-1----:R-:W-:Y:S01]  /*0f70*/  VIADD R16, R68, 0x17 ;  /* 0x0000001744107836 */ /* 0x002fe20000000000 */
[----:B------:R-:W-:Y:S01]  /*0f80*/  IABS R49, R18 ;  /* 0x0000001200317213 */ /* 0x000fe20000000000 */
[----:B------:R-:W-:Y:S01]  /*0f90*/  IMAD.MOV R10, RZ, RZ, -R10 ;  /* 0x000000ffff0a7224 */ /* 0x000fe200078e0a0a */
[----:B------:R-:W-:Y:S01]  /*0fa0*/  STL [R1+0x7a8], R17 ;  /* 0x0007a81101007387 */ /* 0x000fe20000100800 */
[----:B------:R-:W-:Y:S01]  /*0fb0*/  IMAD.MOV R12, RZ, RZ, -R12 ;  /* 0x000000ffff0c7224 */ /* 0x000fe200078e0a0c */
[----:B------:R-:W-:Y:S01]  /*0fc0*/  IABS R47, R16 ;  /* 0x00000010002f7213 */ /* 0x000fe20000000000 */
[----:B------:R-:W-:Y:S01]  /*0fd0*/  IMAD R53, R6, R10, R53 ;  /* 0x0000000a06357224 */ /* 0x000fe200078e0235 */
[----:B------:R0:W-:Y:S01]  /*0fe0*/  STL [R1+0x7a4], R16 ;  /* 0x0007a41001007387 */ /* 0x0001e20000100800 */
[----:B------:R-:W-:-:S03]  /*0ff0*/  IMAD.HI.U32 R10, R7, R48, RZ ;  /* 0x00000030070a7227 */ /* 0x000fc600078e00ff */
[----:B------:R1:W-:Y:S01]  /*1000*/  STL [R1+0x7ac], R15 ;  /* 0x0007ac0f01007387 */ /* 0x0003e20000100800 */
[----:B------:R-:W-:-:S04]  /*1010*/  IMAD.HI.U32 R13, R7, R65, RZ ;  /* 0x00000041070d7227 */ /* 0x000fc800078e00ff */
[----:B------:R-:W-:Y:S02]  /*1020*/  IMAD R51, R6, R12, R51 ;  /* 0x0000000c06337224 */ /* 0x000fe400078e0233 */
[C---:B0-----:R-:W-:Y:S02]  /*1030*/  VIADD R16, R68.reuse, 0x1d ;  /* 0x0000001d44107836 */ /* 0x041fe40000000000 */
[C---:B------:R-:W-:Y:S02]  /*1040*/  VIADD R14, R68.reuse, 0x19 ;  /* 0x00000019440e7836 */ /* 0x040fe40000000000 */
[----:B------:R-:W-:Y:S01]  /*1050*/  IMAD.HI.U32 R12, R7, R46, RZ ;  /* 0x0000002e070c7227 */ /* 0x000fe200078e00ff */
[----:B------:R-:W-:Y:S02]  /*1060*/  IABS R41, R16 ;  /* 0x0000001000297213 */ /* 0x000fe40000000000 */
[----:B------:R0:W-:Y:S01]  /*1070*/  STL [R1+0x7b0], R14 ;  /* 0x0007b00e01007387 */ /* 0x0001e20000100800 */
[----:B------:R-:W-:Y:S01]  /*1080*/  VIADD R20, R68, 0x1a ;  /* 0x0000001a44147836 */ /* 0x000fe20000000000 */
[----:B------:R-:W-:Y:S01]  /*1090*/  IABS R45, R14 ;  /* 0x0000000e002d7213 */ /* 0x000fe20000000000 */
[----:B-1----:R-:W-:-:S02]  /*10a0*/  IMAD.MOV R15, RZ, RZ, -R10 ;  /* 0x000000ffff0f7224 */ /* 0x002fc400078e0a0a */
[C---:B------:R-:W-:Y:S01]  /*10b0*/  VIADD R19, R68.reuse, 0x1b ;  /* 0x0000001b44137836 */ /* 0x040fe20000000000 */
[----:B------:R-:W-:Y:S01]  /*10c0*/  STL [R1+0x7c0], R20 ;  /* 0x0007c01401007387 */ /* 0x000fe20000100800 */
[----:B------:R-:W-:Y:S01]  /*10d0*/  VIADD R18, R68, 0x1c ;  /* 0x0000001c44127836 */ /* 0x000fe20000000000 */
[----:B------:R-:W-:Y:S01]  /*10e0*/  IABS R44, R20 ;  /* 0x00000014002c7213 */ /* 0x000fe20000000000 */
[----:B------:R-:W-:Y:S01]  /*10f0*/  IMAD.MOV R13, RZ, RZ, -R13 ;  /* 0x000000ffff0d7224 */ /* 0x000fe200078e0a0d */
[----:B------:R-:W-:Y:S01]  /*1100*/  STL [R1+0x7bc], R19 ;  /* 0x0007bc1301007387 */ /* 0x000fe20000100800 */
[----:B------:R-:W-:Y:S01]  /*1110*/  IMAD.MOV R17, RZ, RZ, -R12 ;  /* 0x000000ffff117224 */ /* 0x000fe200078e0a0c */
[----:B------:R-:W-:Y:S01]  /*1120*/  IABS R42, R18 ;  /* 0x00000012002a7213 */ /* 0x000fe20000000000 */
[----:B------:R-:W-:Y:S01]  /*1130*/  IMAD R48, R6, R15, R48 ;  /* 0x0000000f06307224 */ /* 0x000fe200078e0230 */
[----:B------:R1:W-:Y:S01]  /*1140*/  STL [R1+0x7c4], R18 ;  /* 0x0007c41201007387 */ /* 0x0003e20000100800 */
[----:B------:R-:W-:Y:S01]  /*1150*/  VIADD R15, R68, 0x22 ;  /* 0x00000022440f7836 */ /* 0x000fe20000000000 */
[----:B------:R-:W-:Y:S01]  /*1160*/  IABS R43, R19 ;  /* 0x00000013002b7213 */ /* 0x000fe20000000000 */
[----:B------:R-:W-:Y:S01]  /*1170*/  IMAD.HI.U32 R9, R7, R70, RZ ;  /* 0x0000004607097227 */ /* 0x000fe200078e00ff */
[----:B------:R4:W-:Y:S02]  /*1180*/  STL [R1+0x7c8], R16 ;  /* 0x0007c81001007387 */ /* 0x0009e40000100800 */
[----:B------:R-:W-:Y:S01]  /*1190*/  IABS R36, R15 ;  /* 0x0000000f00247213 */ /* 0x000fe20000000000 */
[----:B------:R-:W-:-:S02]  /*11a0*/  IMAD R65, R6, R13, R65 ;  /* 0x0000000d06417224 */ /* 0x000fc400078e0241 */
[----:B0-----:R-:W-:Y:S02]  /*11b0*/  VIADD R14, R68, 0x1e ;  /* 0x0000001e440e7836 */ /* 0x001fe40000000000 */
[----:B------:R-:W-:-:S03]  /*11c0*/  IMAD.HI.U32 R12, R7, R41, RZ ;  /* 0x00000029070c7227 */ /* 0x000fc600078e00ff */
[----:B------:R-:W-:Y:S01]  /*11d0*/  STL [R1+0x7d8], R14 ;  /* 0x0007d80e01007387 */ /* 0x000fe20000100800 */
[----:B------:R-:W-:Y:S01]  /*11e0*/  IMAD.HI.U32 R13, R7, R60, RZ ;  /* 0x0000003c070d7227 */ /* 0x000fe200078e00ff */
[----:B------:R-:W-:-:S03]  /*11f0*/  IABS R40, R14 ;  /* 0x0000000e00287213 */ /* 0x000fc60000000000 */
[----:B------:R-:W-:Y:S02]  /*1200*/  IMAD R46, R6, R17, R46 ;  /* 0x00000011062e7224 */ /* 0x000fe400078e022e */
[C---:B-1----:R-:W-:Y:S02]  /*1210*/  VIADD R18, R68.reuse, 0x1f ;  /* 0x0000001f44127836 */ /* 0x042fe40000000000 */
[C---:B------:R-:W-:Y:S02]  /*1220*/  VIADD R17, R68.reuse, 0x20 ;  /* 0x0000002044117836 */ /* 0x040fe40000000000 */
[----:B----4-:R-:W-:Y:S01]  /*1230*/  VIADD R16, R68, 0x21 ;  /* 0x0000002144107836 */ /* 0x010fe20000000000 */
[----:B------:R-:W-:Y:S01]  /*1240*/  STL [R1+0x7d4], R18 ;  /* 0x0007d41201007387 */ /* 0x000fe20000100800 */
[----:B------:R-:W-:Y:S01]  /*1250*/  IMAD.MOV R9, RZ, RZ, -R9 ;  /* 0x000000ffff097224 */ /* 0x000fe200078e0a09 */
[----:B------:R-:W-:Y:S01]  /*1260*/  IABS R38, R17 ;  /* 0x0000001100267213 */ /* 0x000fe20000000000 */
[----:B------:R-:W-:Y:S01]  /*1270*/  IMAD.MOV R12, RZ, RZ, -R12 ;  /* 0x000000ffff0c7224 */ /* 0x000fe200078e0a0c */
[----:B------:R-:W-:Y:S01]  /*1280*/  STL [R1+0x7dc], R17 ;  /* 0x0007dc1101007387 */ /* 0x000fe20000100800 */
[----:B------:R-:W-:Y:S01]  /*1290*/  IMAD.MOV R13, RZ, RZ, -R13 ;  /* 0x000000ffff0d7224 */ /* 0x000fe200078e0a0d */
[----:B------:R-:W-:Y:S01]  /*12a0*/  IABS R37, R16 ;  /* 0x0000001000257213 */ /* 0x000fe20000000000 */
[C---:B------:R-:W-:Y:S01]  /*12b0*/  IMAD R70, R6.reuse, R9, R70 ;  /* 0x0000000906467224 */ /* 0x040fe200078e0246 */
[----:B------:R0:W-:Y:S01]  /*12c0*/  STL [R1+0x7e0], R16 ;  /* 0x0007e01001007387 */ /* 0x0001e20000100800 */
[C---:B------:R-:W-:Y:S01]  /*12d0*/  IMAD R41, R6.reuse, R12, R41 ;  /* 0x0000000c06297224 */ /* 0x040fe200078e0229 */
[----:B------:R-:W-:Y:S01]  /*12e0*/  IABS R39, R18 ;  /* 0x0000001200277213 */ /* 0x000fe20000000000 */
[----:B------:R-:W-:Y:S01]  /*12f0*/  IMAD.HI.U32 R9, R7, R64, RZ ;  /* 0x0000004007097227 */ /* 0x000fe200078e00ff */
[----:B------:R-:W-:Y:S03]  /*1300*/  STL [R1+0x7f0], R15 ;  /* 0x0007f00f01007387 */ /* 0x000fe60000100800 */
[----:B------:R-:W-:-:S02]  /*1310*/  IMAD R60, R6, R13, R60 ;  /* 0x0000000d063c7224 */ /* 0x000fc400078e023c */
[----:B------:R-:W-:Y:S01]  /*1320*/  IMAD.HI.U32 R12, R7, R36, RZ ;  /* 0x00000024070c7227 */ /* 0x000fe200078e00ff */
[----:B0-----:R-:W-:-:S03]  /*1330*/  LOP3.LUT R16, R5, 0x7f, RZ, 0xc0, !PT ;  /* 0x0000007f05107812 */ /* 0x001fc600078ec0ff */
[----:B------:R-:W-:Y:S01]  /*1340*/  IMAD.HI.U32 R13, R7, R55, RZ ;  /* 0x00000037070d7227 */ /* 0x000fe200078e00ff */
[----:B------:R-:W-:-:S03]  /*1350*/  ISETP.NE.U32.AND P3, PT, R16, RZ, PT ;  /* 0x000000ff1000720c */ /* 0x000fc60003f65070 */
[----:B------:R-:W-:Y:S02]  /*1360*/  IMAD.MOV R9, RZ, RZ, -R9 ;  /* 0x000000ffff097224 */ /* 0x000fe400078e0a09 */
[----:B------:R-:W-:Y:S02]  /*1370*/  IMAD.MOV R17, RZ, RZ, -R12 ;  /* 0x000000ffff117224 */ /* 0x000fe400078e0a0c */
[----:B------:R-:W-:Y:S02]  /*1380*/  IMAD.MOV R13, RZ, RZ, -R13 ;  /* 0x000000ffff0d7224 */ /* 0x000fe400078e0a0d */
[----:B------:R-:W-:Y:S02]  /*1390*/  IMAD R12, R8, 0x80, R16 ;  /* 0x00000080080c7824 */ /* 0x000fe400078e0210 */
[----:B------:R-:W-:-:S03]  /*13a0*/  IMAD.HI.U32 R11, R7, R67, RZ ;  /* 0x00000043070b7227 */ /* 0x000fc600078e00ff */
[----:B------:R-:W-:Y:S01]  /*13b0*/  IABS R5, R12 ;  /* 0x0000000c00057213 */ /* 0x000fe20000000000 */
[----:B------:R-:W-:Y:S01]  /*13c0*/  IMAD R64, R6, R9, R64 ;  /* 0x0000000906407224 */ /* 0x000fe200078e0240 */
[----:B------:R-:W-:Y:S01]  /*13d0*/  ISETP.GE.AND P2, PT, R12, RZ, PT ;  /* 0x000000ff0c00720c */ /* 0x000fe20003f46270 */
[----:B------:R-:W-:-:S04]  /*13e0*/  IMAD.HI.U32 R9, R7, R59, RZ ;  /* 0x0000003b07097227 */ /* 0x000fc800078e00ff */
[----:B------:R-:W-:Y:S02]  /*13f0*/  IMAD R55, R6, R13, R55 ;  /* 0x0000000d06377224 */ /* 0x000fe400078e0237 */
[----:B------:R-:W-:Y:S02]  /*1400*/  IMAD.MOV R11, RZ, RZ, -R11 ;  /* 0x000000ffff0b7224 */ /* 0x000fe400078e0a0b */
[----:B------:R-:W-:-:S04]  /*1410*/  IMAD.HI.U32 R13, R7, R50, RZ ;  /* 0x00000032070d7227 */ /* 0x000fc800078e00ff */
[----:B------:R-:W-:Y:S02]  /*1420*/  IMAD.MOV R9, RZ, RZ, -R9 ;  /* 0x000000ffff097224 */ /* 0x000fe400078e0a09 */
[----:B------:R-:W-:Y:S02]  /*1430*/  IMAD R67, R6, R11, R67 ;  /* 0x0000000b06437224 */ /* 0x000fe400078e0243 */
[----:B------:R-:W-:Y:S02]  /*1440*/  IMAD.MOV R13, RZ, RZ, -R13 ;  /* 0x000000ffff0d7224 */ /* 0x000fe400078e0a0d */
[----:B------:R-:W-:-:S04]  /*1450*/  IMAD.HI.U32 R11, R7, R62, RZ ;  /* 0x0000003e070b7227 */ /* 0x000fc800078e00ff */
[----:B------:R-:W-:-:S04]  /*1460*/  IMAD.HI.U32 R0, R0, R5, RZ ;  /* 0x0000000500007227 */ /* 0x000fc800078e00ff */
[----:B------:R-:W-:Y:S02]  /*1470*/  IMAD R59, R6, R9, R59 ;  /* 0x00000009063b7224 */ /* 0x000fe400078e023b */
[----:B------:R-:W-:-:S04]  /*1480*/  IMAD.HI.U32 R9, R7, R54, RZ ;  /* 0x0000003607097227 */ /* 0x000fc800078e00ff */
[----:B------:R-:W-:Y:S02]  /*1490*/  IMAD R50, R6, R13, R50 ;  /* 0x0000000d06327224 */ /* 0x000fe400078e0232 */
[----:B------:R-:W-:Y:S02]  /*14a0*/  IMAD.MOV R11, RZ, RZ, -R11 ;  /* 0x000000ffff0b7224 */ /* 0x000fe400078e0a0b */
[----:B------:R-:W-:-:S04]  /*14b0*/  IMAD.HI.U32 R13, R7, R45, RZ ;  /* 0x0000002d070d7227 */ /* 0x000fc800078e00ff */
[----:B------:R-:W-:Y:S02]  /*14c0*/  IMAD.MOV R0, RZ, RZ, -R0 ;  /* 0x000000ffff007224 */ /* 0x000fe400078e0a00 */
[----:B------:R-:W-:Y:S02]  /*14d0*/  IMAD.MOV R9, RZ, RZ, -R9 ;  /* 0x000000ffff097224 */ /* 0x000fe400078e0a09 */
[----:B------:R-:W-:Y:S02]  /*14e0*/  IMAD R62, R6, R11, R62 ;  /* 0x0000000b063e7224 */ /* 0x000fe400078e023e */
[----:B------:R-:W-:Y:S02]  /*14f0*/  IMAD.MOV R13, RZ, RZ, -R13 ;  /* 0x000000ffff0d7224 */ /* 0x000fe400078e0a0d */
[----:B------:R-:W-:Y:S02]  /*1500*/  IMAD R0, R4, R0, R5 ;  /* 0x0000000004007224 */ /* 0x000fe400078e0205 */
[----:B------:R-:W-:-:S03]  /*1510*/  IMAD.HI.U32 R11, R7, R57, RZ ;  /* 0x00000039070b7227 */ /* 0x000fc600078e00ff */
[----:B------:R-:W-:Y:S01]  /*1520*/  ISETP.GT.U32.AND P0, PT, R4, R0, PT ;  /* 0x000000000400720c */ /* 0x000fe20003f04070 */
[----:B------:R-:W-:Y:S02]  /*1530*/  VIADD R14, R68, 0x23 ;  /* 0x00000023440e7836 */ /* 0x000fe40000000000 */
[C---:B------:R-:W-:Y:S02]  /*1540*/  IMAD R54, R6.reuse, R9, R54 ;  /* 0x0000000906367224 */ /* 0x040fe400078e0236 */
[----:B------:R-:W-:Y:S01]  /*1550*/  IMAD.HI.U32 R9, R7, R49, RZ ;  /* 0x0000003107097227 */ /* 0x000fe200078e00ff */
[----:B------:R0:W-:Y:S01]  /*1560*/  STL [R1+0x7ec], R14 ;  /* 0x0007ec0e01007387 */ /* 0x0001e20000100800 */
[----:B------:R-:W-:Y:S02]  /*1570*/  IABS R35, R14 ;  /* 0x0000000e00237213 */ /* 0x000fe40000000000 */
[----:B------:R-:W-:Y:S02]  /*1580*/  IMAD R45, R6, R13, R45 ;  /* 0x0000000d062d7224 */ /* 0x000fe400078e022d */
[----:B------:R-:W-:-:S02]  /*1590*/  VIADD R20, R68, 0x24 ;  /* 0x0000002444147836 */ /* 0x000fc40000000000 */
[----:B------:R-:W-:Y:S02]  /*15a0*/  IMAD.MOV R11, RZ, RZ, -R11 ;  /* 0x000000ffff0b7224 */ /* 0x000fe400078e0a0b */
[C---:B------:R-:W-:Y:S01]  /*15b0*/  IMAD.HI.U32 R13, R7.reuse, R40, RZ ;  /* 0x00000028070d7227 */ /* 0x040fe200078e00ff */
[----:B------:R-:W-:Y:S01]  /*15c0*/  STL [R1+0x7f4], R20 ;  /* 0x0007f41401007387 */ /* 0x000fe20000100800 */
[----:B------:R-:W-:Y:S02]  /*15d0*/  IABS R34, R20 ;  /* 0x0000001400227213 */ /* 0x000fe40000000000 */
[C---:B------:R-:W-:Y:S02]  /*15e0*/  VIADD R19, R68.reuse, 0x25 ;  /* 0x0000002544137836 */ /* 0x040fe40000000000 */
[C---:B------:R-:W-:Y:S02]  /*15f0*/  VIADD R18, R68.reuse, 0x26 ;  /* 0x0000002644127836 */ /* 0x040fe40000000000 */
[----:B0-----:R-:W-:Y:S01]  /*1600*/  VIADD R14, R68, 0x27 ;  /* 0x00000027440e7836 */ /* 0x001fe20000000000 */
[----:B------:R-:W-:Y:S01]  /*1610*/  STL [R1+0x7e8], R19 ;  /* 0x0007e81301007387 */ /* 0x000fe20000100800 */
[----:B------:R-:W-:Y:S01]  /*1620*/  IMAD.MOV R9, RZ, RZ, -R9 ;  /* 0x000000ffff097224 */ /* 0x000fe200078e0a09 */
[----:B------:R-:W-:Y:S01]  /*1630*/  IABS R32, R18 ;  /* 0x0000001200207213 */ /* 0x000fe20000000000 */
[----:B------:R-:W-:Y:S01]  /*1640*/  IMAD R57, R6, R11, R57 ;  /* 0x0000000b06397224 */ /* 0x000fe200078e0239 */
[----:B------:R-:W-:Y:S01]  /*1650*/  STL [R1+0x7e4], R18 ;  /* 0x0007e41201007387 */ /* 0x000fe20000100800 */
[----:B------:R-:W-:Y:S01]  /*1660*/  IMAD.MOV R13, RZ, RZ, -R13 ;  /* 0x000000ffff0d7224 */ /* 0x000fe200078e0a0d */
[----:B------:R-:W-:Y:S01]  /*1670*/  IABS R31, R14 ;  /* 0x0000000e001f7213 */ /* 0x000fe20000000000 */
[----:B------:R-:W-:Y:S01]  /*1680*/  IMAD.HI.U32 R11, R7, R52, RZ ;  /* 0x00000034070b7227 */ /* 0x000fe200078e00ff */
[----:B------:R0:W-:Y:S01]  /*1690*/  STL [R1+0x7d0], R14 ;  /* 0x0007d00e01007387 */ /* 0x0001e20000100800 */
[----:B------:R-:W-:-:S02]  /*16a0*/  IABS R33, R19 ;  /* 0x0000001300217213 */ /* 0x000fc40000000000 */
[----:B------:R-:W-:Y:S01]  /*16b0*/  IMAD R49, R6, R9, R49 ;  /* 0x0000000906317224 */ /* 0x000fe200078e0231 */
[----:B------:R-:W-:Y:S01]  /*16c0*/  STL [R1+0x6f8], R12 ;  /* 0x0006f80c01007387 */ /* 0x000fe20000100800 */
[----:B------:R-:W-:-:S04]  /*16d0*/  IMAD.HI.U32 R9, R7, R44, RZ ;  /* 0x0000002c07097227 */ /* 0x000fc800078e00ff */
[C---:B------:R-:W-:Y:S01]  /*16e0*/  IMAD.HI.U32 R10, R7.reuse, R43, RZ ;  /* 0x0000002b070a7227 */ /* 0x040fe200078e00ff */
[----:B0-----:R-:W0:Y:S03]  /*16f0*/  LDC R14, c[0x0][0x3a0] ;  /* 0x0000e800ff0e7b82 */ /* 0x001e260000000800 */
[----:B------:R-:W-:Y:S02]  /*1700*/  IMAD R40, R6, R13, R40 ;  /* 0x0000000d06287224 */ /* 0x000fe400078e0228 */
[----:B------:R-:W-:Y:S02]  /*1710*/  IMAD.MOV R11, RZ, RZ, -R11 ;  /* 0x000000ffff0b7224 */ /* 0x000fe400078e0a0b */
[----:B------:R-:W-:-:S04]  /*1720*/  IMAD.HI.U32 R13, R7, R35, RZ ;  /* 0x00000023070d7227 */ /* 0x000fc800078e00ff */
[----:B------:R-:W-:Y:S02]  /*1730*/  IMAD.MOV R9, RZ, RZ, -R9 ;  /* 0x000000ffff097224 */ /* 0x000fe400078e0a09 */
[----:B------:R-:W-:Y:S02]  /*1740*/  IMAD.MOV R10, RZ, RZ, -R10 ;  /* 0x000000ffff0a7224 */ /* 0x000fe400078e0a0a */
[----:B------:R-:W-:Y:S02]  /*1750*/  IMAD R52, R6, R11, R52 ;  /* 0x0000000b06347224 */ /* 0x000fe400078e0234 */
[----:B------:R-:W-:Y:S02]  /*1760*/  IMAD.MOV R13, RZ, RZ, -R13 ;  /* 0x000000ffff0d7224 */ /* 0x000fe400078e0a0d */
[----:B------:R-:W-:Y:S02]  /*1770*/  @!P0 IMAD.IADD R0, R0, 0x1, -R4 ;  /* 0x0000000100008824 */ /* 0x000fe400078e0a04 */
[----:B------:R-:W-:-:S03]  /*1780*/  IMAD.HI.U32 R11, R7, R47, RZ ;  /* 0x0000002f070b7227 */ /* 0x000fc600078e00ff */
[----:B------:R-:W-:Y:S01]  /*1790*/  ISETP.GT.U32.AND P0, PT, R4, R0, PT ;  /* 0x000000000400720c */ /* 0x000fe20003f04070 */
[C---:B------:R-:W-:Y:S02]  /*17a0*/  IMAD R44, R6.reuse, R9, R44 ;  /* 0x00000009062c7224 */ /* 0x040fe400078e022c */
[----:B------:R-:W-:Y:S02]  /*17b0*/  IMAD R43, R6, R10, R43 ;  /* 0x0000000a062b7224 */ /* 0x000fe400078e022b */
[----:B------:R-:W-:-:S04]  /*17c0*/  IMAD.HI.U32 R9, R7, R39, RZ ;  /* 0x0000002707097227 */ /* 0x000fc800078e00ff */
[----:B------:R-:W-:-:S04]  /*17d0*/  IMAD.HI.U32 R10, R7, R38, RZ ;  /* 0x00000026070a7227 */ /* 0x000fc800078e00ff */
[----:B------:R-:W-:Y:S02]  /*17e0*/  IMAD R35, R6, R13, R35 ;  /* 0x0000000d06237224 */ /* 0x000fe400078e0223 */
[----:B------:R-:W-:Y:S02]  /*17f0*/  IMAD.MOV R11, RZ, RZ, -R11 ;  /* 0x000000ffff0b7224 */ /* 0x000fe400078e0a0b */
[----:B------:R-:W-:Y:S02]  /*1800*/  VIADD R13, R68, 0x2c ;  /* 0x0000002c440d7836 */ /* 0x000fe40000000000 */
[----:B------:R-:W-:Y:S02]  /*1810*/  IMAD.MOV R9, RZ, RZ, -R9 ;  /* 0x000000ffff097224 */ /* 0x000fe400078e0a09 */
[----:B------:R-:W-:Y:S01]  /*1820*/  IMAD.MOV R15, RZ, RZ, -R10 ;  /* 0x000000ffff0f7224 */ /* 0x000fe200078e0a0a */
[----:B------:R-:W-:Y:S01]  /*1830*/  IABS R26, R13 ;  /* 0x0000000d001a7213 */ /* 0x000fe20000000000 */
[----:B------:R-:W-:-:S02]  /*1840*/  IMAD R47, R6, R11, R47 ;  /* 0x0000000b062f7224 */ /* 0x000fc400078e022f */
[----:B------:R-:W-:-:S04]  /*1850*/  IMAD.HI.U32 R11, R7, R42, RZ ;  /* 0x0000002a070b7227 */ /* 0x000fc800078e00ff */
[----:B------:R-:W-:Y:S02]  /*1860*/  VIADD R19, R68, 0x28 ;  /* 0x0000002844137836 */ /* 0x000fe40000000000 */
[----:B------:R-:W-:Y:S02]  /*1870*/  IMAD R36, R6, R17, R36 ;  /* 0x0000001106247224 */ /* 0x000fe400078e0224 */
[----:B------:R-:W-:Y:S01]  /*1880*/  VIADD R18, R68, 0x29 ;  /* 0x0000002944127836 */ /* 0x000fe20000000000 */
[----:B------:R-:W-:Y:S01]  /*1890*/  STL [R1+0x7cc], R19 ;  /* 0x0007cc1301007387 */ /* 0x000fe20000100800 */
[C---:B------:R-:W-:Y:S01]  /*18a0*/  IMAD R39, R6.reuse, R9, R39 ;  /* 0x0000000906277224 */ /* 0x040fe200078e0227 */
[----:B------:R-:W-:Y:S01]  /*18b0*/  IABS R30, R19 ;  /* 0x00000013001e7213 */ /* 0x000fe20000000000 */
[----:B------:R-:W-:Y:S01]  /*18c0*/  IMAD R38, R6, R15, R38 ;  /* 0x0000000f06267224 */ /* 0x000fe200078e0226 */
[----:B------:R-:W-:Y:S01]  /*18d0*/  STL [R1+0x7b8], R18 ;  /* 0x0007b81201007387 */ /* 0x000fe20000100800 */
[----:B------:R-:W-:Y:S01]  /*18e0*/  VIADD R17, R68, 0x2a ;  /* 0x0000002a44117836 */ /* 0x000fe20000000000 */
[----:B------:R-:W-:Y:S01]  /*18f0*/  IABS R29, R18 ;  /* 0x00000012001d7213 */ /* 0x000fe20000000000 */
[----:B------:R-:W-:-:S03]  /*1900*/  IMAD.HI.U32 R9, R7, R32, RZ ;  /* 0x0000002007097227 */ /* 0x000fc600078e00ff */
[----:B------:R-:W-:Y:S01]  /*1910*/  STL [R1+0x7b4], R17 ;  /* 0x0007b41101007387 */ /* 0x000fe20000100800 */
[----:B------:R-:W-:Y:S01]  /*1920*/  VIADD R15, R68, 0x2b ;  /* 0x0000002b440f7836 */ /* 0x000fe20000000000 */
[----:B------:R-:W-:Y:S01]  /*1930*/  IABS R28, R17 ;  /* 0x00000011001c7213 */ /* 0x000fe20000000000 */
[----:B------:R-:W-:Y:S02]  /*1940*/  IMAD.MOV R11, RZ, RZ, -R11 ;  /* 0x000000ffff0b7224 */ /* 0x000fe400078e0a0b */
[----:B------:R-:W-:Y:S01]  /*1950*/  IMAD.HI.U32 R5, R7, R26, RZ ;  /* 0x0000001a07057227 */ /* 0x000fe200078e00ff */
[----:B------:R1:W-:Y:S01]  /*1960*/  STL [R1+0x7a0], R15 ;  /* 0x0007a00f01007387 */ /* 0x0003e20000100800 */
[----:B------:R-:W-:Y:S02]  /*1970*/  IABS R27, R15 ;  /* 0x0000000f001b7213 */ /* 0x000fe40000000000 */
[----:B------:R-:W-:Y:S01]  /*1980*/  IMAD.MOV R9, RZ, RZ, -R9 ;  /* 0x000000ffff097224 */ /* 0x000fe200078e0a09 */
[----:B------:R4:W-:Y:S01]  /*1990*/  STL [R1+0x79c], R13 ;  /* 0x00079c0d01007387 */ /* 0x0009e20000100800 */
[----:B------:R-:W-:-:S02]  /*19a0*/  IMAD R42, R6, R11, R42 ;  /* 0x0000000b062a7224 */ /* 0x000fc400078e022a */
[----:B------:R-:W-:-:S04]  /*19b0*/  IMAD.HI.U32 R8, R7, R31, RZ ;  /* 0x0000001f07087227 */ /* 0x000fc800078e00ff */
[----:B------:R-:W-:Y:S01]  /*19c0*/  @!P0 IMAD.IADD R0, R0, 0x1, -R4 ;  /* 0x0000000100008824 */ /* 0x000fe200078e0a04 */
[----:B------:R-:W-:Y:S01]  /*19d0*/  ISETP.NE.AND P0, PT, R2, RZ, PT ;  /* 0x000000ff0200720c */ /* 0x000fe20003f05270 */
[----:B------:R-:W-:-:S04]  /*19e0*/  IMAD.HI.U32 R11, R7, R37, RZ ;  /* 0x00000025070b7227 */ /* 0x000fc800078e00ff */
[----:B------:R-:W-:Y:S02]  /*19f0*/  IMAD.MOV R5, RZ, RZ, -R5 ;  /* 0x000000ffff057224 */ /* 0x000fe400078e0a05 */
[----:B0-----:R-:W-:Y:S02]  /*1a00*/  VIADD R4, R14, 0xfffffff7 ;  /* 0xfffffff70e047836 */ /* 0x001fe40000000000 */
[C---:B-1----:R-:W-:Y:S02]  /*1a10*/  VIADD R15, R68.reuse, 0x2d ;  /* 0x0000002d440f7836 */ /* 0x042fe40000000000 */
[----:B----4-:R-:W-:Y:S01]  /*1a20*/  VIADD R13, R68, 0x2e ;  /* 0x0000002e440d7836 */ /* 0x010fe20000000000 */
[----:B------:R-:W-:Y:S01]  /*1a30*/  ISETP.GE.U32.AND P1, PT, R4, 0x7fffff78, PT ;  /* 0x7fffff780400780c */ /* 0x000fe20003f26070 */
[----:B------:R-:W-:Y:S01]  /*1a40*/  IMAD R32, R6, R9, R32 ;  /* 0x0000000906207224 */ /* 0x000fe200078e0220 */
[----:B------:R0:W-:Y:S01]  /*1a50*/  STL [R1+0x788], R15 ;  /* 0x0007880f01007387 */ /* 0x0001e20000100800 */
[----:B------:R-:W-:Y:S01]  /*1a60*/  IMAD.HI.U32 R10, R7, R33, RZ ;  /* 0x00000021070a7227 */ /* 0x000fe200078e00ff */
[----:B------:R-:W-:-:S02]  /*1a70*/  IABS R24, R13 ;  /* 0x0000000d00187213 */ /* 0x000fc40000000000 */
[----:B------:R0:W-:Y:S01]  /*1a80*/  STL [R1+0x784], R13 ;  /* 0x0007840d01007387 */ /* 0x0001e20000100800 */
[----:B------:R-:W-:Y:S01]  /*1a90*/  IMAD.MOV R8, RZ, RZ, -R8 ;  /* 0x000000ffff087224 */ /* 0x000fe200078e0a08 */
[----:B------:R-:W-:Y:S01]  /*1aa0*/  IABS R25, R15 ;  /* 0x0000000f00197213 */ /* 0x000fe20000000000 */
[----:B------:R-:W-:-:S04]  /*1ab0*/  IMAD.HI.U32 R9, R7, R28, RZ ;  /* 0x0000001c07097227 */ /* 0x000fc800078e00ff */
[----:B------:R-:W-:Y:S02]  /*1ac0*/  IMAD.MOV R11, RZ, RZ, -R11 ;  /* 0x000000ffff0b7224 */ /* 0x000fe400078e0a0b */
[C---:B------:R-:W-:Y:S02]  /*1ad0*/  IMAD R26, R6.reuse, R5, R26 ;  /* 0x00000005061a7224 */ /* 0x040fe400078e021a */
[----:B------:R-:W1:Y:S01]  /*1ae0*/  LDC.64 R4, c[0x0][0x3a8] ;  /* 0x0000ea00ff047b82 */ /* 0x000e620000000a00 */
[----:B------:R-:W-:Y:S02]  /*1af0*/  IMAD.MOV R10, RZ, RZ, -R10 ;  /* 0x000000ffff0a7224 */ /* 0x000fe400078e0a0a */
[C---:B------:R-:W-:Y:S02]  /*1b00*/  IMAD R31, R6.reuse, R8, R31 ;  /* 0x00000008061f7224 */ /* 0x040fe400078e021f */
[----:B------:R-:W-:Y:S02]  /*1b10*/  IMAD.MOV R9, RZ, RZ, -R9 ;  /* 0x000000ffff097224 */ /* 0x000fe400078e0a09 */
[----:B------:R-:W-:-:S02]  /*1b20*/  IMAD R37, R6, R11, R37 ;  /* 0x0000000b06257224 */ /* 0x000fc400078e0225 */
[----:B------:R-:W-:-:S04]  /*1b30*/  IMAD.HI.U32 R8, R7, R27, RZ ;  /* 0x0000001b07087227 */ /* 0x000fc800078e00ff */
[----:B------:R-:W-:-:S04]  /*1b40*/  IMAD.HI.U32 R11, R7, R34, RZ ;  /* 0x00000022070b7227 */ /* 0x000fc800078e00ff */
[C---:B------:R-:W-:Y:S02]  /*1b50*/  IMAD R33, R6.reuse, R10, R33 ;  /* 0x0000000a06217224 */ /* 0x040fe400078e0221 */
[----:B------:R-:W-:Y:S02]  /*1b60*/  IMAD R28, R6, R9, R28 ;  /* 0x00000009061c7224 */ /* 0x000fe400078e021c */
[----:B------:R-:W-:-:S04]  /*1b70*/  IMAD.HI.U32 R10, R7, R29, RZ ;  /* 0x0000001d070a7227 */ /* 0x000fc800078e00ff */
[----:B------:R-:W-:Y:S02]  /*1b80*/  IMAD.MOV R8, RZ, RZ, -R8 ;  /* 0x000000ffff087224 */ /* 0x000fe400078e0a08 */
[----:B------:R-:W-:Y:S02]  /*1b90*/  VIADD R9, R14, 0xffffffff ;  /* 0xffffffff0e097836 */ /* 0x000fe40000000000 */
[----:B------:R-:W-:Y:S02]  /*1ba0*/  IMAD.MOV R11, RZ, RZ, -R11 ;  /* 0x000000ffff0b7224 */ /* 0x000fe400078e0a0b */
[----:B------:R-:W-:Y:S01]  /*1bb0*/  IMAD.MOV R10, RZ, RZ, -R10 ;  /* 0x000000ffff0a7224 */ /* 0x000fe200078e0a0a */
[----:B------:R-:W-:Y:S01]  /*1bc0*/  ISETP.GE.U32.AND P5, PT, R9, 0x7fffff80, PT ;  /* 0x7fffff800900780c */ /* 0x000fe20003fa6070 */
[C---:B------:R-:W-:Y:S02]  /*1bd0*/  IMAD R27, R6.reuse, R8, R27 ;  /* 0x00000008061b7224 */ /* 0x040fe400078e021b */
[----:B------:R-:W-:-:S02]  /*1be0*/  IMAD R34, R6, R11, R34 ;  /* 0x0000000b06227224 */ /* 0x000fc400078e0222 */
[----:B------:R-:W-:-:S04]  /*1bf0*/  IMAD.HI.U32 R8, R7, R24, RZ ;  /* 0x0000001807087227 */ /* 0x000fc800078e00ff */
[----:B------:R-:W-:-:S04]  /*1c00*/  IMAD.HI.U32 R11, R7, R30, RZ ;  /* 0x0000001e070b7227 */ /* 0x000fc800078e00ff */
[----:B------:R-:W-:-:S04]  /*1c10*/  IMAD.HI.U32 R9, R7, R25, RZ ;  /* 0x0000001907097227 */ /* 0x000fc800078e00ff */
[----:B------:R-:W-:Y:S02]  /*1c20*/  IMAD R29, R6, R10, R29 ;  /* 0x0000000a061d7224 */ /* 0x000fe400078e021d */
[----:B------:R-:W-:Y:S02]  /*1c30*/  VIADD R10, R14, 0xffffffef ;  /* 0xffffffef0e0a7836 */ /* 0x000fe40000000000 */
[----:B------:R-:W-:Y:S02]  /*1c40*/  IMAD.MOV R8, RZ, RZ, -R8 ;  /* 0x000000ffff087224 */ /* 0x000fe400078e0a08 */
[----:B------:R-:W-:Y:S01]  /*1c50*/  IMAD.MOV R11, RZ, RZ, -R11 ;  /* 0x000000ffff0b7224 */ /* 0x000fe200078e0a0b */
[----:B------:R-:W-:Y:S01]  /*1c60*/  ISETP.GE.U32.AND P4, PT, R10, 0x7fffff70, PT ;  /* 0x7fffff700a00780c */ /* 0x000fe20003f86070 */
[----:B------:R-:W-:Y:S02]  /*1c70*/  IMAD.MOV R9, RZ, RZ, -R9 ;  /* 0x000000ffff097224 */ /* 0x000fe400078e0a09 */
[----:B------:R-:W-:Y:S01]  /*1c80*/  @!P2 IMAD.MOV R0, RZ, RZ, -R0 ;  /* 0x000000ffff00a224 */ /* 0x000fe200078e0a00 */
[----:B------:R-:W-:Y:S01]  /*1c90*/  @!P0 LOP3.LUT R0, RZ, R2, RZ, 0x33, !PT ;  /* 0x00000002ff008212 */ /* 0x000fe200078e33ff */
[----:B------:R-:W-:-:S02]  /*1ca0*/  IMAD R24, R6, R8, R24 ;  /* 0x0000000806187224 */ /* 0x000fc400078e0218 */
[C---:B------:R-:W-:Y:S02]  /*1cb0*/  IMAD R30, R6.reuse, R11, R30 ;  /* 0x0000000b061e7224 */ /* 0x040fe400078e021e */
[----:B------:R-:W-:Y:S02]  /*1cc0*/  IMAD R25, R6, R9, R25 ;  /* 0x0000000906197224 */ /* 0x000fe400078e0219 */
[----:B------:R-:W-:Y:S01]  /*1cd0*/  VIADD R8, R14, 0xffffffe7 ;  /* 0xffffffe70e087836 */ /* 0x000fe20000000000 */
[----:B0123--:R-:W-:Y:S06]  /*1ce0*/  BRA.U UP0, `(.L_x_5) ;  /* 0x0000000100187547 */ /* 0x00ffec000b800000 */
[----:B------:R-:W-:Y:S01]  /*1cf0*/  ELECT P0, URZ, PT ;  /* 0x0000000000ff782f */ /* 0x000fe20003800000 */
[----:B------:R-:W-:Y:S01]  /*1d00*/  IMAD.MOV.U32 R2, RZ, RZ, 0x1 ;  /* 0x00000001ff027424 */ /* 0x000fe200078e00ff */
[----:B------:R-:W-:Y:S01]  /*1d10*/  UMOV UR6, 0x40 ;  /* 0x0000004000067882 */ /* 0x000fe20000000000 */
[----:B------:R-:W-:Y:S01]  /*1d20*/  UVIRTCOUNT.DEALLOC.SMPOOL 0x80 ;  /* 0x000000800000784c */ /* 0x000fe20000000000 */
[----:B------:R-:W-:-:S09]  /*1d30*/  ULEA UR6, UR5, UR6, 0x18 ;  /* 0x0000000605067291 */ /* 0x000fd2000f8ec0ff */
[----:B------:R0:W-:Y:S03]  /*1d40*/  @P0 STS.U8 [UR6], R2 ;  /* 0x00000002ff000988 */ /* 0x0001e60008000006 */
.L_x_5:
[----:B------:R-:W-:Y:S01]  /*1d50*/  UIADD3 UR10, UPT, UPT, UR8, UR4, URZ ;  /* 0x00000004080a7290 */ /* 0x000fe2000fffe0ff */
[----:B0-----:R-:W-:Y:S01]  /*1d60*/  IMAD R2, R0, UR16, RZ ;  /* 0x0000001000027c24 */ /* 0x001fe2000f8e02ff */
[----:B------:R-:W-:Y:S01]  /*1d70*/  VOTEU.ALL UP1, P3 ;  /* 0x0000000000ff7886 */ /* 0x000fe20001820000 */
[----:B------:R-:W-:Y:S01]  /*1d80*/  UIADD3 UR6, UPT, UPT, UR9, 0xc000, URZ ;  /* 0x0000c00009067890 */ /* 0x000fe2000fffe0ff */
[----:B------:R-:W-:Y:S01]  /*1d90*/  ISETP.GE.U32.AND P0, PT, R8, 0x7fffff68, PT ;  /* 0x7fffff680800780c */ /* 0x000fe20003f06070 */
[----:B------:R-:W-:Y:S01]  /*1da0*/  VOTEU.ALL UP2, P3 ;  /* 0x0000000000ff7886 */ /* 0x000fe20001840000 */
[----:B------:R-:W-:Y:S01]  /*1db0*/  IADD3 R0, P6, PT, R2, UR12, RZ ;  /* 0x0000000c02007c10 */ /* 0x000fe2000ffde0ff */
[----:B------:R-:W-:Y:S01]  /*1dc0*/  VIADD R8, R14, 0xffffffdf ;  /* 0xffffffdf0e087836 */ /* 0x000fe20000000000 */
[----:B------:R-:W-:-:S04]  /*1dd0*/  @!UP1 UIADD3 UR4, UPT, UPT, -UR7, 0x100000, URZ ;  /* 0x0010000007049890 */ /* 0x000fc8000fffe1ff */
[----:B------:R-:W-:Y:S02]  /*1de0*/  @!UP1 USHF.L.U32 UR5, UR4, 0xb, URZ ;  /* 0x0000000b04059899 */ /* 0x000fe400080006ff */
[----:B------:R-:W-:Y:S01]  /*1df0*/  @!UP1 USHF.L.U32 UR4, UR4, 0x1, URZ ;  /* 0x0000000104049899 */ /* 0x000fe200080006ff */
[----:B------:R-:W-:Y:S01]  /*1e00*/  STTM.x64 tmem[UR10], RZ ;  /* 0x000000ff000079ed */ /* 0x000fe2000834000a */
[----:B------:R-:W0:Y:S02]  /*1e10*/  FENCE.VIEW.ASYNC.T ;  /* 0x00000000000073c6 */ /* 0x000e240000000200 */
[----:B0-----:R-:W-:Y:S01]  /*1e20*/  BAR.SYNC.DEFER_BLOCKING 0x0 ;  /* 0x0000000000007b1d */ /* 0x001fe20000010000 */
[----:B------:R-:W-:Y:S01]  /*1e30*/  LEA.HI.X.SX32 R2, R2, UR13, 0x1, P6 ;  /* 0x0000000d02027c11 */ /* 0x000fe2000b0f0eff */
[----:B------:R-:W-:Y:S01]  /*1e40*/  IMAD.SHL.U32 R10, R4, 0x8, RZ ;  /* 0x00000008040a7824 */ /* 0x000fe200078e00ff */
[----:B------:R-:W-:Y:S01]  /*1e50*/  ISETP.GE.U32.AND P2, PT, R8, 0x7fffff60, PT ;  /* 0x7fffff600800780c */ /* 0x000fe20003f46070 */
[----:B------:R-:W-:-:S02]  /*1e60*/  @!P5 IMAD.MOV.U32 R8, RZ, RZ, R0 ;  /* 0x000000ffff08d224 */ /* 0x000fc400078e0000 */
[----:B------:R-:W-:Y:S01]  /*1e70*/  @!P5 IMAD.MOV.U32 R9, RZ, RZ, R2 ;  /* 0x000000ffff09d224 */ /* 0x000fe200078e0002 */
[----:B------:R0:W-:Y:S01]  /*1e80*/  STL [R1+0x9dc], R91 ;  /* 0x0009dc5b01007387 */ /* 0x0001e20000100800 */
[----:B------:R-:W-:Y:S01]  /*1e90*/  PRMT R12, RZ, 0x7610, R12 ;  /* 0x00007610ff0c7816 */ /* 0x000fe2000000000c */
[----:B------:R-:W-:Y:S01]  /*1ea0*/  VIADD R11, R14, 0xffffffd7 ;  /* 0xffffffd70e0b7836 */ /* 0x000fe20000000000 */
[----:B------:R-:W-:Y:S01]  /*1eb0*/  PRMT R86, RZ, 0x7610, R86 ;  /* 0x00007610ff567816 */ /* 0x000fe20000000056 */
[----:B------:R-:W-:Y:S01]  /*1ec0*/  STL [R1+0x9d8], R89 ;  /* 0x0009d85901007387 */ /* 0x000fe20000100800 */
[----:B------:R-:W-:Y:S01]  /*1ed0*/  PRMT R84, RZ, 0x7610, R84 ;  /* 0x00007610ff547816 */ /* 0x000fe20000000054 */
[----:B------:R-:W1:Y:S02]  /*1ee0*/  LDCU UR13, c[0x0][0x3b0] ;  /* 0x00007600ff0d77ac */ /* 0x000e640008000800 */
[----:B------:R-:W-:Y:S01]  /*1ef0*/  STL [R1+0x9d4], R90 ;  /* 0x0009d45a01007387 */ /* 0x000fe20000100800 */
[----:B0-----:R-:W-:Y:S01]  /*1f00*/  PRMT R91, RZ, 0x7610, R91 ;  /* 0x00007610ff5b7816 */ /* 0x001fe2000000005b */
[----:B------:R-:W0:Y:S02]  /*1f10*/  LDCU UR20, c[0x0][0x3b0] ;  /* 0x00007600ff1477ac */ /* 0x000e240008000800 */
[----:B------:R2:W-:Y:S01]  /*1f20*/  STL [R1+0x9d0], R88 ;  /* 0x0009d05801007387 */ /* 0x0005e20000100800 */
[----:B------:R-:W-:-:S02]  /*1f30*/  PRMT R82, RZ, 0x7610, R82 ;  /* 0x00007610ff527816 */ /* 0x000fc40000000052 */
[----:B------:R-:W-:Y:S01]  /*1f40*/  PRMT R73, RZ, 0x7610, R73 ;  /* 0x00007610ff497816 */ /* 0x000fe20000000049 */
[----:B------:R-:W3:Y:S02]  /*1f50*/  FENCE.VIEW.ASYNC.S ;  /* 0x00000000000073c6 */ /* 0x000ee40000000000 */
[----:B---3--:R3:W4:Y:S02]  /*1f60*/  @!UP2 SYNCS.EXCH.64 URZ, [UR6], UR4 ;  /* 0x0000000406ffa5b2 */ /* 0x0087240008000100 */
[----:B----4-:R-:W-:Y:S01]  /*1f70*/  BAR.SYNC.DEFER_BLOCKING 0x0 ;  /* 0x0000000000007b1d */ /* 0x010fe20000010000 */
[----:B------:R-:W-:Y:S02]  /*1f80*/  PRMT R72, RZ, 0x7610, R72 ;  /* 0x00007610ff487816 */ /* 0x000fe40000000048 */
[----:B------:R-:W-:Y:S02]  /*1f90*/  PRMT R23, RZ, 0x7610, R23 ;  /* 0x00007610ff177816 */ /* 0x000fe40000000017 */
[----:B------:R-:W-:Y:S01]  /*1fa0*/  PRMT R22, RZ, 0x7610, R22 ;  /* 0x00007610ff167816 */ /* 0x000fe20000000016 */
[----:B------:R-:W4:Y:S01]  /*1fb0*/  LDCU UR23, c[0x0][0x3b0] ;  /* 0x00007600ff1777ac */ /* 0x000f220008000800 */
[----:B------:R-:W-:Y:S01]  /*1fc0*/  STL [R1+0x9cc], R87 ;  /* 0x0009cc5701007387 */ /* 0x000fe20000100800 */
[----:B------:R-:W-:Y:S01]  /*1fd0*/  PRMT R21, RZ, 0x7610, R21 ;  /* 0x00007610ff157816 */ /* 0x000fe20000000015 */
[----:B------:R-:W0:Y:S02]  /*1fe0*/  LDCU UR26, c[0x0][0x3b0] ;  /* 0x00007600ff1a77ac */ /* 0x000e240008000800 */
        /* <DEDUP_REMOVED lines=9> */
[----:B------:R0:W3:Y:S01]  /*2080*/  @!P5 LDG.E.U8 R91, desc[UR18][R8.64] ;  /* 0x00000012085bd981 */ /* 0x0000e2000c1e1100 */
        /* <DEDUP_REMOVED lines=18> */
[----:B------:R-:W0:Y:S03]  /*21b0*/  LDCU UR25, c[0x0][0x3b0] ;  /* 0x00007600ff1977ac */ /* 0x000e260008000800 */
        /* <DEDUP_REMOVED lines=64> */
[----:B------:R-:W-:Y:S04]  /*25c0*/  STL [R1+0x924], R41 ;  /* 0x0009242901007387 */ /* 0x000fe80000100800 */
        /* <DEDUP_REMOVED lines=11> */
[----:B------:R-:W-:Y:S01]  /*2680*/  STL [R1+0x8f4], R29 ;  /* 0x0008f41d01007387 */ /* 0x000fe20000100800 */
[----:B0-----:R-:W-:-:S03]  /*2690*/  IADD3 R9, P6, PT, R10, R0, RZ ;  /* 0x000000000a097210 */ /* 0x001fc60007fde0ff */
[----:B------:R-:W-:Y:S04]  /*26a0*/  STL [R1+0x8f0], R28 ;  /* 0x0008f01c01007387 */ /* 0x000fe80000100800 */
[----:B------:R-:W-:Y:S04]  /*26b0*/  STL [R1+0x8ec], R27 ;  /* 0x0008ec1b01007387 */ /* 0x000fe80000100800 */
[----:B------:R-:W-:Y:S01]  /*26c0*/  STL [R1+0x8e8], R26 ;  /* 0x0008e81a01007387 */ /* 0x000fe20000100800 */
[----:B------:R-:W-:-:S03]  /*26d0*/  IMAD.SHL.U32 R8, R4, 0x10, RZ ;  /* 0x0000001004087824 */ /* 0x000fc600078e00ff */
[----:B------:R-:W-:Y:S04]  /*26e0*/  STL [R1+0x8e4], R25 ;  /* 0x0008e41901007387 */ /* 0x000fe80000100800 */
[----:B------:R-:W-:Y:S04]  /*26f0*/  STL [R1+0x8e0], R24 ;  /* 0x0008e01801007387 */ /* 0x000fe80000100800 */
[----:B------:R-:W-:Y:S04]  /*2700*/  STL [R1+0x8dc], R74 ;  /* 0x0008dc4a01007387 */ /* 0x000fe80000100800 */
[----:B------:R-:W-:Y:S04]  /*2710*/  STL [R1+0x888], R3 ;  /* 0x0008880301007387 */ /* 0x000fe80000100800 */
[----:B------:R-:W-:Y:S04]  /*2720*/  STL [R1+0x884], R5 ;  /* 0x0008840501007387 */ /* 0x000fe80000100800 */
[----:B------:R-:W-:Y:S01]  /*2730*/  STL [R1+0x74], R9 ;  /* 0x0000740901007387 */ /* 0x000fe20000100800 */
[----:B--2---:R-:W-:-:S03]  /*2740*/  PRMT R88, RZ, 0x7610, R88 ;  /* 0x00007610ff587816 */ /* 0x004fc60000000058 */
[----:B---3--:R0:W-:Y:S02]  /*2750*/  STL [R1+0x1a8], R91 ;  /* 0x0001a85b01007387 */ /* 0x0081e40000100800 */
[----:B0-----:R-:W-:Y:S02]  /*2760*/  LEA.HI.X.SX32 R91, R10, R2, 0x1, P6 ;  /* 0x000000020a5b7211 */ /* 0x001fe400030f0eff */
[----:B------:R-:W-:-:S04]  /*2770*/  IADD3 R90, P6, PT, R8, R0, RZ ;  /* 0x00000000085a7210 */ /* 0x000fc80007fde0ff */
[----:B------:R-:W-:Y:S01]  /*2780*/  LEA.HI.X.SX32 R89, R8, R2, 0x1, P6 ;  /* 0x0000000208597211 */ /* 0x000fe200030f0eff */
[----:B------:R-:W-:Y:S02]  /*2790*/  @!P1 IMAD.MOV.U32 R8, RZ, RZ, R9 ;  /* 0x000000ffff089224 */ /* 0x000fe400078e0009 */
[----:B------:R-:W-:-:S05]  /*27a0*/  @!P1 IMAD.MOV.U32 R9, RZ, RZ, R91 ;  /* 0x000000ffff099224 */ /* 0x000fca00078e005b */
[----:B------:R0:W2:Y:S02]  /*27b0*/  @!P1 LDG.E.U8 R12, desc[UR18][R8.64] ;  /* 0x00000012080c9981 */ /* 0x0000a4000c1e1100 */
[----:B0-----:R-:W-:Y:S02]  /*27c0*/  @!P4 IMAD.MOV.U32 R8, RZ, RZ, R90 ;  /* 0x000000ffff08c224 */ /* 0x001fe400078e005a */
[----:B------:R-:W-:-:S05]  /*27d0*/  @!P4 IMAD.MOV.U32 R9, RZ, RZ, R89 ;  /* 0x000000ffff09c224 */ /* 0x000fca00078e0059 */
[----:B------:R0:W3:Y:S01]  /*27e0*/  @!P4 LDG.E.U8 R88, desc[UR18][R8.64] ;  /* 0x000000120858c981 */ /* 0x0000e2000c1e1100 */
[----:B------:R-:W-:Y:S01]  /*27f0*/  ISETP.GE.U32.AND P5, PT, R11, 0x7fffff58, PT ;  /* 0x7fffff580b00780c */ /* 0x000fe20003fa6070 */
[----:B------:R-:W-:Y:S02]  /*2800*/  IMAD R11, R4, 0x18, RZ ;  /* 0x00000018040b7824 */ /* 0x000fe400078e02ff */
[----:B------:R0:W-:Y:S04]  /*2810*/  STL [R1+0x64], R91 ;  /* 0x0000645b01007387 */ /* 0x0001e80000100800 */
[----:B------:R-:W-:Y:S04]  /*2820*/  STL [R1+0x108], R90 ;  /* 0x0001085a01007387 */ /* 0x000fe80000100800 */
[----:B0-----:R-:W4:Y:S04]  /*2830*/  LDL.LU R91, [R1+0x9dc] ;  /* 0x0009dc00015b7983 */ /* 0x001f280000300800 */
[----:B------:R0:W-:Y:S01]  /*2840*/  STL [R1+0x104], R89 ;  /* 0x0001045901007387 */ /* 0x0001e20000100800 */
[----:B------:R-:W-:-:S05]  /*2850*/  VIADD R8, R14, 0xffffffc7 ;  /* 0xffffffc70e087836 */ /* 0x000fca0000000000 */
[----:B------:R-:W-:Y:S01]  /*2860*/  ISETP.GE.U32.AND P4, PT, R8, 0x7fffff48, PT ;  /* 0x7fffff480800780c */ /* 0x000fe20003f86070 */
[----:B------:R-:W-:Y:S01]  /*2870*/  VIADD R10, R14, 0xffffffcf ;  /* 0xffffffcf0e0a7836 */ /* 0x000fe20000000000 */
[----:B------:R-:W-:-:S04]  /*2880*/  PRMT R83, RZ, 0x7610, R83 ;  /* 0x00007610ff537816 */ /* 0x000fc80000000053 */
[----:B------:R-:W-:Y:S01]  /*2890*/  ISETP.GE.U32.AND P1, PT, R10, 0x7fffff50, PT ;  /* 0x7fffff500a00780c */ /* 0x000fe20003f26070 */
[----:B------:R-:W-:Y:S01]  /*28a0*/  IMAD.SHL.U32 R10, R4, 0x20, RZ ;  /* 0x00000020040a7824 */ /* 0x000fe200078e00ff */
[----:B------:R-:W-:Y:S01]  /*28b0*/  PRMT R85, RZ, 0x7610, R85 ;  /* 0x00007610ff557816 */ /* 0x000fe20000000055 */
[----:B--2---:R2:W-:Y:S04]  /*28c0*/  STL [R1+0x280], R12 ;  /* 0x0002800c01007387 */ /* 0x0045e80000100800 */
[----:B0-----:R-:W4:Y:S04]  /*28d0*/  LDL.LU R89, [R1+0x9d8] ;  /* 0x0009d80001597983 */ /* 0x001f280000300800 */
[----:B------:R-:W4:Y:S01]  /*28e0*/  LDL.LU R90, [R1+0x9d4] ;  /* 0x0009d400015a7983 */ /* 0x000f220000300800 */
[----:B--2---:R-:W-:-:S04]  /*28f0*/  IADD3 R12, P6, PT, R11, R0, RZ ;  /* 0x000000000b0c7210 */ /* 0x004fc80007fde0ff */
[----:B------:R-:W-:Y:S01]  /*2900*/  LEA.HI.X.SX32 R11, R11, R2, 0x1, P6 ;  /* 0x000000020b0b7211 */ /* 0x000fe200030f0eff */
[----:B------:R-:W-:-:S04]  /*2910*/  IMAD.MOV.U32 R9, RZ, RZ, R12 ;  /* 0x000000ffff097224 */ /* 0x000fc800078e000c */
[----:B------:R-:W-:-:S05]  /*2920*/  IMAD.MOV.U32 R8, RZ, RZ, R11 ;  /* 0x000000ffff087224 */ /* 0x000fca00078e000b */
[-C--:B------:R-:W-:Y:S01]  /*2930*/  @!P0 LOP3.LUT R9, R9, R8.reuse, RZ, 0x3c, !PT ;  /* 0x0000000809098212 */ /* 0x080fe200078e3cff */
[----:B---3--:R0:W-:Y:S03]  /*2940*/  STL [R1+0x1bc], R88 ;  /* 0x0001bc5801007387 */ /* 0x0081e60000100800 */
[----:B------:R-:W-:-:S04]  /*2950*/  @!P0 LOP3.LUT R8, R9, R8, RZ, 0x3c, !PT ;  /* 0x0000000809088212 */ /* 0x000fc800078e3cff */
[----:B------:R-:W-:Y:S01]  /*2960*/  @!P0 LOP3.LUT R9, R9, R8, RZ, 0x3c, !PT ;  /* 0x0000000809098212 */ /* 0x000fe200078e3cff */
[----:B0-----:R-:W2:Y:S04]  /*2970*/  LDL.LU R88, [R1+0x9d0] ;  /* 0x0009d00001587983 */ /* 0x001ea80000300800 */
[----:B------:R0:W-:Y:S04]  /*2980*/  STL [R1+0x3d8], R12 ;  /* 0x0003d80c01007387 */ /* 0x0001e80000100800 */
[----:B------:R3:W2:Y:S01]  /*2990*/  @!P0 LDG.E.U8 R83, desc[UR18][R8.64] ;  /* 0x0000001208538981 */ /* 0x0006a2000c1e1100 */
[----:B0-----:R-:W-:-:S04]  /*29a0*/  IADD3 R12, P6, PT, R10, R0, RZ ;  /* 0x000000000a0c7210 */ /* 0x001fc80007fde0ff */
[----:B---3--:R-:W-:Y:S01]  /*29b0*/  LEA.HI.X.SX32 R8, R10, R2, 0x1, P6 ;  /* 0x000000020a087211 */ /* 0x008fe200030f0eff */
[----:B------:R-:W-:Y:S01]  /*29c0*/  IMAD.MOV.U32 R9, RZ, RZ, R12 ;  /* 0x000000ffff097224 */ /* 0x000fe200078e000c */
[----:B------:R-:W-:Y:S04]  /*29d0*/  STL [R1+0x154], R11 ;  /* 0x0001540b01007387 */ /* 0x000fe80000100800 */
[-C--:B------:R-:W-:Y:S01]  /*29e0*/  @!P2 LOP3.LUT R9, R9, R8.reuse, RZ, 0x3c, !PT ;  /* 0x000000080909a212 */ /* 0x080fe200078e3cff */
[----:B------:R-:W-:Y:S04]  /*29f0*/  STL [R1+0x410], R12 ;  /* 0x0004100c01007387 */ /* 0x000fe80000100800 */
[----:B------:R0:W-:Y:S02]  /*2a00*/  STL [R1+0x40c], R8 ;  /* 0x00040c0801007387 */ /* 0x0001e40000100800 */
[----:B0-----:R-:W-:-:S04]  /*2a10*/  @!P2 LOP3.LUT R8, R9, R8, RZ, 0x3c, !PT ;  /* 0x000000080908a212 */ /* 0x001fc800078e3cff */
[----:B------:R-:W-:-:S05]  /*2a20*/  @!P2 LOP3.LUT R9, R9, R8, RZ, 0x3c, !PT ;  /* 0x000000080909a212 */ /* 0x000fca00078e3cff */
[----:B------:R0:W3:Y:S01]  /*2a30*/  @!P2 LDG.E.U8 R85, desc[UR18][R8.64] ;  /* 0x000000120855a981 */ /* 0x0000e2000c1e1100 */
[----:B------:R-:W-:-:S05]  /*2a40*/  VIADD R11, R14, 0xffffffbf ;  /* 0xffffffbf0e0b7836 */ /* 0x000fca0000000000 */
[----:B------:R-:W-:Y:S01]  /*2a50*/  ISETP.GE.U32.AND P0, PT, R11, 0x7fffff40, PT ;  /* 0x7fffff400b00780c */ /* 0x000fe20003f06070 */
[C---:B------:R-:W-:Y:S02]  /*2a60*/  IMAD R11, R4.reuse, 0x28, RZ ;  /* 0x00000028040b7824 */ /* 0x040fe400078e02ff */
[----:B------:R-:W-:Y:S01]  /*2a70*/  IMAD R10, R4, 0x30, RZ ;  /* 0x00000030040a7824 */ /* 0x000fe200078e02ff */
[----:B------:R-:W-:Y:S02]  /*2a80*/  PRMT R87, RZ, 0x7610, R87 ;  /* 0x00007610ff577816 */ /* 0x000fe40000000057 */
[----:B------:R-:W-:Y:S01]  /*2a90*/  PRMT R81, RZ, 0x7610, R81 ;  /* 0x00007610ff517816 */ /* 0x000fe20000000051 */
[----:B--2---:R2:W-:Y:S02]  /*2aa0*/  STL [R1+0x1b8], R83 ;  /* 0x0001b85301007387 */ /* 0x0045e40000100800 */
[----:B--2---:R-:W-:-:S04]  /*2ab0*/  IADD3 R83, P6, PT, R11, R0, RZ ;  /* 0x000000000b537210 */ /* 0x004fc80007fde0ff */
[----:B0-----:R-:W-:Y:S01]  /*2ac0*/  LEA.HI.X.SX32 R8, R11, R2, 0x1, P6 ;  /* 0x000000020b087211 */ /* 0x001fe200030f0eff */
[----:B------:R-:W-:Y:S01]  /*2ad0*/  IMAD.MOV.U32 R9, RZ, RZ, R83 ;  /* 0x000000ffff097224 */ /* 0x000fe200078e0053 */
[----:B------:R0:W-:Y:S04]  /*2ae0*/  STL [R1+0x448], R83 ;  /* 0x0004485301007387 */ /* 0x0001e80000100800 */
[----:B------:R-:W-:Y:S01]  /*2af0*/  @!P5 LOP3.LUT R9, R9, R8, RZ, 0x3c, !PT ;  /* 0x000000080909d212 */ /* 0x000fe200078e3cff */
[----:B------:R2:W-:Y:S01]  /*2b00*/  STL [R1+0x444], R8 ;  /* 0x0004440801007387 */ /* 0x0005e20000100800 */
[----:B0-----:R-:W-:Y:S02]  /*2b10*/  IADD3 R83, P6, PT, R10, R0, RZ ;  /* 0x000000000a537210 */ /* 0x001fe40007fde0ff */
[----:B--2---:R-:W-:-:S03]  /*2b20*/  @!P5 LOP3.LUT R8, R9, R8, RZ, 0x3c, !PT ;  /* 0x000000080908d212 */ /* 0x004fc600078e3cff */
[----:B------:R-:W-:Y:S01]  /*2b30*/  STL [R1+0x480], R83 ;  /* 0x0004805301007387 */ /* 0x000fe20000100800 */
[----:B------:R-:W-:-:S03]  /*2b40*/  @!P5 LOP3.LUT R9, R9, R8, RZ, 0x3c, !PT ;  /* 0x000000080909d212 */ /* 0x000fc600078e3cff */
[----:B---3--:R0:W-:Y:S04]  /*2b50*/  STL [R1+0x27c], R85 ;  /* 0x00027c5501007387 */ /* 0x0081e80000100800 */
[----:B------:R2:W3:Y:S01]  /*2b60*/  @!P5 LDG.E.U8 R87, desc[UR18][R8.64] ;  /* 0x000000120857d981 */ /* 0x0004e2000c1e1100 */
[----:B0-----:R-:W-:Y:S01]  /*2b70*/  LEA.HI.X.SX32 R85, R10, R2, 0x1, P6 ;  /* 0x000000020a557211 */ /* 0x001fe200030f0eff */
[----:B--2---:R-:W-:-:S04]  /*2b80*/  @!P1 IMAD.MOV.U32 R8, RZ, RZ, R83 ;  /* 0x000000ffff089224 */ /* 0x004fc800078e0053 */
[----:B------:R-:W-:-:S05]  /*2b90*/  @!P1 IMAD.MOV.U32 R9, RZ, RZ, R85 ;  /* 0x000000ffff099224 */ /* 0x000fca00078e0055 */
[----:B------:R0:W2:Y:S01]  /*2ba0*/  @!P1 LDG.E.U8 R81, desc[UR18][R8.64] ;  /* 0x0000001208519981 */ /* 0x0000a2000c1e1100 */
[----:B------:R-:W-:-:S05]  /*2bb0*/  IMAD R11, R4, 0x38, RZ ;  /* 0x00000038040b7824 */ /* 0x000fca00078e02ff */
[----:B------:R-:W-:Y:S01]  /*2bc0*/  IADD3 R10, P6, PT, R11, R0, RZ ;  /* 0x000000000b0a7210 */ /* 0x000fe20007fde0ff */
[----:B0-----:R-:W-:-:S03]  /*2bd0*/  VIADD R8, R14, 0xffffffa7 ;  /* 0xffffffa70e087836 */ /* 0x001fc60000000000 */
[----:B------:R-:W-:Y:S01]  /*2be0*/  LEA.HI.X.SX32 R11, R11, R2, 0x1, P6 ;  /* 0x000000020b0b7211 */ /* 0x000fe200030f0eff */
[----:B------:R-:W-:Y:S01]  /*2bf0*/  IMAD.MOV.U32 R9, RZ, RZ, R10 ;  /* 0x000000ffff097224 */ /* 0x000fe200078e000a */
[----:B------:R-:W-:-:S03]  /*2c00*/  ISETP.GE.U32.AND P1, PT, R8, 0x7fffff28, PT ;  /* 0x7fffff280800780c */ /* 0x000fc60003f26070 */
[----:B------:R-:W-:Y:S02]  /*2c10*/  IMAD.MOV.U32 R8, RZ, RZ, R11 ;  /* 0x000000ffff087224 */ /* 0x000fe400078e000b */
[----:B------:R-:W-:-:S03]  /*2c20*/  VIADD R12, R14, 0xffffffb7 ;  /* 0xffffffb70e0c7836 */ /* 0x000fc60000000000 */
[-C--:B------:R-:W-:Y:S02]  /*2c30*/  @!P4 LOP3.LUT R9, R9, R8.reuse, RZ, 0x3c, !PT ;  /* 0x000000080909c212 */ /* 0x080fe400078e3cff */
[----:B------:R-:W-:Y:S01]  /*2c40*/  ISETP.GE.U32.AND P2, PT, R12, 0x7fffff38, PT ;  /* 0x7fffff380c00780c */ /* 0x000fe20003f46070 */
[----:B------:R-:W-:Y:S01]  /*2c50*/  VIADD R12, R14, 0xffffffaf ;  /* 0xffffffaf0e0c7836 */ /* 0x000fe20000000000 */
[C---:B------:R-:W-:Y:S02]  /*2c60*/  @!P4 LOP3.LUT R8, R9.reuse, R8, RZ, 0x3c, !PT ;  /* 0x000000080908c212 */ /* 0x040fe400078e3cff */
[----:B------:R-:W-:Y:S02]  /*2c70*/  PRMT R78, RZ, 0x7610, R78 ;  /* 0x00007610ff4e7816 */ /* 0x000fe4000000004e */
[----:B------:R-:W-:Y:S02]  /*2c80*/  ISETP.GE.U32.AND P5, PT, R12, 0x7fffff30, PT ;  /* 0x7fffff300c00780c */ /* 0x000fe40003fa6070 */
[----:B------:R-:W-:-:S05]  /*2c90*/  @!P4 LOP3.LUT R9, R9, R8, RZ, 0x3c, !PT ;  /* 0x000000080909c212 */ /* 0x000fca00078e3cff */
[----:B------:R0:W4:Y:S01]  /*2ca0*/  @!P4 LDG.E.U8 R78, desc[UR18][R8.64] ;  /* 0x00000012084ec981 */ /* 0x000122000c1e1100 */
[----:B------:R-:W-:-:S03]  /*2cb0*/  PRMT R79, RZ, 0x7610, R79 ;  /* 0x00007610ff4f7816 */ /* 0x000fc6000000004f */
[----:B---3--:R3:W-:Y:S04]  /*2cc0*/  STL [R1+0x1cc], R87 ;  /* 0x0001cc5701007387 */ /* 0x0087e80000100800 */
[----:B---3--:R-:W3:Y:S04]  /*2cd0*/  LDL.LU R87, [R1+0x9cc] ;  /* 0x0009cc0001577983 */ /* 0x008ee80000300800 */
[----:B------:R0:W-:Y:S04]  /*2ce0*/  STL [R1+0x47c], R85 ;  /* 0x00047c5501007387 */ /* 0x0001e80000100800 */
[----:B0-----:R-:W3:Y:S04]  /*2cf0*/  LDL.LU R85, [R1+0x9c8] ;  /* 0x0009c80001557983 */ /* 0x001ee80000300800 */
[----:B------:R-:W3:Y:S04]  /*2d00*/  LDL.LU R83, [R1+0x9c4] ;  /* 0x0009c40001537983 */ /* 0x000ee80000300800 */
[----:B--2---:R0:W-:Y:S04]  /*2d10*/  STL [R1+0x1c8], R81 ;  /* 0x0001c85101007387 */ /* 0x0041e80000100800 */
[----:B0-----:R-:W2:Y:S04]  /*2d20*/  LDL.LU R81, [R1+0x9c0] ;  /* 0x0009c00001517983 */ /* 0x001ea80000300800 */
[----:B------:R0:W-:Y:S02]  /*2d30*/  STL [R1+0x4c0], R10 ;  /* 0x0004c00a01007387 */ /* 0x0001e40000100800 */
[----:B0-----:R-:W-:-:S05]  /*2d40*/  IMAD.SHL.U32 R10, R4, 0x40, RZ ;  /* 0x00000040040a7824 */ /* 0x001fca00078e00ff */
[----:B------:R-:W-:-:S04]  /*2d50*/  IADD3 R12, P6, PT, R10, R0, RZ ;  /* 0x000000000a0c7210 */ /* 0x000fc80007fde0ff */
[----:B------:R-:W-:Y:S01]  /*2d60*/  LEA.HI.X.SX32 R8, R10, R2, 0x1, P6 ;  /* 0x000000020a087211 */ /* 0x000fe200030f0eff */
[----:B------:R-:W-:Y:S01]  /*2d70*/  IMAD.MOV.U32 R9, RZ, RZ, R12 ;  /* 0x000000ffff097224 */ /* 0x000fe200078e000c */
[----:B------:R-:W-:Y:S04]  /*2d80*/  STL [R1+0x4bc], R11 ;  /* 0x0004bc0b01007387 */ /* 0x000fe80000100800 */
[-C--:B------:R-:W-:Y:S01]  /*2d90*/  @!P0 LOP3.LUT R9, R9, R8.reuse, RZ, 0x3c, !PT ;  /* 0x0000000809098212 */ /* 0x080fe200078e3cff */
[----:B------:R-:W-:Y:S04]  /*2da0*/  STL [R1+0x4f8], R12 ;  /* 0x0004f80c01007387 */ /* 0x000fe80000100800 */
[----:B------:R0:W-:Y:S02]  /*2db0*/  STL [R1+0x4f4], R8 ;  /* 0x0004f40801007387 */ /* 0x0001e40000100800 */
[----:B0-----:R-:W-:-:S04]  /*2dc0*/  @!P0 LOP3.LUT R8, R9, R8, RZ, 0x3c, !PT ;  /* 0x0000000809088212 */ /* 0x001fc800078e3cff */
[----:B------:R-:W-:-:S05]  /*2dd0*/  @!P0 LOP3.LUT R9, R9, R8, RZ, 0x3c, !PT ;  /* 0x0000000809098212 */ /* 0x000fca00078e3cff */
[----:B------:R0:W2:Y:S01]  /*2de0*/  @!P0 LDG.E.U8 R79, desc[UR18][R8.64] ;  /* 0x00000012084f8981 */ /* 0x0000a2000c1e1100 */
[----:B------:R-:W-:-:S05]  /*2df0*/  VIADD R11, R14, 0xffffff9f ;  /* 0xffffff9f0e0b7836 */ /* 0x000fca0000000000 */
[----:B------:R-:W-:Y:S01]  /*2e00*/  ISETP.GE.U32.AND P4, PT, R11, 0x7fffff20, PT ;  /* 0x7fffff200b00780c */ /* 0x000fe20003f86070 */
[C---:B------:R-:W-:Y:S01]  /*2e10*/  IMAD R11, R4.reuse, 0x48, RZ ;  /* 0x00000048040b7824 */ /* 0x040fe200078e02ff */
[----:B----4-:R4:W-:Y:S01]  /*2e20*/  STL [R1+0x274], R78 ;  /* 0x0002744e01007387 */ /* 0x0109e20000100800 */
[----:B------:R-:W-:-:S03]  /*2e30*/  IMAD R10, R4, 0x50, RZ ;  /* 0x00000050040a7824 */ /* 0x000fc600078e02ff */
[----:B----4-:R-:W-:-:S04]  /*2e40*/  IADD3 R78, P6, PT, R11, R0, RZ ;  /* 0x000000000b4e7210 */ /* 0x010fc80007fde0ff */
[----:B0-----:R-:W-:Y:S01]  /*2e50*/  LEA.HI.X.SX32 R8, R11, R2, 0x1, P6 ;  /* 0x000000020b087211 */ /* 0x001fe200030f0eff */
[----:B------:R-:W-:Y:S01]  /*2e60*/  IMAD.MOV.U32 R9, RZ, RZ, R78 ;  /* 0x000000ffff097224 */ /* 0x000fe200078e004e */
[----:B------:R0:W-:Y:S04]  /*2e70*/  STL [R1+0x530], R78 ;  /* 0x0005304e01007387 */ /* 0x0001e80000100800 */
[----:B------:R-:W-:Y:S01]  /*2e80*/  @!P2 LOP3.LUT R9, R9, R8, RZ, 0x3c, !PT ;  /* 0x000000080909a212 */ /* 0x000fe200078e3cff */
[----:B------:R4:W-:Y:S01]  /*2e90*/  STL [R1+0x52c], R8 ;  /* 0x00052c0801007387 */ /* 0x0009e20000100800 */
[----:B0-----:R-:W-:Y:S02]  /*2ea0*/  IADD3 R78, P6, PT, R10, R0, RZ ;  /* 0x000000000a4e7210 */ /* 0x001fe40007fde0ff */
[----:B------:R-:W-:-:S02]  /*2eb0*/  PRMT R80, RZ, 0x7610, R80 ;  /* 0x00007610ff507816 */ /* 0x000fc40000000050 */
[C---:B----4-:R-:W-:Y:S01]  /*2ec0*/  @!P2 LOP3.LUT R8, R9.reuse, R8, RZ, 0x3c, !PT ;  /* 0x000000080908a212 */ /* 0x050fe200078e3cff */
[----:B------:R-:W-:Y:S03]  /*2ed0*/  STL [R1+0x568], R78 ;  /* 0x0005684e01007387 */ /* 0x000fe60000100800 */
[----:B------:R-:W-:Y:S02]  /*2ee0*/  @!P2 LOP3.LUT R9, R9, R8, RZ, 0x3c, !PT ;  /* 0x000000080909a212 */ /* 0x000fe400078e3cff */
[----:B------:R-:W-:-:S03]  /*2ef0*/  PRMT R77, RZ, 0x7610, R77 ;  /* 0x00007610ff4d7816 */ /* 0x000fc6000000004d */
[----:B------:R0:W4:Y:S02]  /*2f00*/  @!P2 LDG.E.U8 R80, desc[UR18][R8.64] ;  /* 0x000000120850a981 */ /* 0x000124000c1e1100 */
[----:B0-----:R-:W-:Y:S02]  /*2f10*/  @!P5 IMAD.MOV.U32 R8, RZ, RZ, R78 ;  /* 0x000000ffff08d224 */ /* 0x001fe400078e004e */
[----:B--2---:R0:W-:Y:S02]  /*2f20*/  STL [R1+0x60], R79 ;  /* 0x0000604f01007387 */ /* 0x0041e40000100800 */
[----:B0-----:R-:W-:-:S05]  /*2f30*/  LEA.HI.X.SX32 R79, R10, R2, 0x1, P6 ;  /* 0x000000020a4f7211 */ /* 0x001fca00030f0eff */
        /* <DEDUP_REMOVED lines=10> */
[-C--:B------:R-:W-:Y:S01]  /*2fe0*/  @!P1 LOP3.LUT R9, R9, R8.reuse, RZ, 0x3c, !PT ;  /* 0x0000000809099212 */ /* 0x080fe200078e3cff */
[----:B----4-:R0:W-:Y:S01]  /*2ff0*/  STL [R1+0x58], R80 ;  /* 0x0000585001007387 */ /* 0x0101e20000100800 */
[----:B------:R-:W-:Y:S01]  /*3000*/  ISETP.GE.U32.AND P0, PT, R12, 0x7fffff18, PT ;  /* 0x7fffff180c00780c */ /* 0x000fe20003f06070 */
[----:B------:R-:W-:Y:S01]  /*3010*/  VIADD R12, R14, 0xffffff8f ;  /* 0xffffff8f0e0c7836 */ /* 0x000fe20000000000 */
[----:B------:R-:W-:Y:S01]  /*3020*/  @!P1 LOP3.LUT R8, R9, R8, RZ, 0x3c, !PT ;  /* 0x0000000809089212 */ /* 0x000fe200078e3cff */
[----:B0-----:R-:W4:Y:S04]  /*3030*/  LDL.LU R80, [R1+0x9bc] ;  /* 0x0009bc0001507983 */ /* 0x001f280000300800 */
[----:B------:R0:W-:Y:S01]  /*3040*/  STL [R1+0x564], R79 ;  /* 0x0005644f01007387 */ /* 0x0001e20000100800 */
[----:B------:R-:W-:-:S03]  /*3050*/  PRMT R68, RZ, 0x7610, R68 ;  /* 0x00007610ff447816 */ /* 0x000fc60000000044 */
[----:B0-----:R-:W3:Y:S04]  /*3060*/  LDL.LU R79, [R1+0x9b8] ;  /* 0x0009b800014f7983 */ /* 0x001ee80000300800 */
[----:B------:R-:W3:Y:S01]  /*3070*/  LDL.LU R78, [R1+0x9b4] ;  /* 0x0009b400014e7983 */ /* 0x000ee20000300800 */
[----:B------:R-:W-:Y:S02]  /*3080*/  ISETP.GE.U32.AND P2, PT, R12, 0x7fffff10, PT ;  /* 0x7fffff100c00780c */ /* 0x000fe40003f46070 */
[----:B------:R-:W-:-:S05]  /*3090*/  @!P1 LOP3.LUT R9, R9, R8, RZ, 0x3c, !PT ;  /* 0x0000000809099212 */ /* 0x000fca00078e3cff */
[----:B------:R0:W3:Y:S01]  /*30a0*/  @!P1 LDG.E.U8 R68, desc[UR18][R8.64] ;  /* 0x0000001208449981 */ /* 0x0000e2000c1e1100 */
[----:B------:R-:W-:-:S03]  /*30b0*/  PRMT R75, RZ, 0x7610, R75 ;  /* 0x00007610ff4b7816 */ /* 0x000fc6000000004b */
[----:B--2---:R2:W-:Y:S04]  /*30c0*/  STL [R1+0x278], R77 ;  /* 0x0002784d01007387 */ /* 0x0045e80000100800 */
[----:B--2---:R-:W2:Y:S04]  /*30d0*/  LDL.LU R77, [R1+0x9b0] ;  /* 0x0009b000014d7983 */ /* 0x004ea80000300800 */
[----:B------:R0:W-:Y:S02]  /*30e0*/  STL [R1+0x5a0], R10 ;  /* 0x0005a00a01007387 */ /* 0x0001e40000100800 */
[----:B0-----:R-:W-:-:S05]  /*30f0*/  IMAD R10, R4, 0x60, RZ ;  /* 0x00000060040a7824 */ /* 0x001fca00078e02ff */
        /* <DEDUP_REMOVED lines=12> */
[----:B------:R-:W-:Y:S01]  /*31c0*/  IMAD R11, R4, 0x68, RZ ;  /* 0x00000068040b7824 */ /* 0x000fe200078e02ff */
[----:B---3--:R3:W-:Y:S04]  /*31d0*/  STL [R1+0xf0], R68 ;  /* 0x0000f04401007387 */ /* 0x0087e80000100800 */
[----:B---3--:R-:W-:-:S04]  /*31e0*/  IADD3 R68, P6, PT, R11, R0, RZ ;  /* 0x000000000b447210 */ /* 0x008fc80007fde0ff */
[----:B0-----:R-:W-:Y:S01]  /*31f0*/  LEA.HI.X.SX32 R8, R11, R2, 0x1, P6 ;  /* 0x000000020b087211 */ /* 0x001fe200030f0eff */
[----:B------:R-:W-:Y:S01]  /*3200*/  IMAD.MOV.U32 R9, RZ, RZ, R68 ;  /* 0x000000ffff097224 */ /* 0x000fe200078e0044 */
[----:B------:R-:W-:Y:S01]  /*3210*/  STL [R1+0x608], R68 ;  /* 0x0006084401007387 */ /* 0x000fe20000100800 */
[----:B------:R-:W-:-:S03]  /*3220*/  IMAD R10, R4, 0x70, RZ ;  /* 0x00000070040a7824 */ /* 0x000fc600078e02ff */
[----:B------:R-:W-:Y:S02]  /*3230*/  @!P0 LOP3.LUT R9, R9, R8, RZ, 0x3c, !PT ;  /* 0x0000000809098212 */ /* 0x000fe400078e3cff */
[----:B------:R-:W-:Y:S02]  /*3240*/  PRMT R76, RZ, 0x7610, R76 ;  /* 0x00007610ff4c7816 */ /* 0x000fe4000000004c */
[----:B------:R-:W-:Y:S01]  /*3250*/  PRMT R7, RZ, 0x7610, R7 ;  /* 0x00007610ff077816 */ /* 0x000fe20000000007 */
[----:B--2---:R0:W-:Y:S04]  /*3260*/  STL [R1+0xec], R75 ;  /* 0x0000ec4b01007387 */ /* 0x0041e80000100800 */
[----:B------:R2:W-:Y:S01]  /*3270*/  STL [R1+0x604], R8 ;  /* 0x0006040801007387 */ /* 0x0005e20000100800 */
[----:B0-----:R-:W-:-:S02]  /*3280*/  IADD3 R75, P6, PT, R10, R0, RZ ;  /* 0x000000000a4b7210 */ /* 0x001fc40007fde0ff */
[C---:B--2---:R-:W-:Y:S02]  /*3290*/  @!P0 LOP3.LUT R8, R9.reuse, R8, RZ, 0x3c, !PT ;  /* 0x0000000809088212 */ /* 0x044fe400078e3cff */
[----:B------:R-:W-:Y:S02]  /*32a0*/  LEA.HI.X.SX32 R68, R10, R2, 0x1, P6 ;  /* 0x000000020a447211 */ /* 0x000fe400030f0eff */
[----:B------:R-:W-:-:S05]  /*32b0*/  @!P0 LOP3.LUT R9, R9, R8, RZ, 0x3c, !PT ;  /* 0x0000000809098212 */ /* 0x000fca00078e3cff */
[----:B------:R0:W2:Y:S02]  /*32c0*/  @!P0 LDG.E.U8 R76, desc[UR18][R8.64] ;  /* 0x00000012084c8981 */ /* 0x0000a4000c1e1100 */
[----:B0-----:R-:W-:Y:S02]  /*32d0*/  @!P2 IMAD.MOV.U32 R8, RZ, RZ, R75 ;  /* 0x000000ffff08a224 */ /* 0x001fe400078e004b */
[----:B------:R-:W-:-:S05]  /*32e0*/  @!P2 IMAD.MOV.U32 R9, RZ, RZ, R68 ;  /* 0x000000ffff09a224 */ /* 0x000fca00078e0044 */
[----:B------:R0:W3:Y:S01]  /*32f0*/  @!P2 LDG.E.U8 R7, desc[UR18][R8.64] ;  /* 0x000000120807a981 */ /* 0x0000e2000c1e1100 */
[----:B------:R-:W-:-:S05]  /*3300*/  IMAD R11, R4, 0x78, RZ ;  /* 0x00000078040b7824 */ /* 0x000fca00078e02ff */
[----:B------:R-:W-:Y:S01]  /*3310*/  IADD3 R10, P6, PT, R11, R0, RZ ;  /* 0x000000000b0a7210 */ /* 0x000fe20007fde0ff */
[----:B0-----:R-:W-:-:S03]  /*3320*/  VIADD R8, R14, 0xffffffde ;  /* 0xffffffde0e087836 */ /* 0x001fc60000000000 */
[----:B------:R-:W-:Y:S01]  /*3330*/  LEA.HI.X.SX32 R11, R11, R2, 0x1, P6 ;  /* 0x000000020b0b7211 */ /* 0x000fe200030f0eff */
[----:B------:R-:W-:Y:S01]  /*3340*/  STL [R1+0x638], R75 ;  /* 0x0006384b01007387 */ /* 0x000fe20000100800 */
[----:B------:R-:W-:Y:S01]  /*3350*/  IMAD.MOV.U32 R9, RZ, RZ, R10 ;  /* 0x000000ffff097224 */ /* 0x000fe200078e000a */
[----:B------:R-:W-:Y:S02]  /*3360*/  ISETP.GE.U32.AND P2, PT, R8, 0x7fffff5f, PT ;  /* 0x7fffff5f0800780c */ /* 0x000fe40003f46070 */
        /* <DEDUP_REMOVED lines=11> */
[----:B--2---:R2:W-:Y:S04]  /*3420*/  STL [R1+0x270], R76 ;  /* 0x0002704c01007387 */ /* 0x0045e80000100800 */
[----:B--2---:R-:W2:Y:S04]  /*3430*/  LDL.LU R76, [R1+0x9ac] ;  /* 0x0009ac00014c7983 */ /* 0x004ea80000300800 */
[----:B------:R0:W-:Y:S04]  /*3440*/  STL [R1+0x634], R68 ;  /* 0x0006344401007387 */ /* 0x0001e80000100800 */
[----:B0-----:R-:W2:Y:S04]  /*3450*/  LDL.LU R68, [R1+0x9a8] ;  /* 0x0009a80001447983 */ /* 0x001ea80000300800 */
[----:B------:R-:W2:Y:S04]  /*3460*/  LDL.LU R75, [R1+0x9a4] ;  /* 0x0009a400014b7983 */ /* 0x000ea80000300800 */
[----:B---3--:R0:W-:Y:S04]  /*3470*/  STL [R1+0x26c], R7 ;  /* 0x00026c0701007387 */ /* 0x0081e80000100800 */
[----:B0-----:R-:W3:Y:S04]  /*3480*/  LDL.LU R7, [R1+0x9a0] ;  /* 0x0009a00001077983 */ /* 0x001ee80000300800 */
        /* <DEDUP_REMOVED lines=51> */
[----:B0-----:R-:W4:Y:S04]  /*37c0*/  LDL.LU R71, [R1+0x998] ;  /* 0x0009980001477983 */ /* 0x001f280000300800 */
        /* <DEDUP_REMOVED lines=22> */
[----:B---3--:R3:W-:Y:S01]  /*3930*/  STL [R1+0x158], R65 ;  /* 0x0001584101007387 */ /* 0x0087e20000100800 */
[----:B------:R-:W-:-:S03]  /*3940*/  IMAD R10, R4, 0x39, RZ ;  /* 0x00000039040a7824 */ /* 0x000fc600078e02ff */
[----:B---3--:R-:W-:-:S04]  /*3950*/  IADD3 R65, P6, PT, R11, R0, RZ ;  /* 0x000000000b417210 */ /* 0x008fc80007fde0ff */
[----:B0-----:R-:W-:Y:S01]  /*3960*/  LEA.HI.X.SX32 R8, R11, R2, 0x1, P6 ;  /* 0x000000020b087211 */ /* 0x001fe200030f0eff */
[----:B------:R-:W-:Y:S01]  /*3970*/  IMAD.MOV.U32 R9, RZ, RZ, R65 ;  /* 0x000000ffff097224 */ /* 0x000fe200078e0041 */
[----:B------:R0:W-:Y:S04]  /*3980*/  STL [R1+0x490], R65 ;  /* 0x0004904101007387 */ /* 0x0001e80000100800 */
[----:B------:R-:W-:Y:S01]  /*3990*/  @!P1 LOP3.LUT R9, R9, R8, RZ, 0x3c, !PT ;  /* 0x0000000809099212 */ /* 0x000fe200078e3cff */
[----:B------:R3:W-:Y:S01]  /*39a0*/  STL [R1+0x48c], R8 ;  /* 0x00048c0801007387 */ /* 0x0007e20000100800 */
[----:B0-----:R-:W-:Y:S02]  /*39b0*/  IADD3 R65, P6, PT, R10, R0, RZ ;  /* 0x000000000a417210 */ /* 0x001fe40007fde0ff */
[----:B------:R-:W-:-:S02]  /*39c0*/  PRMT R67, RZ, 0x7610, R67 ;  /* 0x00007610ff437816 */ /* 0x000fc40000000043 */
[C---:B---3--:R-:W-:Y:S01]  /*39d0*/  @!P1 LOP3.LUT R8, R9.reuse, R8, RZ, 0x3c, !PT ;  /* 0x0000000809089212 */ /* 0x048fe200078e3cff */
[----:B------:R-:W-:Y:S03]  /*39e0*/  STL [R1+0x4c8], R65 ;  /* 0x0004c84101007387 */ /* 0x000fe60000100800 */
[----:B------:R-:W-:Y:S02]  /*39f0*/  @!P1 LOP3.LUT R9, R9, R8, RZ, 0x3c, !PT ;  /* 0x0000000809099212 */ /* 0x000fe400078e3cff */
[----:B------:R-:W-:-:S03]  /*3a00*/  PRMT R64, RZ, 0x7610, R64 ;  /* 0x00007610ff407816 */ /* 0x000fc60000000040 */
[----:B------:R0:W3:Y:S01]  /*3a10*/  @!P1 LDG.E.U8 R67, desc[UR18][R8.64] ;  /* 0x0000001208439981 */ /* 0x0000e2000c1e1100 */
[----:B------:R-:W-:Y:S02]  /*3a20*/  IMAD R11, R4, 0x41, RZ ;  /* 0x00000041040b7824 */ /* 0x000fe400078e02ff */
[----:B0-----:R-:W-:Y:S01]  /*3a30*/  @!P4 IMAD.MOV.U32 R8, RZ, RZ, R65 ;  /* 0x000000ffff08c224 */ /* 0x001fe200078e0041 */
[----:B------:R-:W-:Y:S01]  /*3a40*/  PRMT R63, RZ, 0x7610, R63 ;  /* 0x00007610ff3f7816 */ /* 0x000fe2000000003f */
[----:B--2---:R0:W-:Y:S02]  /*3a50*/  STL [R1+0x264], R66 ;  /* 0x0002644201007387 */ /* 0x0041e40000100800 */
[----:B0-----:R-:W-:-:S05]  /*3a60*/  LEA.HI.X.SX32 R66, R10, R2, 0x1, P6 ;  /* 0x000000020a427211 */ /* 0x001fca00030f0eff */
[----:B------:R-:W-:-:S05]  /*3a70*/  @!P4 IMAD.MOV.U32 R9, RZ, RZ, R66 ;  /* 0x000000ffff09c224 */ /* 0x000fca00078e0042 */
[----:B------:R0:W2:Y:S01]  /*3a80*/  @!P4 LDG.E.U8 R64, desc[UR18][R8.64] ;  /* 0x000000120840c981 */ /* 0x0000a2000c1e1100 */
[----:B------:R-:W-:-:S04]  /*3a90*/  IADD3 R10, P6, PT, R11, R0, RZ ;  /* 0x000000000b0a7210 */ /* 0x000fc80007fde0ff */
[----:B------:R-:W-:Y:S01]  /*3aa0*/  LEA.HI.X.SX32 R11, R11, R2, 0x1, P6 ;  /* 0x000000020b0b7211 */ /* 0x000fe200030f0eff */
[----:B0-----:R-:W-:Y:S02]  /*3ab0*/  VIADD R8, R14, 0xffffff9e ;  /* 0xffffff9e0e087836 */ /* 0x001fe40000000000 */
[----:B------:R-:W-:-:S03]  /*3ac0*/  IMAD.MOV.U32 R9, RZ, RZ, R10 ;  /* 0x000000ffff097224 */ /* 0x000fc600078e000a */
[----:B------:R-:W-:Y:S01]  /*3ad0*/  ISETP.GE.U32.AND P4, PT, R8, 0x7fffff1f, PT ;  /* 0x7fffff1f0800780c */ /* 0x000fe20003f86070 */
[----:B------:R-:W-:-:S05]  /*3ae0*/  IMAD.MOV.U32 R8, RZ, RZ, R11 ;  /* 0x000000ffff087224 */ /* 0x000fca00078e000b */
[----:B------:R-:W-:-:S04]  /*3af0*/  @!P0 LOP3.LUT R9, R9, R8, RZ, 0x3c, !PT ;  /* 0x0000000809098212 */ /* 0x000fc800078e3cff */
[----:B------:R-:W-:-:S04]  /*3b00*/  @!P0 LOP3.LUT R8, R9, R8, RZ, 0x3c, !PT ;  /* 0x0000000809088212 */ /* 0x000fc800078e3cff */
[----:B------:R-:W-:-:S05]  /*3b10*/  @!P0 LOP3.LUT R9, R9, R8, RZ, 0x3c, !PT ;  /* 0x0000000809098212 */ /* 0x000fca00078e3cff */
[----:B------:R0:W4:Y:S01]  /*3b20*/  @!P0 LDG.E.U8 R63, desc[UR18][R8.64] ;  /* 0x00000012083f8981 */ /* 0x000122000c1e1100 */
[----:B------:R-:W-:-:S03]  /*3b30*/  VIADD R12, R14, 0xffffffae ;  /* 0xffffffae0e0c7836 */ /* 0x000fc60000000000 */
[----:B---3--:R3:W-:Y:S02]  /*3b40*/  STL [R1+0x164], R67 ;  /* 0x0001644301007387 */ /* 0x0087e40000100800 */
[----:B------:R-:W-:Y:S01]  /*3b50*/  ISETP.GE.U32.AND P5, PT, R12, 0x7fffff2f, PT ;  /* 0x7fffff2f0c00780c */ /* 0x000fe20003fa6070 */
[----:B------:R-:W-:Y:S01]  /*3b60*/  VIADD R12, R14, 0xffffffa6 ;  /* 0xffffffa60e0c7836 */ /* 0x000fe20000000000 */
[----:B---3--:R-:W3:Y:S04]  /*3b70*/  LDL.LU R67, [R1+0x98c] ;  /* 0x00098c0001437983 */ /* 0x008ee80000300800 */
[----:B------:R0:W-:Y:S01]  /*3b80*/  STL [R1+0x4c4], R66 ;  /* 0x0004c44201007387 */ /* 0x0001e20000100800 */
[----:B------:R-:W-:-:S03]  /*3b90*/  ISETP.GE.U32.AND P1, PT, R12, 0x7fffff27, PT ;  /* 0x7fffff270c00780c */ /* 0x000fc60003f26070 */
[----:B0-----:R-:W3:Y:S04]  /*3ba0*/  LDL.LU R66, [R1+0x988] ;  /* 0x0009880001427983 */ /* 0x001ee80000300800 */
[----:B------:R-:W3:Y:S01]  /*3bb0*/  LDL.LU R65, [R1+0x984] ;  /* 0x0009840001417983 */ /* 0x000ee20000300800 */
[----:B------:R-:W-:-:S03]  /*3bc0*/  PRMT R62, RZ, 0x7610, R62 ;  /* 0x00007610ff3e7816 */ /* 0x000fc6000000003e */
[----:B--2---:R0:W-:Y:S04]  /*3bd0*/  STL [R1+0x160], R64 ;  /* 0x0001604001007387 */ /* 0x0041e80000100800 */
[----:B0-----:R-:W2:Y:S04]  /*3be0*/  LDL.LU R64, [R1+0x980] ;  /* 0x0009800001407983 */ /* 0x001ea80000300800 */
[----:B------:R0:W-:Y:S02]  /*3bf0*/  STL [R1+0x500], R10 ;  /* 0x0005000a01007387 */ /* 0x0001e40000100800 */
[----:B0-----:R-:W-:-:S05]  /*3c00*/  IMAD R10, R4, 0x49, RZ ;  /* 0x00000049040a7824 */ /* 0x001fca00078e02ff */
[----:B------:R-:W-:-:S04]  /*3c10*/  IADD3 R12, P6, PT, R10, R0, RZ ;  /* 0x000000000a0c7210 */ /* 0x000fc80007fde0ff */
[----:B------:R-:W-:Y:S01]  /*3c20*/  LEA.HI.X.SX32 R8, R10, R2, 0x1, P6 ;  /* 0x000000020a087211 */ /* 0x000fe200030f0eff */
[----:B------:R-:W-:Y:S01]  /*3c30*/  IMAD.MOV.U32 R9, RZ, RZ, R12 ;  /* 0x000000ffff097224 */ /* 0x000fe200078e000c */
[----:B------:R0:W-:Y:S04]  /*3c40*/  STL [R1+0x4fc], R11 ;  /* 0x0004fc0b01007387 */ /* 0x0001e80000100800 */
[-C--:B------:R-:W-:Y:S01]  /*3c50*/  @!P2 LOP3.LUT R9, R9, R8.reuse, RZ, 0x3c, !PT ;  /* 0x000000080909a212 */ /* 0x080fe200078e3cff */
[----:B------:R-:W-:Y:S04]  /*3c60*/  STL [R1+0x538], R12 ;  /* 0x0005380c01007387 */ /* 0x000fe80000100800 */
[----:B------:R1:W-:Y:S01]  /*3c70*/  STL [R1+0x534], R8 ;  /* 0x0005340801007387 */ /* 0x0003e20000100800 */
[----:B0-----:R-:W-:Y:S01]  /*3c80*/  VIADD R11, R14, 0xffffff96 ;  /* 0xffffff960e0b7836 */ /* 0x001fe20000000000 */
[----:B-1----:R-:W-:-:S04]  /*3c90*/  @!P2 LOP3.LUT R8, R9, R8, RZ, 0x3c, !PT ;  /* 0x000000080908a212 */ /* 0x002fc800078e3cff */
[----:B------:R-:W-:Y:S02]  /*3ca0*/  ISETP.GE.U32.AND P0, PT, R11, 0x7fffff17, PT ;  /* 0x7fffff170b00780c */ /* 0x000fe40003f06070 */
[----:B------:R-:W-:Y:S01]  /*3cb0*/  @!P2 LOP3.LUT R9, R9, R8, RZ, 0x3c, !PT ;  /* 0x000000080909a212 */ /* 0x000fe200078e3cff */
[----:B------:R-:W-:Y:S01]  /*3cc0*/  IMAD R11, R4, 0x51, RZ ;  /* 0x00000051040b7824 */ /* 0x000fe200078e02ff */
[----:B----4-:R0:W-:Y:S04]  /*3cd0*/  STL [R1+0x260], R63 ;  /* 0x0002603f01007387 */ /* 0x0101e80000100800 */
[----:B------:R1:W4:Y:S01]  /*3ce0*/  @!P2 LDG.E.U8 R62, desc[UR18][R8.64] ;  /* 0x00000012083ea981 */ /* 0x000322000c1e1100 */
[----:B0-----:R-:W-:-:S04]  /*3cf0*/  IADD3 R63, P6, PT, R11, R0, RZ ;  /* 0x000000000b3f7210 */ /* 0x001fc80007fde0ff */
[----:B-1----:R-:W-:Y:S01]  /*3d00*/  LEA.HI.X.SX32 R9, R11, R2, 0x1, P6 ;  /* 0x000000020b097211 */ /* 0x002fe200030f0eff */
[----:B------:R-:W-:-:S05]  /*3d10*/  @!P5 IMAD.MOV.U32 R8, RZ, RZ, R63 ;  /* 0x000000ffff08d224 */ /* 0x000fca00078e003f */
[----:B------:R0:W2:Y:S01]  /*3d20*/  @!P5 LDG.E.U8 R86, desc[UR18][R8.64] ;  /* 0x000000120856d981 */ /* 0x0000a2000c1e1100 */
[----:B------:R-:W-:-:S03]  /*3d30*/  IMAD R10, R4, 0x59, RZ ;  /* 0x00000059040a7824 */ /* 0x000fc600078e02ff */
[----:B------:R-:W-:Y:S01]  /*3d40*/  STL [R1+0x570], R63 ;  /* 0x0005703f01007387 */ /* 0x000fe20000100800 */
[----:B------:R-:W-:-:S03]  /*3d50*/  IMAD R11, R4, 0x61, RZ ;  /* 0x00000061040b7824 */ /* 0x000fc600078e02ff */
[----:B----4-:R1:W-:Y:S02]  /*3d60*/  STL [R1+0x16c], R62 ;  /* 0x00016c3e01007387 */ /* 0x0103e40000100800 */
[C---:B-1----:R-:W-:Y:S02]  /*3d70*/  IADD3 R62, P6, PT, R10.reuse, R0, RZ ;  /* 0x000000000a3e7210 */ /* 0x042fe40007fde0ff */
[----:B------:R1:W-:Y:S02]  /*3d80*/  STL [R1+0x56c], R9 ;  /* 0x00056c0901007387 */ /* 0x0003e40000100800 */
[----:B------:R-:W-:Y:S02]  /*3d90*/  LEA.HI.X.SX32 R10, R10, R2, 0x1, P6 ;  /* 0x000000020a0a7211 */ /* 0x000fe400030f0eff */
[----:B------:R-:W-:Y:S01]  /*3da0*/  STL [R1+0x5a8], R62 ;  /* 0x0005a83e01007387 */ /* 0x000fe20000100800 */
[----:B0-----:R-:W-:-:S03]  /*3db0*/  @!P1 IMAD.MOV.U32 R8, RZ, RZ, R62 ;  /* 0x000000ffff089224 */ /* 0x001fc600078e003e */
[----:B------:R-:W4:Y:S01]  /*3dc0*/  LDL.LU R63, [R1+0x97c] ;  /* 0x00097c00013f7983 */ /* 0x000f220000300800 */
[----:B-1----:R-:W-:-:S03]  /*3dd0*/  @!P1 IMAD.MOV.U32 R9, RZ, RZ, R10 ;  /* 0x000000ffff099224 */ /* 0x002fc600078e000a */
[----:B------:R0:W-:Y:S04]  /*3de0*/  STL [R1+0x5a4], R10 ;  /* 0x0005a40a01007387 */ /* 0x0001e80000100800 */
[----:B--2---:R1:W-:Y:S04]  /*3df0*/  STL [R1+0x168], R86 ;  /* 0x0001685601007387 */ /* 0x0043e80000100800 */
[----:B------:R2:W3:Y:S01]  /*3e00*/  @!P1 LDG.E.U8 R84, desc[UR18][R8.64] ;  /* 0x0000001208549981 */ /* 0x0004e2000c1e1100 */
[----:B0-----:R-:W-:-:S03]  /*3e10*/  IMAD R10, R4, 0x69, RZ ;  /* 0x00000069040a7824 */ /* 0x001fc600078e02ff */
[----:B------:R-:W4:Y:S01]  /*3e20*/  LDL.LU R62, [R1+0x978] ;  /* 0x00097800013e7983 */ /* 0x000f220000300800 */
[----:B-1----:R-:W-:Y:S01]  /*3e30*/  IADD3 R86, P6, PT, R11, R0, RZ ;  /* 0x000000000b567210 */ /* 0x002fe20007fde0ff */
[----:B--2---:R-:W-:-:S03]  /*3e40*/  VIADD R8, R14, 0xfffffffe ;  /* 0xfffffffe0e087836 */ /* 0x004fc60000000000 */
[----:B------:R-:W-:Y:S02]  /*3e50*/  LEA.HI.X.SX32 R11, R11, R2, 0x1, P6 ;  /* 0x000000020b0b7211 */ /* 0x000fe400030f0eff */
[----:B------:R-:W-:Y:S01]  /*3e60*/  ISETP.GE.U32.AND P1, PT, R8, 0x7fffff7f, PT ;  /* 0x7fffff7f0800780c */ /* 0x000fe20003f26070 */
[----:B------:R-:W-:Y:S02]  /*3e70*/  @!P4 IMAD.MOV.U32 R8, RZ, RZ, R86 ;  /* 0x000000ffff08c224 */ /* 0x000fe400078e0056 */
[----:B------:R-:W-:-:S05]  /*3e80*/  @!P4 IMAD.MOV.U32 R9, RZ, RZ, R11 ;  /* 0x000000ffff09c224 */ /* 0x000fca00078e000b */
[----:B------:R0:W2:Y:S01]  /*3e90*/  @!P4 LDG.E.U8 R82, desc[UR18][R8.64] ;  /* 0x000000120852c981 */ /* 0x0000a2000c1e1100 */
[----:B------:R-:W-:-:S03]  /*3ea0*/  VIADD R12, R14, 0xffffff8e ;  /* 0xffffff8e0e0c7836 */ /* 0x000fc60000000000 */
[----:B------:R-:W-:Y:S04]  /*3eb0*/  STL [R1+0x5e0], R86 ;  /* 0x0005e05601007387 */ /* 0x000fe80000100800 */
[----:B------:R1:W-:Y:S01]  /*3ec0*/  STL [R1+0x5dc], R11 ;  /* 0x0005dc0b01007387 */ /* 0x0003e20000100800 */
[----:B------:R-:W-:Y:S02]  /*3ed0*/  ISETP.GE.U32.AND P2, PT, R12, 0x7fffff0f, PT ;  /* 0x7fffff0f0c00780c */ /* 0x000fe40003f46070 */
[----:B------:R-:W-:Y:S01]  /*3ee0*/  PRMT R59, RZ, 0x7610, R59 ;  /* 0x00007610ff3b7816 */ /* 0x000fe2000000003b */
[----:B-1----:R-:W-:Y:S01]  /*3ef0*/  IMAD R11, R4, 0x71, RZ ;  /* 0x00000071040b7824 */ /* 0x002fe200078e02ff */
[----:B------:R-:W-:Y:S01]  /*3f00*/  PRMT R61, RZ, 0x7610, R61 ;  /* 0x00007610ff3d7816 */ /* 0x000fe2000000003d */
[----:B---3--:R1:W-:Y:S02]  /*3f10*/  STL [R1+0x25c], R84 ;  /* 0x00025c5401007387 */ /* 0x0083e40000100800 */
[----:B-1----:R-:W-:-:S04]  /*3f20*/  IADD3 R84, P6, PT, R10, R0, RZ ;  /* 0x000000000a547210 */ /* 0x002fc80007fde0ff */
[----:B------:R-:W-:Y:S01]  /*3f30*/  LEA.HI.X.SX32 R86, R10, R2, 0x1, P6 ;  /* 0x000000020a567211 */ /* 0x000fe200030f0eff */
[----:B------:R-:W-:Y:S01]  /*3f40*/  STL [R1+0x610], R84 ;  /* 0x0006105401007387 */ /* 0x000fe20000100800 */
[----:B0-----:R-:W-:-:S03]  /*3f50*/  @!P0 IMAD.MOV.U32 R8, RZ, RZ, R84 ;  /* 0x000000ffff088224 */ /* 0x001fc600078e0054 */
[----:B------:R-:W-:Y:S01]  /*3f60*/  @!P0 IMAD.MOV.U32 R9, RZ, RZ, R86 ;  /* 0x000000ffff098224 */ /* 0x000fe200078e0056 */
[----:B--2---:R0:W-:Y:S04]  /*3f70*/  STL [R1+0x174], R82 ;  /* 0x0001745201007387 */ /* 0x0041e80000100800 */
[----:B------:R1:W2:Y:S01]  /*3f80*/  @!P0 LDG.E.U8 R59, desc[UR18][R8.64] ;  /* 0x00000012083b8981 */ /* 0x0002a2000c1e1100 */
[----:B0-----:R-:W-:-:S04]  /*3f90*/  IADD3 R82, P6, PT, R11, R0, RZ ;  /* 0x000000000b527210 */ /* 0x001fc80007fde0ff */
[----:B------:R-:W-:Y:S01]  /*3fa0*/  LEA.HI.X.SX32 R84, R11, R2, 0x1, P6 ;  /* 0x000000020b547211 */ /* 0x000fe200030f0eff */
[----:B-1----:R-:W-:-:S04]  /*3fb0*/  @!P2 IMAD.MOV.U32 R8, RZ, RZ, R82 ;  /* 0x000000ffff08a224 */ /* 0x002fc800078e0052 */
[----:B------:R-:W-:-:S05]  /*3fc0*/  @!P2 IMAD.MOV.U32 R9, RZ, RZ, R84 ;  /* 0x000000ffff09a224 */ /* 0x000fca00078e0054 */
[----:B------:R-:W3:Y:S01]  /*3fd0*/  @!P2 LDG.E.U8 R61, desc[UR18][R8.64] ;  /* 0x00000012083da981 */ /* 0x000ee2000c1e1100 */
[----:B------:R-:W-:Y:S02]  /*3fe0*/  VIADD R12, R14, 0xffffff86 ;  /* 0xffffff860e0c7836 */ /* 0x000fe40000000000 */
[----:B------:R-:W-:Y:S01]  /*3ff0*/  IMAD R10, R4, 0x79, RZ ;  /* 0x00000079040a7824 */ /* 0x000fe200078e02ff */
[----:B------:R-:W-:Y:S02]  /*4000*/  STL [R1+0x60c], R86 ;  /* 0x00060c5601007387 */ /* 0x000fe40000100800 */
[----:B------:R-:W-:Y:S02]  /*4010*/  ISETP.GE.U32.AND P5, PT, R12, 0x7fffff07, PT ;  /* 0x7fffff070c00780c */ /* 0x000fe40003fa6070 */
[----:B------:R-:W-:Y:S01]  /*4020*/  STL [R1+0x640], R82 ;  /* 0x0006405201007387 */ /* 0x000fe20000100800 */
[----:B------:R-:W-:-:S03]  /*4030*/  PRMT R58, RZ, 0x7610, R58 ;  /* 0x00007610ff3a7816 */ /* 0x000fc6000000003a */
[----:B--2---:R0:W-:Y:S04]  /*4040*/  STL [R1+0x170], R59 ;  /* 0x0001703b01007387 */ /* 0x0041e80000100800 */
[----:B------:R-:W-:Y:S01]  /*4050*/  STL [R1+0x63c], R84 ;  /* 0x00063c5401007387 */ /* 0x000fe20000100800 */
[----:B0-----:R-:W-:-:S05]  /*4060*/  IADD3 R59, P6, PT, R10, R0, RZ ;  /* 0x000000000a3b7210 */ /* 0x001fca0007fde0ff */
[----:B------:R-:W-:Y:S04]  /*4070*/  STL [R1+0x670], R59 ;  /* 0x0006703b01007387 */ /* 0x000fe80000100800 */
[----:B---3--:R0:W-:Y:S01]  /*4080*/  STL [R1+0x258], R61 ;  /* 0x0002583d01007387 */ /* 0x0081e20000100800 */
[----:B------:R-:W-:Y:S01]  /*4090*/  @!P5 IMAD.MOV.U32 R8, RZ, RZ, R59 ;  /* 0x000000ffff08d224 */ /* 0x000fe200078e003b */
[----:B0-----:R-:W-:-:S05]  /*40a0*/  LEA.HI.X.SX32 R61, R10, R2, 0x1, P6 ;  /* 0x000000020a3d7211 */ /* 0x001fca00030f0eff */
[----:B------:R-:W-:-:S05]  /*40b0*/  @!P5 IMAD.MOV.U32 R9, RZ, RZ, R61 ;  /* 0x000000ffff09d224 */ /* 0x000fca00078e003d */
[----:B------:R0:W2:Y:S01]  /*40c0*/  @!P5 LDG.E.U8 R58, desc[UR18][R8.64] ;  /* 0x00000012083ad981 */ /* 0x0000a2000c1e1100 */
[----:B------:R-:W-:Y:S01]  /*40d0*/  VIADD R12, R14, 0xfffffffd ;  /* 0xfffffffd0e0c7836 */ /* 0x000fe20000000000 */
[----:B------:R-:W-:Y:S01]  /*40e0*/  IADD3 R84, P6, PT, R0, R4, RZ ;  /* 0x0000000400547210 */ /* 0x000fe20007fde0ff */
[----:B------:R-:W-:Y:S02]  /*40f0*/  IMAD.SHL.U32 R86, R4, 0x2, RZ ;  /* 0x0000000204567824 */ /* 0x000fe400078e00ff */
[----:B------:R-:W-:Y:S01]  /*4100*/  VIADD R10, R14, 0xffffffe5 ;  /* 0xffffffe50e0a7836 */ /* 0x000fe20000000000 */
[----:B------:R-:W-:Y:S01]  /*4110*/  ISETP.GE.U32.AND P4, PT, R12, 0x7fffff7e, PT ;  /* 0x7fffff7e0c00780c */ /* 0x000fe20003f86070 */
[----:B------:R-:W-:Y:S01]  /*4120*/  VIADD R12, R14, 0xfffffff5 ;  /* 0xfffffff50e0c7836 */ /* 0x000fe20000000000 */
[----:B------:R1:W-:Y:S01]  /*4130*/  STL [R1+0x66c], R61 ;  /* 0x00066c3d01007387 */ /* 0x0003e20000100800 */
[----:B------:R-:W-:Y:S02]  /*4140*/  LEA.HI.X.SX32 R82, R4, R2, 0x1, P6 ;  /* 0x0000000204527211 */ /* 0x000fe400030f0eff */
[----:B------:R-:W-:Y:S01]  /*4150*/  ISETP.GE.U32.AND P5, PT, R10, 0x7fffff66, PT ;  /* 0x7fffff660a00780c */ /* 0x000fe20003fa6070 */
[----:B------:R-:W-:Y:S01]  /*4160*/  IMAD R10, R4, 0xa, RZ ;  /* 0x0000000a040a7824 */ /* 0x000fe200078e02ff */
[----:B------:R-:W-:Y:S01]  /*4170*/  ISETP.GE.U32.AND P0, PT, R12, 0x7fffff76, PT ;  /* 0x7fffff760c00780c */ /* 0x000fe20003f06070 */
[----:B------:R-:W-:Y:S01]  /*4180*/  STL [R1+0x7fc], R84 ;  /* 0x0007fc5401007387 */ /* 0x000fe20000100800 */
[----:B------:R-:W-:-:S02]  /*4190*/  PRMT R12, RZ, 0x7610, R12 ;  /* 0x00007610ff0c7816 */ /* 0x000fc4000000000c */
[C---:B-1----:R-:W-:Y:S01]  /*41a0*/  IADD3 R61, P6, PT, R86.reuse, R0, RZ ;  /* 0x00000000563d7210 */ /* 0x042fe20007fde0ff */
[----:B0-----:R-:W-:Y:S01]  /*41b0*/  @!P1 IMAD.MOV.U32 R8, RZ, RZ, R84 ;  /* 0x000000ffff089224 */ /* 0x001fe200078e0054 */
[----:B------:R-:W-:Y:S01]  /*41c0*/  STL [R1+0x7f8], R82 ;  /* 0x0007f85201007387 */ /* 0x000fe20000100800 */
[----:B------:R-:W-:Y:S01]  /*41d0*/  @!P1 IMAD.MOV.U32 R9, RZ, RZ, R82 ;  /* 0x000000ffff099224 */ /* 0x000fe200078e0052 */
[----:B------:R-:W-:Y:S02]  /*41e0*/  LEA.HI.X.SX32 R86, R86, R2, 0x1, P6 ;  /* 0x0000000256567211 */ /* 0x000fe400030f0eff */
[----:B------:R-:W-:Y:S01]  /*41f0*/  STL [R1], R61 ;  /* 0x0000003d01007387 */ /* 0x000fe20000100800 */
[----:B------:R-:W-:-:S03]  /*4200*/  PRMT R60, RZ, 0x7610, R60 ;  /* 0x00007610ff3c7816 */ /* 0x000fc6000000003c */
[----:B------:R0:W3:Y:S01]  /*4210*/  @!P1 LDG.E.U8 R12, desc[UR18][R8.64] ;  /* 0x00000012080c9981 */ /* 0x0000e2000c1e1100 */
[----:B------:R-:W-:Y:S01]  /*4220*/  PRMT R57, RZ, 0x7610, R57 ;  /* 0x00007610ff397816 */ /* 0x000fe20000000039 */
[----:B0-----:R-:W-:Y:S02]  /*4230*/  @!P4 IMAD.MOV.U32 R8, RZ, RZ, R61 ;  /* 0x000000ffff08c224 */ /* 0x001fe400078e003d */
[----:B------:R-:W-:-:S05]  /*4240*/  @!P4 IMAD.MOV.U32 R9, RZ, RZ, R86 ;  /* 0x000000ffff09c224 */ /* 0x000fca00078e0056 */
[----:B------:R0:W4:Y:S04]  /*4250*/  @!P4 LDG.E.U8 R60, desc[UR18][R8.64] ;  /* 0x00000012083cc981 */ /* 0x000128000c1e1100 */
[----:B--2---:R1:W-:Y:S02]  /*4260*/  STL [R1+0x250], R58 ;  /* 0x0002503a01007387 */ /* 0x0043e40000100800 */
[----:B-1----:R-:W-:-:S04]  /*4270*/  IADD3 R58, P6, PT, R10, R0, RZ ;  /* 0x000000000a3a7210 */ /* 0x002fc80007fde0ff */
[----:B------:R-:W-:Y:S01]  /*4280*/  LEA.HI.X.SX32 R59, R10, R2, 0x1, P6 ;  /* 0x000000020a3b7211 */ /* 0x000fe200030f0eff */
[----:B0-----:R-:W-:-:S04]  /*4290*/  @!P0 IMAD.MOV.U32 R8, RZ, RZ, R58 ;  /* 0x000000ffff088224 */ /* 0x001fc800078e003a */
[----:B------:R-:W-:-:S05]  /*42a0*/  @!P0 IMAD.MOV.U32 R9, RZ, RZ, R59 ;  /* 0x000000ffff098224 */ /* 0x000fca00078e003b */
[----:B------:R0:W2:Y:S01]  /*42b0*/  @!P0 LDG.E.U8 R57, desc[UR18][R8.64] ;  /* 0x0000001208398981 */ /* 0x0000a2000c1e1100 */
[----:B------:R-:W-:-:S05]  /*42c0*/  VIADD R11, R14, 0xffffffed ;  /* 0xffffffed0e0b7836 */ /* 0x000fca0000000000 */
[----:B------:R-:W-:Y:S01]  /*42d0*/  ISETP.GE.U32.AND P2, PT, R11, 0x7fffff6e, PT ;  /* 0x7fffff6e0b00780c */ /* 0x000fe20003f46070 */
[----:B------:R-:W-:-:S05]  /*42e0*/  VIADD R11, R14, 0xffffffdd ;  /* 0xffffffdd0e0b7836 */ /* 0x000fca0000000000 */
[----:B------:R-:W-:Y:S01]  /*42f0*/  ISETP.GE.U32.AND P1, PT, R11, 0x7fffff5e, PT ;  /* 0x7fffff5e0b00780c */ /* 0x000fe20003f26070 */
[----:B------:R-:W-:Y:S02]  /*4300*/  IMAD R11, R4, 0x12, RZ ;  /* 0x00000012040b7824 */ /* 0x000fe400078e02ff */
[----:B0-----:R-:W-:-:S03]  /*4310*/  VIADD R8, R14, 0xffffffcd ;  /* 0xffffffcd0e087836 */ /* 0x001fc60000000000 */
[C---:B------:R-:W-:Y:S01]  /*4320*/  IADD3 R10, P6, PT, R11.reuse, R0, RZ ;  /* 0x000000000b0a7210 */ /* 0x040fe20007fde0ff */
[----:B---3--:R0:W-:Y:S03]  /*4330*/  STL [R1+0x17c], R12 ;  /* 0x00017c0c01007387 */ /* 0x0081e60000100800 */
[----:B------:R-:W-:Y:S01]  /*4340*/  LEA.HI.X.SX32 R11, R11, R2, 0x1, P6 ;  /* 0x000000020b0b7211 */ /* 0x000fe200030f0eff */
[----:B------:R-:W-:Y:S01]  /*4350*/  STL [R1+0x98], R58 ;  /* 0x0000983a01007387 */ /* 0x000fe20000100800 */
[----:B------:R-:W-:Y:S01]  /*4360*/  ISETP.GE.U32.AND P0, PT, R8, 0x7fffff4e, PT ;  /* 0x7fffff4e0800780c */ /* 0x000fe20003f06070 */
[----:B------:R-:W-:Y:S02]  /*4370*/  IMAD.MOV.U32 R9, RZ, RZ, R10 ;  /* 0x000000ffff097224 */ /* 0x000fe400078e000a */
[----:B------:R-:W3:Y:S01]  /*4380*/  LDL.LU R61, [R1+0x974] ;  /* 0x00097400013d7983 */ /* 0x000ee20000300800 */
[----:B------:R-:W-:-:S03]  /*4390*/  IMAD.MOV.U32 R8, RZ, RZ, R11 ;  /* 0x000000ffff087224 */ /* 0x000fc600078e000b */
[----:B------:R-:W-:Y:S04]  /*43a0*/  STL [R1+0x800], R86 ;  /* 0x0008005601007387 */ /* 0x000fe80000100800 */
[----:B----4-:R1:W-:Y:S01]  /*43b0*/  STL [R1+0x178], R60 ;  /* 0x0001783c01007387 */ /* 0x0103e20000100800 */
[-C--:B------:R-:W-:Y:S01]  /*43c0*/  @!P2 LOP3.LUT R9, R9, R8.reuse, RZ, 0x3c, !PT ;  /* 0x000000080909a212 */ /* 0x080fe200078e3cff */
[----:B0-----:R-:W-:Y:S02]  /*43d0*/  VIADD R12, R14, 0xffffffd5 ;  /* 0xffffffd50e0c7836 */ /* 0x001fe40000000000 */
[----:B-1----:R-:W4:Y:S04]  /*43e0*/  LDL.LU R60, [R1+0x970] ;  /* 0x00097000013c7983 */ /* 0x002f280000300800 */
[----:B------:R0:W-:Y:S01]  /*43f0*/  STL [R1+0x94], R59 ;  /* 0x0000943b01007387 */ /* 0x0001e20000100800 */
[----:B------:R-:W-:-:S03]  /*4400*/  @!P2 LOP3.LUT R8, R9, R8, RZ, 0x3c, !PT ;  /* 0x000000080908a212 */ /* 0x000fc600078e3cff */
[----:B0-----:R-:W3:Y:S04]  /*4410*/  LDL.LU R59, [R1+0x96c] ;  /* 0x00096c00013b7983 */ /* 0x001ee80000300800 */
[----:B------:R-:W3:Y:S01]  /*4420*/  LDL.LU R58, [R1+0x968] ;  /* 0x00096800013a7983 */ /* 0x000ee20000300800 */
[----:B------:R-:W-:Y:S02]  /*4430*/  PRMT R54, RZ, 0x7610, R54 ;  /* 0x00007610ff367816 */ /* 0x000fe40000000036 */
[----:B------:R-:W-:Y:S02]  /*4440*/  ISETP.GE.U32.AND P4, PT, R12, 0x7fffff56, PT ;  /* 0x7fffff560c00780c */ /* 0x000fe40003f86070 */
[----:B------:R-:W-:-:S05]  /*4450*/  @!P2 LOP3.LUT R9, R9, R8, RZ, 0x3c, !PT ;  /* 0x000000080909a212 */ /* 0x000fca00078e3cff */
[----:B------:R0:W3:Y:S01]  /*4460*/  @!P2 LDG.E.U8 R54, desc[UR18][R8.64] ;  /* 0x000000120836a981 */ /* 0x0000e2000c1e1100 */
[----:B------:R-:W-:-:S03]  /*4470*/  PRMT R55, RZ, 0x7610, R55 ;  /* 0x00007610ff377816 */ /* 0x000fc60000000037 */
[----:B--2---:R1:W-:Y:S04]  /*4480*/  STL [R1+0x254], R57 ;  /* 0x0002543901007387 */ /* 0x0043e80000100800 */
[----:B-1----:R-:W2:Y:S04]  /*4490*/  LDL.LU R57, [R1+0x964] ;  /* 0x0009640001397983 */ /* 0x002ea80000300800 */
[----:B------:R1:W-:Y:S02]  /*44a0*/  STL [R1+0x128], R10 ;  /* 0x0001280a01007387 */ /* 0x0003e40000100800 */
[----:B-1----:R-:W-:-:S05]  /*44b0*/  IMAD R10, R4, 0x1a, RZ ;  /* 0x0000001a040a7824 */ /* 0x002fca00078e02ff */
[----:B------:R-:W-:-:S04]  /*44c0*/  IADD3 R12, P6, PT, R10, R0, RZ ;  /* 0x000000000a0c7210 */ /* 0x000fc80007fde0ff */
[----:B0-----:R-:W-:Y:S01]  /*44d0*/  LEA.HI.X.SX32 R8, R10, R2, 0x1, P6 ;  /* 0x000000020a087211 */ /* 0x001fe200030f0eff */
        /* <DEDUP_REMOVED lines=13> */
[----:B-1----:R-:W-:-:S04]  /*45b0*/  IADD3 R54, P6, PT, R11, R0, RZ ;  /* 0x000000000b367210 */ /* 0x002fc80007fde0ff */
[----:B0-----:R-:W-:Y:S01]  /*45c0*/  LEA.HI.X.SX32 R8, R11, R2, 0x1, P6 ;  /* 0x000000020b087211 */ /* 0x001fe200030f0eff */
[----:B------:R-:W-:Y:S01]  /*45d0*/  IMAD.MOV.U32 R9, RZ, RZ, R54 ;  /* 0x000000ffff097224 */ /* 0x000fe200078e0036 */
[----:B------:R0:W-:Y:S04]  /*45e0*/  STL [R1+0x420], R54 ;  /* 0x0004203601007387 */ /* 0x0001e80000100800 */
[----:B------:R-:W-:Y:S01]  /*45f0*/  @!P1 LOP3.LUT R9, R9, R8, RZ, 0x3c, !PT ;  /* 0x0000000809099212 */ /* 0x000fe200078e3cff */
[----:B------:R1:W-:Y:S01]  /*4600*/  STL [R1+0x41c], R8 ;  /* 0x00041c0801007387 */ /* 0x0003e20000100800 */
[----:B0-----:R-:W-:Y:S02]  /*4610*/  IADD3 R54, P6, PT, R10, R0, RZ ;  /* 0x000000000a367210 */ /* 0x001fe40007fde0ff */
[----:B------:R-:W-:-:S02]  /*4620*/  PRMT R56, RZ, 0x7610, R56 ;  /* 0x00007610ff387816 */ /* 0x000fc40000000038 */
[C---:B-1----:R-:W-:Y:S01]  /*4630*/  @!P1 LOP3.LUT R8, R9.reuse, R8, RZ, 0x3c, !PT ;  /* 0x0000000809089212 */ /* 0x042fe200078e3cff */
[----:B------:R-:W-:Y:S03]  /*4640*/  STL [R1+0x458], R54 ;  /* 0x0004583601007387 */ /* 0x000fe60000100800 */
[----:B------:R-:W-:Y:S02]  /*4650*/  @!P1 LOP3.LUT R9, R9, R8, RZ, 0x3c, !PT ;  /* 0x0000000809099212 */ /* 0x000fe400078e3cff */
[----:B------:R-:W-:-:S03]  /*4660*/  PRMT R53, RZ, 0x7610, R53 ;  /* 0x00007610ff357816 */ /* 0x000fc60000000035 */
[----:B------:R0:W3:Y:S02]  /*4670*/  @!P1 LDG.E.U8 R56, desc[UR18][R8.64] ;  /* 0x0000001208389981 */ /* 0x0000e4000c1e1100 */
        /* <DEDUP_REMOVED lines=15> */
[----:B---3--:R0:W-:Y:S01]  /*4770*/  STL [R1+0x24c], R56 ;  /* 0x00024c3801007387 */ /* 0x0081e20000100800 */
[----:B------:R-:W-:Y:S01]  /*4780*/  VIADD R12, R14, 0xffffffb5 ;  /* 0xffffffb50e0c7836 */ /* 0x000fe20000000000 */
[----:B------:R-:W-:Y:S02]  /*4790*/  @!P0 LOP3.LUT R8, R9, R8, RZ, 0x3c, !PT ;  /* 0x0000000809088212 */ /* 0x000fe400078e3cff */
[----:B0-----:R-:W3:Y:S04]  /*47a0*/  LDL.LU R56, [R1+0x960] ;  /* 0x0009600001387983 */ /* 0x001ee80000300800 */
        /* <DEDUP_REMOVED lines=54> */
[----:B---3--:R0:W-:Y:S01]  /*4b10*/  STL [R1+0x194], R52 ;  /* 0x0001943401007387 */ /* 0x0081e20000100800 */
[----:B------:R-:W-:Y:S01]  /*4b20*/  ISETP.GE.U32.AND P2, PT, R12, 0x7fffff1e, PT ;  /* 0x7fffff1e0c00780c */ /* 0x000fe20003f46070 */
[----:B------:R-:W-:Y:S01]  /*4b30*/  VIADD R12, R14, 0xffffff95 ;  /* 0xffffff950e0c7836 */ /* 0x000fe20000000000 */
[----:B------:R-:W-:Y:S01]  /*4b40*/  @!P4 LOP3.LUT R8, R9, R8, RZ, 0x3c, !PT ;  /* 0x000000080908c212 */ /* 0x000fe200078e3cff */
        /* <DEDUP_REMOVED lines=263> */
[----:B------:R-:W-:Y:S01]  /*5bc0*/  IMAD R10, R4, 0x6b, RZ ;  /* 0x0000006b040a7824 */ /* 0x000fe200078e02ff */
[----:B------:R-:W-:Y:S02]  /*5bd0*/  PRMT R29, RZ, 0x7610, R29 ;  /* 0x00007610ff1d7816 */ /* 0x000fe4000000001d */
[----:B-1----:R-:W-:-:S04]  /*5be0*/  IADD3 R32, P6, PT, R11, R0, RZ ;  /* 0x000000000b207210 */ /* 0x002fc80007fde0ff */
[----:B0-----:R-:W-:Y:S01]  /*5bf0*/  LEA.HI.X.SX32 R9, R11, R2, 0x1, P6 ;  /* 0x000000020b097211 */ /* 0x001fe200030f0eff */
[----:B------:R-:W-:Y:S01]  /*5c00*/  STL [R1+0x5f0], R32 ;  /* 0x0005f02001007387 */ /* 0x000fe20000100800 */
[----:B------:R-:W-:Y:S01]  /*5c10*/  @!P5 IMAD.MOV.U32 R8, RZ, RZ, R32 ;  /* 0x000000ffff08d224 */ /* 0x000fe200078e0020 */
[----:B------:R-:W-:-:S04]  /*5c20*/  PRMT R30, RZ, 0x7610, R30 ;  /* 0x00007610ff1e7816 */ /* 0x000fc8000000001e */
[----:B------:R0:W3:Y:S04]  /*5c30*/  @!P5 LDG.E.U8 R29, desc[UR18][R8.64] ;  /* 0x00000012081dd981 */ /* 0x0000e8000c1e1100 */
[----:B--2---:R1:W-:Y:S02]  /*5c40*/  STL [R1+0x228], R31 ;  /* 0x0002281f01007387 */ /* 0x0043e40000100800 */
[----:B-1----:R-:W-:-:S04]  /*5c50*/  IADD3 R31, P6, PT, R10, R0, RZ ;  /* 0x000000000a1f7210 */ /* 0x002fc80007fde0ff */
[----:B------:R-:W-:Y:S01]  /*5c60*/  LEA.HI.X.SX32 R10, R10, R2, 0x1, P6 ;  /* 0x000000020a0a7211 */ /* 0x000fe200030f0eff */
[----:B------:R1:W-:Y:S01]  /*5c70*/  STL [R1+0x5ec], R9 ;  /* 0x0005ec0901007387 */ /* 0x0003e20000100800 */
[----:B0-----:R-:W-:-:S03]  /*5c80*/  @!P1 IMAD.MOV.U32 R8, RZ, RZ, R31 ;  /* 0x000000ffff089224 */ /* 0x001fc600078e001f */
[----:B-1----:R-:W-:-:S05]  /*5c90*/  @!P1 IMAD.MOV.U32 R9, RZ, RZ, R10 ;  /* 0x000000ffff099224 */ /* 0x002fca00078e000a */
[----:B------:R0:W2:Y:S01]  /*5ca0*/  @!P1 LDG.E.U8 R30, desc[UR18][R8.64] ;  /* 0x00000012081e9981 */ /* 0x0000a2000c1e1100 */
[----:B------:R-:W-:-:S03]  /*5cb0*/  IMAD R11, R4, 0x73, RZ ;  /* 0x00000073040b7824 */ /* 0x000fc600078e02ff */
[----:B------:R1:W-:Y:S04]  /*5cc0*/  STL [R1+0x620], R31 ;  /* 0x0006201f01007387 */ /* 0x0003e80000100800 */
[----:B------:R-:W4:Y:S04]  /*5cd0*/  LDL.LU R32, [R1+0x900] ;  /* 0x0009000001207983 */ /* 0x000f280000300800 */
[----:B------:R-:W-:Y:S04]  /*5ce0*/  STL [R1+0x61c], R10 ;  /* 0x00061c0a01007387 */ /* 0x000fe80000100800 */
[----:B---3--:R3:W-:Y:S01]  /*5cf0*/  STL [R1+0x220], R29 ;  /* 0x0002201d01007387 */ /* 0x0087e20000100800 */
[----:B0-----:R-:W-:-:S03]  /*5d00*/  VIADD R8, R14, 0xffffffeb ;  /* 0xffffffeb0e087836 */ /* 0x001fc60000000000 */
[----:B-1----:R-:W4:Y:S01]  /*5d10*/  LDL.LU R31, [R1+0x8fc] ;  /* 0x0008fc00011f7983 */ /* 0x002f220000300800 */
[----:B---3--:R-:W-:-:S05]  /*5d20*/  IADD3 R29, P6, PT, R11, R0, RZ ;  /* 0x000000000b1d7210 */ /* 0x008fca0007fde0ff */
[----:B------:R-:W-:Y:S01]  /*5d30*/  STL [R1+0x650], R29 ;  /* 0x0006501d01007387 */ /* 0x000fe20000100800 */
[----:B------:R-:W-:Y:S02]  /*5d40*/  PRMT R28, RZ, 0x7610, R28 ;  /* 0x00007610ff1c7816 */ /* 0x000fe4000000001c */
[----:B------:R-:W-:Y:S01]  /*5d50*/  ISETP.GE.U32.AND P1, PT, R8, 0x7fffff6c, PT ;  /* 0x7fffff6c0800780c */ /* 0x000fe20003f26070 */
[----:B------:R-:W-:Y:S01]  /*5d60*/  @!P4 IMAD.MOV.U32 R8, RZ, RZ, R29 ;  /* 0x000000ffff08c224 */ /* 0x000fe200078e001d */
[----:B--2---:R0:W-:Y:S02]  /*5d70*/  STL [R1+0x218], R30 ;  /* 0x0002181e01007387 */ /* 0x0041e40000100800 */
[----:B0-----:R-:W-:-:S05]  /*5d80*/  LEA.HI.X.SX32 R30, R11, R2, 0x1, P6 ;  /* 0x000000020b1e7211 */ /* 0x001fca00030f0eff */
[----:B------:R-:W-:-:S05]  /*5d90*/  @!P4 IMAD.MOV.U32 R9, RZ, RZ, R30 ;  /* 0x000000ffff09c224 */ /* 0x000fca00078e001e */
[----:B------:R0:W2:Y:S01]  /*5da0*/  @!P4 LDG.E.U8 R28, desc[UR18][R8.64] ;  /* 0x00000012081cc981 */ /* 0x0000a2000c1e1100 */
[----:B------:R-:W-:Y:S02]  /*5db0*/  IMAD R10, R4, 0x7b, RZ ;  /* 0x0000007b040a7824 */ /* 0x000fe400078e02ff */
[----:B------:R-:W-:Y:S01]  /*5dc0*/  VIADD R12, R14, 0xfffffffb ;  /* 0xfffffffb0e0c7836 */ /* 0x000fe20000000000 */
[----:B------:R1:W-:Y:S02]  /*5dd0*/  STL [R1+0x64c], R30 ;  /* 0x00064c1e01007387 */ /* 0x0003e40000100800 */
[----:B0-----:R-:W-:Y:S01]  /*5de0*/  IADD3 R9, P6, PT, R10, R0, RZ ;  /* 0x000000000a097210 */ /* 0x001fe20007fde0ff */
[----:B------:R-:W-:Y:S01]  /*5df0*/  IMAD.SHL.U32 R8, R4, 0x4, RZ ;  /* 0x0000000404087824 */ /* 0x000fe200078e00ff */
[----:B------:R-:W-:Y:S01]  /*5e00*/  ISETP.GE.U32.AND P2, PT, R12, 0x7fffff7c, PT ;  /* 0x7fffff7c0c00780c */ /* 0x000fe20003f46070 */
[----:B------:R-:W-:Y:S01]  /*5e10*/  VIADD R12, R14, 0xfffffff3 ;  /* 0xfffffff30e0c7836 */ /* 0x000fe20000000000 */
[----:B-1----:R-:W-:Y:S01]  /*5e20*/  LEA.HI.X.SX32 R30, R10, R2, 0x1, P6 ;  /* 0x000000020a1e7211 */ /* 0x002fe200030f0eff */
[----:B------:R-:W-:Y:S03]  /*5e30*/  STL [R1+0x680], R9 ;  /* 0x0006800901007387 */ /* 0x000fe60000100800 */
[----:B------:R-:W-:-:S02]  /*5e40*/  ISETP.GE.U32.AND P5, PT, R12, 0x7fffff74, PT ;  /* 0x7fffff740c00780c */ /* 0x000fc40003fa6070 */
[----:B------:R-:W-:Y:S02]  /*5e50*/  PRMT R12, RZ, 0x7610, R12 ;  /* 0x00007610ff0c7816 */ /* 0x000fe4000000000c */
[----:B------:R-:W-:Y:S01]  /*5e60*/  PRMT R27, RZ, 0x7610, R27 ;  /* 0x00007610ff1b7816 */ /* 0x000fe2000000001b */
[----:B--2---:R0:W-:Y:S02]  /*5e70*/  STL [R1+0x1f4], R28 ;  /* 0x0001f41c01007387 */ /* 0x0041e40000100800 */
[----:B0-----:R-:W-:-:S04]  /*5e80*/  IADD3 R28, P6, PT, R8, R0, RZ ;  /* 0x00000000081c7210 */ /* 0x001fc80007fde0ff */
[----:B------:R-:W-:Y:S01]  /*5e90*/  LEA.HI.X.SX32 R29, R8, R2, 0x1, P6 ;  /* 0x00000002081d7211 */ /* 0x000fe200030f0eff */
[----:B------:R-:W-:Y:S02]  /*5ea0*/  @!P0 IMAD.MOV.U32 R8, RZ, RZ, R9 ;  /* 0x000000ffff088224 */ /* 0x000fe400078e0009 */
[----:B------:R-:W-:-:S05]  /*5eb0*/  @!P0 IMAD.MOV.U32 R9, RZ, RZ, R30 ;  /* 0x000000ffff098224 */ /* 0x000fca00078e001e */
[----:B------:R0:W2:Y:S02]  /*5ec0*/  @!P0 LDG.E.U8 R12, desc[UR18][R8.64] ;  /* 0x00000012080c8981 */ /* 0x0000a4000c1e1100 */
[----:B0-----:R-:W-:Y:S02]  /*5ed0*/  @!P2 IMAD.MOV.U32 R8, RZ, RZ, R28 ;  /* 0x000000ffff08a224 */ /* 0x001fe400078e001c */
[----:B------:R-:W-:-:S05]  /*5ee0*/  @!P2 IMAD.MOV.U32 R9, RZ, RZ, R29 ;  /* 0x000000ffff09a224 */ /* 0x000fca00078e001d */
[----:B------:R0:W3:Y:S01]  /*5ef0*/  @!P2 LDG.E.U8 R27, desc[UR18][R8.64] ;  /* 0x00000012081ba981 */ /* 0x0000e2000c1e1100 */
[----:B------:R-:W-:-:S03]  /*5f00*/  VIADD R11, R14, 0xffffffe3 ;  /* 0xffffffe30e0b7836 */ /* 0x000fc60000000000 */
[----:B------:R1:W-:Y:S02]  /*5f10*/  STL [R1+0x67c], R30 ;  /* 0x00067c1e01007387 */ /* 0x0003e40000100800 */
[----:B------:R-:W-:Y:S01]  /*5f20*/  ISETP.GE.U32.AND P4, PT, R11, 0x7fffff64, PT ;  /* 0x7fffff640b00780c */ /* 0x000fe20003f86070 */
[----:B------:R-:W-:Y:S01]  /*5f30*/  IMAD R11, R4, 0xc, RZ ;  /* 0x0000000c040b7824 */ /* 0x000fe200078e02ff */
[----:B------:R-:W-:Y:S04]  /*5f40*/  STL [R1+0x24], R28 ;  /* 0x0000241c01007387 */ /* 0x000fe80000100800 */
[----:B-1----:R-:W4:Y:S04]  /*5f50*/  LDL.LU R30, [R1+0x8f8] ;  /* 0x0008f800011e7983 */ /* 0x002f280000300800 */
[----:B------:R1:W-:Y:S01]  /*5f60*/  STL [R1+0x1c], R29 ;  /* 0x00001c1d01007387 */ /* 0x0003e20000100800 */
[----:B0-----:R-:W-:-:S05]  /*5f70*/  VIADD R8, R14, 0xffffffd3 ;  /* 0xffffffd30e087836 */ /* 0x001fca0000000000 */
[----:B------:R-:W-:Y:S01]  /*5f80*/  ISETP.GE.U32.AND P2, PT, R8, 0x7fffff54, PT ;  /* 0x7fffff540800780c */ /* 0x000fe20003f46070 */
[----:B------:R-:W-:Y:S01]  /*5f90*/  VIADD R10, R14, 0xffffffdb ;  /* 0xffffffdb0e0a7836 */ /* 0x000fe20000000000 */
[----:B------:R-:W-:-:S04]  /*5fa0*/  PRMT R24, RZ, 0x7610, R24 ;  /* 0x00007610ff187816 */ /* 0x000fc80000000018 */
[----:B------:R-:W-:Y:S01]  /*5fb0*/  ISETP.GE.U32.AND P0, PT, R10, 0x7fffff5c, PT ;  /* 0x7fffff5c0a00780c */ /* 0x000fe20003f06070 */
[----:B------:R-:W-:Y:S01]  /*5fc0*/  IMAD R10, R4, 0x14, RZ ;  /* 0x00000014040a7824 */ /* 0x000fe200078e02ff */
[----:B------:R-:W-:Y:S01]  /*5fd0*/  PRMT R25, RZ, 0x7610, R25 ;  /* 0x00007610ff197816 */ /* 0x000fe20000000019 */
[----:B--2---:R0:W-:Y:S04]  /*5fe0*/  STL [R1+0x1dc], R12 ;  /* 0x0001dc0c01007387 */ /* 0x0041e80000100800 */
[----:B-1----:R-:W2:Y:S04]  /*5ff0*/  LDL.LU R29, [R1+0x8f4] ;  /* 0x0008f400011d7983 */ /* 0x002ea80000300800 */
[----:B------:R-:W2:Y:S01]  /*6000*/  LDL.LU R28, [R1+0x8f0] ;  /* 0x0008f000011c7983 */ /* 0x000ea20000300800 */
[----:B0-----:R-:W-:-:S04]  /*6010*/  IADD3 R12, P6, PT, R11, R0, RZ ;  /* 0x000000000b0c7210 */ /* 0x001fc80007fde0ff */
[----:B------:R-:W-:Y:S01]  /*6020*/  LEA.HI.X.SX32 R11, R11, R2, 0x1, P6 ;  /* 0x000000020b0b7211 */ /* 0x000fe200030f0eff */
[----:B------:R-:W-:-:S04]  /*6030*/  IMAD.MOV.U32 R9, RZ, RZ, R12 ;  /* 0x000000ffff097224 */ /* 0x000fc800078e000c */
[----:B------:R-:W-:-:S05]  /*6040*/  IMAD.MOV.U32 R8, RZ, RZ, R11 ;  /* 0x000000ffff087224 */ /* 0x000fca00078e000b */
[-C--:B------:R-:W-:Y:S01]  /*6050*/  @!P5 LOP3.LUT R9, R9, R8.reuse, RZ, 0x3c, !PT ;  /* 0x000000080909d212 */ /* 0x080fe200078e3cff */
[----:B---3--:R0:W-:Y:S03]  /*6060*/  STL [R1+0x1e4], R27 ;  /* 0x0001e41b01007387 */ /* 0x0081e60000100800 */
[----:B------:R-:W-:-:S04]  /*6070*/  @!P5 LOP3.LUT R8, R9, R8, RZ, 0x3c, !PT ;  /* 0x000000080908d212 */ /* 0x000fc800078e3cff */
[----:B------:R-:W-:Y:S01]  /*6080*/  @!P5 LOP3.LUT R9, R9, R8, RZ, 0x3c, !PT ;  /* 0x000000080909d212 */ /* 0x000fe200078e3cff */
[----:B0-----:R-:W3:Y:S04]  /*6090*/  LDL.LU R27, [R1+0x8ec] ;  /* 0x0008ec00011b7983 */ /* 0x001ee80000300800 */
[----:B------:R0:W-:Y:S04]  /*60a0*/  STL [R1+0xb8], R12 ;  /* 0x0000b80c01007387 */ /* 0x0001e80000100800 */
[----:B------:R1:W2:Y:S01]  /*60b0*/  @!P5 LDG.E.U8 R24, desc[UR18][R8.64] ;  /* 0x000000120818d981 */ /* 0x0002a2000c1e1100 */
[----:B0-----:R-:W-:-:S04]  /*60c0*/  IADD3 R12, P6, PT, R10, R0, RZ ;  /* 0x000000000a0c7210 */ /* 0x001fc80007fde0ff */
[----:B-1----:R-:W-:Y:S01]  /*60d0*/  LEA.HI.X.SX32 R8, R10, R2, 0x1, P6 ;  /* 0x000000020a087211 */ /* 0x002fe200030f0eff */
        /* <DEDUP_REMOVED lines=13> */
[----:B------:R-:W-:Y:S02]  /*61b0*/  PRMT R74, RZ, 0x7610, R74 ;  /* 0x00007610ff4a7816 */ /* 0x000fe4000000004a */
[----:B------:R-:W-:Y:S01]  /*61c0*/  PRMT R84, RZ, 0x7610, R84 ;  /* 0x00007610ff547816 */ /* 0x000fe20000000054 */
[----:B--2---:R1:W-:Y:S02]  /*61d0*/  STL [R1+0xe4], R24 ;  /* 0x0000e41801007387 */ /* 0x0043e40000100800 */
[----:B-1----:R-:W-:-:S04]  /*61e0*/  IADD3 R24, P6, PT, R11, R0, RZ ;  /* 0x000000000b187210 */ /* 0x002fc80007fde0ff */
[----:B0-----:R-:W-:Y:S01]  /*61f0*/  LEA.HI.X.SX32 R8, R11, R2, 0x1, P6 ;  /* 0x000000020b087211 */ /* 0x001fe200030f0eff */
[----:B------:R-:W-:Y:S01]  /*6200*/  IMAD.MOV.U32 R9, RZ, RZ, R24 ;  /* 0x000000ffff097224 */ /* 0x000fe200078e0018 */
[----:B------:R0:W-:Y:S04]  /*6210*/  STL [R1+0x3f8], R24 ;  /* 0x0003f81801007387 */ /* 0x0001e80000100800 */
[----:B------:R-:W-:Y:S01]  /*6220*/  @!P4 LOP3.LUT R9, R9, R8, RZ, 0x3c, !PT ;  /* 0x000000080909c212 */ /* 0x000fe200078e3cff */
[----:B------:R1:W-:Y:S01]  /*6230*/  STL [R1+0x3f4], R8 ;  /* 0x0003f40801007387 */ /* 0x0003e20000100800 */
[----:B0-----:R-:W-:Y:S02]  /*6240*/  IADD3 R24, P6, PT, R10, R0, RZ ;  /* 0x000000000a187210 */ /* 0x001fe40007fde0ff */
[----:B-1----:R-:W-:-:S03]  /*6250*/  @!P4 LOP3.LUT R8, R9, R8, RZ, 0x3c, !PT ;  /* 0x000000080908c212 */ /* 0x002fc600078e3cff */
[----:B------:R-:W-:Y:S01]  /*6260*/  STL [R1+0x430], R24 ;  /* 0x0004301801007387 */ /* 0x000fe20000100800 */
[----:B------:R-:W-:-:S03]  /*6270*/  @!P4 LOP3.LUT R9, R9, R8, RZ, 0x3c, !PT ;  /* 0x000000080909c212 */ /* 0x000fc600078e3cff */
[----:B---3--:R0:W-:Y:S04]  /*6280*/  STL [R1+0xbc], R25 ;  /* 0x0000bc1901007387 */ /* 0x0081e80000100800 */
[----:B------:R1:W2:Y:S01]  /*6290*/  @!P4 LDG.E.U8 R26, desc[UR18][R8.64] ;  /* 0x00000012081ac981 */ /* 0x0002a2000c1e1100 */
[----:B0-----:R-:W-:Y:S01]  /*62a0*/  LEA.HI.X.SX32 R25, R10, R2, 0x1, P6 ;  /* 0x000000020a197211 */ /* 0x001fe200030f0eff */
[----:B-1----:R-:W-:-:S04]  /*62b0*/  @!P0 IMAD.MOV.U32 R8, RZ, RZ, R24 ;  /* 0x000000ffff088224 */ /* 0x002fc800078e0018 */
[----:B------:R-:W-:-:S05]  /*62c0*/  @!P0 IMAD.MOV.U32 R9, RZ, RZ, R25 ;  /* 0x000000ffff098224 */ /* 0x000fca00078e0019 */
[----:B------:R0:W3:Y:S01]  /*62d0*/  @!P0 LDG.E.U8 R74, desc[UR18][R8.64] ;  /* 0x00000012084a8981 */ /* 0x0000e2000c1e1100 */
[----:B------:R-:W-:-:S05]  /*62e0*/  IMAD R11, R4, 0x2c, RZ ;  /* 0x0000002c040b7824 */ /* 0x000fca00078e02ff */
[----:B------:R-:W-:Y:S01]  /*62f0*/  IADD3 R10, P6, PT, R11, R0, RZ ;  /* 0x000000000b0a7210 */ /* 0x000fe20007fde0ff */
[----:B0-----:R-:W-:-:S03]  /*6300*/  VIADD R8, R14, 0xffffffb3 ;  /* 0xffffffb30e087836 */ /* 0x001fc60000000000 */
[----:B------:R-:W-:Y:S01]  /*6310*/  LEA.HI.X.SX32 R11, R11, R2, 0x1, P6 ;  /* 0x000000020b0b7211 */ /* 0x000fe200030f0eff */
[----:B------:R-:W-:Y:S01]  /*6320*/  IMAD.MOV.U32 R9, RZ, RZ, R10 ;  /* 0x000000ffff097224 */ /* 0x000fe200078e000a */
[----:B------:R-:W-:-:S03]  /*6330*/  ISETP.GE.U32.AND P0, PT, R8, 0x7fffff34, PT ;  /* 0x7fffff340800780c */ /* 0x000fc60003f06070 */
[----:B------:R-:W-:-:S05]  /*6340*/  IMAD.MOV.U32 R8, RZ, RZ, R11 ;  /* 0x000000ffff087224 */ /* 0x000fca00078e000b */
[----:B------:R-:W-:-:S04]  /*6350*/  @!P2 LOP3.LUT R9, R9, R8, RZ, 0x3c, !PT ;  /* 0x000000080909a212 */ /* 0x000fc800078e3cff */
[----:B------:R-:W-:-:S04]  /*6360*/  @!P2 LOP3.LUT R8, R9, R8, RZ, 0x3c, !PT ;  /* 0x000000080908a212 */ /* 0x000fc800078e3cff */
[----:B------:R-:W-:-:S05]  /*6370*/  @!P2 LOP3.LUT R9, R9, R8, RZ, 0x3c, !PT ;  /* 0x000000080909a212 */ /* 0x000fca00078e3cff */
[----:B------:R0:W4:Y:S01]  /*6380*/  @!P2 LDG.E.U8 R84, desc[UR18][R8.64] ;  /* 0x000000120854a981 */ /* 0x000122000c1e1100 */
[----:B------:R-:W-:-:S05]  /*6390*/  VIADD R12, R14, 0xffffffc3 ;  /* 0xffffffc30e0c7836 */ /* 0x000fca0000000000 */
[----:B------:R-:W-:Y:S01]  /*63a0*/  ISETP.GE.U32.AND P1, PT, R12, 0x7fffff44, PT ;  /* 0x7fffff440c00780c */ /* 0x000fe20003f26070 */
[----:B------:R-:W-:-:S05]  /*63b0*/  VIADD R12, R14, 0xffffffbb ;  /* 0xffffffbb0e0c7836 */ /* 0x000fca0000000000 */
[----:B------:R-:W-:Y:S02]  /*63c0*/  ISETP.GE.U32.AND P4, PT, R12, 0x7fffff3c, PT ;  /* 0x7fffff3c0c00780c */ /* 0x000fe40003f86070 */
[----:B------:R-:W-:Y:S02]  /*63d0*/  PRMT R86, RZ, 0x7610, R86 ;  /* 0x00007610ff567816 */ /* 0x000fe40000000056 */
[----:B------:R-:W-:Y:S01]  /*63e0*/  PRMT R82, RZ, 0x7610, R82 ;  /* 0x00007610ff527816 */ /* 0x000fe20000000052 */
[----:B--2---:R1:W-:Y:S04]  /*63f0*/  STL [R1+0xa8], R26 ;  /* 0x0000a81a01007387 */ /* 0x0043e80000100800 */
[----:B-1----:R-:W2:Y:S04]  /*6400*/  LDL.LU R26, [R1+0x8e8] ;  /* 0x0008e800011a7983 */ /* 0x002ea80000300800 */
[----:B------:R1:W-:Y:S04]  /*6410*/  STL [R1+0x42c], R25 ;  /* 0x00042c1901007387 */ /* 0x0003e80000100800 */
[----:B-1----:R-:W2:Y:S04]  /*6420*/  LDL.LU R25, [R1+0x8e4] ;  /* 0x0008e40001197983 */ /* 0x002ea80000300800 */
[----:B------:R-:W2:Y:S04]  /*6430*/  LDL.LU R24, [R1+0x8e0] ;  /* 0x0008e00001187983 */ /* 0x000ea80000300800 */
[----:B---3--:R1:W-:Y:S04]  /*6440*/  STL [R1+0xa4], R74 ;  /* 0x0000a44a01007387 */ /* 0x0083e80000100800 */
[----:B-1----:R-:W3:Y:S04]  /*6450*/  LDL.LU R74, [R1+0x8dc] ;  /* 0x0008dc00014a7983 */ /* 0x002ee80000300800 */
[----:B------:R1:W-:Y:S02]  /*6460*/  STL [R1+0x468], R10 ;  /* 0x0004680a01007387 */ /* 0x0003e40000100800 */
[----:B-1----:R-:W-:-:S05]  /*6470*/  IMAD R10, R4, 0x34, RZ ;  /* 0x00000034040a7824 */ /* 0x002fca00078e02ff */
[----:B------:R-:W-:-:S04]  /*6480*/  IADD3 R12, P6, PT, R10, R0, RZ ;  /* 0x000000000a0c7210 */ /* 0x000fc80007fde0ff */
[----:B0-----:R-:W-:Y:S01]  /*6490*/  LEA.HI.X.SX32 R8, R10, R2, 0x1, P6 ;  /* 0x000000020a087211 */ /* 0x001fe200030f0eff */
[----:B------:R-:W-:Y:S01]  /*64a0*/  IMAD.MOV.U32 R9, RZ, RZ, R12 ;  /* 0x000000ffff097224 */ /* 0x000fe200078e000c */
[----:B------:R0:W-:Y:S04]  /*64b0*/  STL [R1+0x464], R11 ;  /* 0x0004640b01007387 */ /* 0x0001e80000100800 */
[-C--:B------:R-:W-:Y:S01]  /*64c0*/  @!P5 LOP3.LUT R9, R9, R8.reuse, RZ, 0x3c, !PT ;  /* 0x000000080909d212 */ /* 0x080fe200078e3cff */
[----:B------:R-:W-:Y:S04]  /*64d0*/  STL [R1+0x4a8], R12 ;  /* 0x0004a80c01007387 */ /* 0x000fe80000100800 */
[----:B------:R1:W-:Y:S01]  /*64e0*/  STL [R1+0x4a4], R8 ;  /* 0x0004a40801007387 */ /* 0x0003e20000100800 */
[----:B0-----:R-:W-:Y:S01]  /*64f0*/  VIADD R11, R14, 0xffffffab ;  /* 0xffffffab0e0b7836 */ /* 0x001fe20000000000 */
[----:B-1----:R-:W-:-:S04]  /*6500*/  @!P5 LOP3.LUT R8, R9, R8, RZ, 0x3c, !PT ;  /* 0x000000080908d212 */ /* 0x002fc800078e3cff */
[----:B------:R-:W-:Y:S02]  /*6510*/  @!P5 LOP3.LUT R9, R9, R8, RZ, 0x3c, !PT ;  /* 0x000000080909d212 */ /* 0x000fe400078e3cff */
[----:B------:R-:W-:-:S03]  /*6520*/  ISETP.GE.U32.AND P2, PT, R11, 0x7fffff2c, PT ;  /* 0x7fffff2c0b00780c */ /* 0x000fc60003f46070 */
[----:B------:R0:W2:Y:S01]  /*6530*/  @!P5 LDG.E.U8 R86, desc[UR18][R8.64] ;  /* 0x000000120856d981 */ /* 0x0000a2000c1e1100 */
[----:B------:R-:W-:-:S03]  /*6540*/  IMAD R11, R4, 0x3c, RZ ;  /* 0x0000003c040b7824 */ /* 0x000fc600078e02ff */
[----:B----4-:R1:W-:Y:S02]  /*6550*/  STL [R1+0x9c], R84 ;  /* 0x00009c5401007387 */ /* 0x0103e40000100800 */
[----:B-1----:R-:W-:-:S04]  /*6560*/  IADD3 R84, P6, PT, R11, R0, RZ ;  /* 0x000000000b547210 */ /* 0x002fc80007fde0ff */
[----:B0-----:R-:W-:Y:S01]  /*6570*/  LEA.HI.X.SX32 R8, R11, R2, 0x1, P6 ;  /* 0x000000020b087211 */ /* 0x001fe200030f0eff */
[----:B------:R-:W-:Y:S01]  /*6580*/  IMAD.MOV.U32 R9, RZ, RZ, R84 ;  /* 0x000000ffff097224 */ /* 0x000fe200078e0054 */
[----:B------:R-:W-:Y:S04]  /*6590*/  STL [R1+0x4e0], R84 ;  /* 0x0004e05401007387 */ /* 0x000fe80000100800 */
[-C--:B------:R-:W-:Y:S01]  /*65a0*/  @!P1 LOP3.LUT R9, R9, R8.reuse, RZ, 0x3c, !PT ;  /* 0x0000000809099212 */ /* 0x080fe200078e3cff */
[----:B------:R0:W-:Y:S03]  /*65b0*/  STL [R1+0x4dc], R8 ;  /* 0x0004dc0801007387 */ /* 0x0001e60000100800 */
[----:B0-----:R-:W-:-:S04]  /*65c0*/  @!P1 LOP3.LUT R8, R9, R8, RZ, 0x3c, !PT ;  /* 0x0000000809089212 */ /* 0x001fc800078e3cff */
[----:B------:R-:W-:-:S05]  /*65d0*/  @!P1 LOP3.LUT R9, R9, R8, RZ, 0x3c, !PT ;  /* 0x0000000809099212 */ /* 0x000fca00078e3cff */
[----:B------:R0:W4:Y:S01]  /*65e0*/  @!P1 LDG.E.U8 R82, desc[UR18][R8.64] ;  /* 0x0000001208529981 */ /* 0x000122000c1e1100 */
[----:B------:R-:W-:-:S05]  /*65f0*/  IMAD R10, R4, 0x44, RZ ;  /* 0x00000044040a7824 */ /* 0x000fca00078e02ff */
[----:B------:R-:W-:-:S05]  /*6600*/  IADD3 R84, P6, PT, R10, R0, RZ ;  /* 0x000000000a547210 */ /* 0x000fca0007fde0ff */
[----:B------:R-:W-:Y:S01]  /*6610*/  STL [R1+0x518], R84 ;  /* 0x0005185401007387 */ /* 0x000fe20000100800 */
[----:B0-----:R-:W-:Y:S02]  /*6620*/  @!P4 IMAD.MOV.U32 R8, RZ, RZ, R84 ;  /* 0x000000ffff08c224 */ /* 0x001fe400078e0054 */
[----:B------:R-:W-:Y:S02]  /*6630*/  IMAD R11, R4, 0x4c, RZ ;  /* 0x0000004c040b7824 */ /* 0x000fe400078e02ff */
[----:B------:R-:W-:-:S05]  /*6640*/  VIADD R12, R14, 0xffffffa3 ;  /* 0xffffffa30e0c7836 */ /* 0x000fca0000000000 */
[----:B------:R-:W-:Y:S01]  /*6650*/  ISETP.GE.U32.AND P5, PT, R12, 0x7fffff24, PT ;  /* 0x7fffff240c00780c */ /* 0x000fe20003fa6070 */
[----:B------:R-:W-:-:S05]  /*6660*/  VIADD R12, R14, 0xffffff9b ;  /* 0xffffff9b0e0c7836 */ /* 0x000fca0000000000 */
[----:B------:R-:W-:Y:S02]  /*6670*/  ISETP.GE.U32.AND P1, PT, R12, 0x7fffff1c, PT ;  /* 0x7fffff1c0c00780c */ /* 0x000fe40003f26070 */
[----:B------:R-:W-:Y:S01]  /*6680*/  PRMT R12, RZ, 0x7610, R12 ;  /* 0x00007610ff0c7816 */ /* 0x000fe2000000000c */
[----:B--2---:R0:W-:Y:S02]  /*6690*/  STL [R1+0x90], R86 ;  /* 0x0000905601007387 */ /* 0x0041e40000100800 */
[----:B0-----:R-:W-:-:S05]  /*66a0*/  LEA.HI.X.SX32 R86, R10, R2, 0x1, P6 ;  /* 0x000000020a567211 */ /* 0x001fca00030f0eff */
[----:B------:R-:W-:-:S05]  /*66b0*/  @!P4 IMAD.MOV.U32 R9, RZ, RZ, R86 ;  /* 0x000000ffff09c224 */ /* 0x000fca00078e0056 */
[----:B------:R0:W2:Y:S04]  /*66c0*/  @!P4 LDG.E.U8 R73, desc[UR18][R8.64] ;  /* 0x000000120849c981 */ /* 0x0000a8000c1e1100 */
[----:B------:R-:W-:Y:S01]  /*66d0*/  STL [R1+0x514], R86 ;  /* 0x0005145601007387 */ /* 0x000fe20000100800 */
[----:B0-----:R-:W-:-:S05]  /*66e0*/  VIADD R8, R14, 0xffffff93 ;  /* 0xffffff930e087836 */ /* 0x001fca0000000000 */
[----:B------:R-:W-:Y:S01]  /*66f0*/  ISETP.GE.U32.AND P4, PT, R8, 0x7fffff14, PT ;  /* 0x7fffff140800780c */ /* 0x000fe20003f86070 */
[----:B----4-:R0:W-:Y:S02]  /*6700*/  STL [R1+0x8c], R82 ;  /* 0x00008c5201007387 */ /* 0x0101e40000100800 */
[----:B0-----:R-:W-:-:S04]  /*6710*/  IADD3 R82, P6, PT, R11, R0, RZ ;  /* 0x000000000b527210 */ /* 0x001fc80007fde0ff */
[----:B------:R-:W-:Y:S01]  /*6720*/  LEA.HI.X.SX32 R84, R11, R2, 0x1, P6 ;  /* 0x000000020b547211 */ /* 0x000fe200030f0eff */
[----:B------:R-:W-:-:S04]  /*6730*/  @!P0 IMAD.MOV.U32 R8, RZ, RZ, R82 ;  /* 0x000000ffff088224 */ /* 0x000fc800078e0052 */
[----:B------:R-:W-:-:S05]  /*6740*/  @!P0 IMAD.MOV.U32 R9, RZ, RZ, R84 ;  /* 0x000000ffff098224 */ /* 0x000fca00078e0054 */
[----:B------:R0:W4:Y:S01]  /*6750*/  @!P0 LDG.E.U8 R12, desc[UR18][R8.64] ;  /* 0x00000012080c8981 */ /* 0x000122000c1e1100 */
[----:B------:R-:W-:-:S03]  /*6760*/  IMAD R10, R4, 0x54, RZ ;  /* 0x00000054040a7824 */ /* 0x000fc600078e02ff */
[----:B------:R-:W-:Y:S04]  /*6770*/  STL [R1+0x550], R82 ;  /* 0x0005505201007387 */ /* 0x000fe80000100800 */
[----:B------:R-:W-:Y:S01]  /*6780*/  STL [R1+0x54c], R84 ;  /* 0x00054c5401007387 */ /* 0x000fe20000100800 */
[----:B------:R-:W-:-:S05]  /*6790*/  VIADD R11, R14, 0xffffff8b ;  /* 0xffffff8b0e0b7836 */ /* 0x000fca0000000000 */
[----:B------:R-:W-:Y:S01]  /*67a0*/  ISETP.GE.U32.AND P0, PT, R11, 0x7fffff0c, PT ;  /* 0x7fffff0c0b00780c */ /* 0x000fe20003f06070 */
[----:B------:R-:W-:Y:S01]  /*67b0*/  IMAD R11, R4, 0x5c, RZ ;  /* 0x0000005c040b7824 */ /* 0x000fe200078e02ff */
[----:B--2---:R1:W-:Y:S02]  /*67c0*/  STL [R1+0x84], R73 ;  /* 0x0000844901007387 */ /* 0x0043e40000100800 */
[----:B-1----:R-:W-:-:S04]  /*67d0*/  IADD3 R73, P6, PT, R10, R0, RZ ;  /* 0x000000000a497210 */ /* 0x002fc80007fde0ff */
[----:B------:R-:W-:Y:S01]  /*67e0*/  LEA.HI.X.SX32 R84, R10, R2, 0x1, P6 ;  /* 0x000000020a547211 */ /* 0x000fe200030f0eff */
[----:B0-----:R-:W-:-:S04]  /*67f0*/  @!P2 IMAD.MOV.U32 R8, RZ, RZ, R73 ;  /* 0x000000ffff08a224 */ /* 0x001fc800078e0049 */
[----:B------:R-:W-:-:S05]  /*6800*/  @!P2 IMAD.MOV.U32 R9, RZ, RZ, R84 ;  /* 0x000000ffff09a224 */ /* 0x000fca00078e0054 */
[----:B------:R0:W2:Y:S01]  /*6810*/  @!P2 LDG.E.U8 R72, desc[UR18][R8.64] ;  /* 0x000000120848a981 */ /* 0x0000a2000c1e1100 */
[----:B------:R-:W-:-:S03]  /*6820*/  IADD3 R82, P6, PT, R11, R0, RZ ;  /* 0x000000000b527210 */ /* 0x000fc60007fde0ff */
[----:B------:R-:W-:Y:S02]  /*6830*/  STL [R1+0x588], R73 ;  /* 0x0005884901007387 */ /* 0x000fe40000100800 */
[----:B0-----:R-:W-:Y:S02]  /*6840*/  @!P5 IMAD.MOV.U32 R8, RZ, RZ, R82 ;  /* 0x000000ffff08d224 */ /* 0x001fe400078e0052 */
[----:B----4-:R-:W-:Y:S04]  /*6850*/  STL [R1+0x80], R12 ;  /* 0x0000800c01007387 */ /* 0x010fe80000100800 */
[----:B------:R0:W-:Y:S02]  /*6860*/  STL [R1+0x584], R84 ;  /* 0x0005845401007387 */ /* 0x0001e40000100800 */
[----:B0-----:R-:W-:-:S05]  /*6870*/  LEA.HI.X.SX32 R84, R11, R2, 0x1, P6 ;  /* 0x000000020b547211 */ /* 0x001fca00030f0eff */
[----:B------:R-:W-:-:S05]  /*6880*/  @!P5 IMAD.MOV.U32 R9, RZ, RZ, R84 ;  /* 0x000000ffff09d224 */ /* 0x000fca00078e0054 */
[----:B------:R0:W4:Y:S01]  /*6890*/  @!P5 LDG.E.U8 R23, desc[UR18][R8.64] ;  /* 0x000000120817d981 */ /* 0x000122000c1e1100 */
[----:B------:R-:W-:-:S03]  /*68a0*/  IMAD R10, R4, 0x64, RZ ;  /* 0x00000064040a7824 */ /* 0x000fc600078e02ff */
[----:B------:R-:W-:Y:S01]  /*68b0*/  STL [R1+0x5c0], R82 ;  /* 0x0005c05201007387 */ /* 0x000fe20000100800 */
[----:B------:R-:W-:Y:S02]  /*68c0*/  IMAD R11, R4, 0x6c, RZ ;  /* 0x0000006c040b7824 */ /* 0x000fe400078e02ff */
[----:B------:R-:W-:-:S05]  /*68d0*/  VIADD R12, R14, 0xffffff83 ;  /* 0xffffff830e0c7836 */ /* 0x000fca0000000000 */
[----:B------:R-:W-:Y:S01]  /*68e0*/  ISETP.GE.U32.AND P2, PT, R12, 0x7fffff04, PT ;  /* 0x7fffff040c00780c */ /* 0x000fe20003f46070 */
[----:B------:R-:W-:-:S05]  /*68f0*/  VIADD R12, R14, 0xfffffffa ;  /* 0xfffffffa0e0c7836 */ /* 0x000fca0000000000 */
[----:B------:R-:W-:Y:S02]  /*6900*/  ISETP.GE.U32.AND P5, PT, R12, 0x7fffff7b, PT ;  /* 0x7fffff7b0c00780c */ /* 0x000fe40003fa6070 */
[----:B------:R-:W-:Y:S01]  /*6910*/  PRMT R12, RZ, 0x7610, R12 ;  /* 0x00007610ff0c7816 */ /* 0x000fe2000000000c */
[----:B--2---:R1:W-:Y:S02]  /*6920*/  STL [R1+0x7c], R72 ;  /* 0x00007c4801007387 */ /* 0x0043e40000100800 */
[----:B-1----:R-:W-:-:S04]  /*6930*/  IADD3 R72, P6, PT, R10, R0, RZ ;  /* 0x000000000a487210 */ /* 0x002fc80007fde0ff */
[----:B------:R-:W-:Y:S01]  /*6940*/  LEA.HI.X.SX32 R73, R10, R2, 0x1, P6 ;  /* 0x000000020a497211 */ /* 0x000fe200030f0eff */
[----:B0-----:R-:W-:-:S04]  /*6950*/  @!P1 IMAD.MOV.U32 R8, RZ, RZ, R72 ;  /* 0x000000ffff089224 */ /* 0x001fc800078e0048 */
[----:B------:R-:W-:-:S05]  /*6960*/  @!P1 IMAD.MOV.U32 R9, RZ, RZ, R73 ;  /* 0x000000ffff099224 */ /* 0x000fca00078e0049 */
[----:B------:R0:W2:Y:S04]  /*6970*/  @!P1 LDG.E.U8 R22, desc[UR18][R8.64] ;  /* 0x0000001208169981 */ /* 0x0000a8000c1e1100 */
[----:B------:R-:W-:Y:S04]  /*6980*/  STL [R1+0x5bc], R84 ;  /* 0x0005bc5401007387 */ /* 0x000fe80000100800 */
[----:B------:R-:W-:Y:S04]  /*6990*/  STL [R1+0x5f8], R72 ;  /* 0x0005f84801007387 */ /* 0x000fe80000100800 */
[----:B------:R-:W-:Y:S01]  /*69a0*/  STL [R1+0x5f4], R73 ;  /* 0x0005f44901007387 */ /* 0x000fe20000100800 */
[----:B0-----:R-:W-:-:S03]  /*69b0*/  VIADD R8, R14, 0xfffffff2 ;  /* 0xfffffff20e087836 */ /* 0x001fc60000000000 */
[----:B----4-:R0:W-:Y:S02]  /*69c0*/  STL [R1+0x70], R23 ;  /* 0x0000701701007387 */ /* 0x0101e40000100800 */
[----:B------:R-:W-:Y:S02]  /*69d0*/  ISETP.GE.U32.AND P1, PT, R8, 0x7fffff73, PT ;  /* 0x7fffff730800780c */ /* 0x000fe40003f26070 */
        /* <DEDUP_REMOVED lines=50> */
[----:B------:R-:W-:Y:S02]  /*6d00*/  IMAD R10, R4, 0x15, RZ ;  /* 0x00000015040a7824 */ /* 0x000fe400078e02ff */
[----:B------:R-:W-:Y:S01]  /*6d10*/  VIADD R11, R14, 0xffffffca ;  /* 0xffffffca0e0b7836 */ /* 0x000fe20000000000 */
[----:B------:R-:W-:Y:S04]  /*6d20*/  STL [R1+0xd0], R20 ;  /* 0x0000d01401007387 */ /* 0x000fe80000100800 */
[----:B------:R-:W-:Y:S01]  /*6d30*/  STL [R1+0xcc], R21 ;  /* 0x0000cc1501007387 */ /* 0x000fe20000100800 */
[----:B------:R-:W-:Y:S01]  /*6d40*/  ISETP.GE.U32.AND P1, PT, R11, 0x7fffff4b, PT ;  /* 0x7fffff4b0b00780c */ /* 0x000fe20003f26070 */
[----:B------:R-:W-:Y:S01]  /*6d50*/  IMAD R11, R4, 0x1d, RZ ;  /* 0x0000001d040b7824 */ /* 0x000fe200078e02ff */
[----:B------:R-:W-:Y:S01]  /*6d60*/  PRMT R5, RZ, 0x7610, R5 ;  /* 0x00007610ff057816 */ /* 0x000fe20000000005 */
[----:B--2---:R1:W-:Y:S02]  /*6d70*/  STL [R1+0x54], R19 ;  /* 0x0000541301007387 */ /* 0x0043e40000100800 */
[----:B-1----:R-:W-:-:S04]  /*6d80*/  IADD3 R19, P6, PT, R10, R0, RZ ;  /* 0x000000000a137210 */ /* 0x002fc80007fde0ff */
[----:B------:R-:W-:Y:S02]  /*6d90*/  LEA.HI.X.SX32 R20, R10, R2, 0x1, P6 ;  /* 0x000000020a147211 */ /* 0x000fe400030f0eff */
[C---:B------:R-:W-:Y:S01]  /*6da0*/  IADD3 R21, P6, PT, R11.reuse, R0, RZ ;  /* 0x000000000b157210 */ /* 0x040fe20007fde0ff */
[----:B0-----:R-:W-:Y:S02]  /*6db0*/  @!P4 IMAD.MOV.U32 R8, RZ, RZ, R19 ;  /* 0x000000ffff08c224 */ /* 0x001fe400078e0013 */
[----:B------:R-:W-:Y:S01]  /*6dc0*/  @!P4 IMAD.MOV.U32 R9, RZ, RZ, R20 ;  /* 0x000000ffff09c224 */ /* 0x000fe200078e0014 */
[----:B------:R-:W-:-:S04]  /*6dd0*/  LEA.HI.X.SX32 R22, R11, R2, 0x1, P6 ;  /* 0x000000020b167211 */ /* 0x000fc800030f0eff */
[----:B------:R0:W2:Y:S01]  /*6de0*/  @!P4 LDG.E.U8 R5, desc[UR18][R8.64] ;  /* 0x000000120805c981 */ /* 0x0000a2000c1e1100 */
[----:B------:R-:W-:Y:S02]  /*6df0*/  IMAD R10, R4, 0x25, RZ ;  /* 0x00000025040a7824 */ /* 0x000fe400078e02ff */
[----:B0-----:R-:W-:Y:S02]  /*6e00*/  @!P0 IMAD.MOV.U32 R8, RZ, RZ, R21 ;  /* 0x000000ffff088224 */ /* 0x001fe400078e0015 */
[----:B------:R-:W-:-:S05]  /*6e10*/  @!P0 IMAD.MOV.U32 R9, RZ, RZ, R22 ;  /* 0x000000ffff098224 */ /* 0x000fca00078e0016 */
[----:B------:R0:W3:Y:S04]  /*6e20*/  @!P0 LDG.E.U8 R18, desc[UR18][R8.64] ;  /* 0x0000001208128981 */ /* 0x0000e8000c1e1100 */
[----:B------:R1:W-:Y:S04]  /*6e30*/  STL [R1+0x140], R19 ;  /* 0x0001401301007387 */ /* 0x0003e80000100800 */
[----:B----4-:R-:W-:Y:S01]  /*6e40*/  STL [R1+0x4c], R12 ;  /* 0x00004c0c01007387 */ /* 0x010fe20000100800 */
[----:B-1----:R-:W-:-:S03]  /*6e50*/  IADD3 R19, P6, PT, R10, R0, RZ ;  /* 0x000000000a137210 */ /* 0x002fc60007fde0ff */
[----:B------:R1:W-:Y:S02]  /*6e60*/  STL [R1+0x13c], R20 ;  /* 0x00013c1401007387 */ /* 0x0003e40000100800 */
[----:B0-----:R-:W-:Y:S01]  /*6e70*/  @!P2 IMAD.MOV.U32 R8, RZ, RZ, R19 ;  /* 0x000000ffff08a224 */ /* 0x001fe200078e0013 */
[----:B-1----:R-:W-:-:S05]  /*6e80*/  LEA.HI.X.SX32 R20, R10, R2, 0x1, P6 ;  /* 0x000000020a147211 */ /* 0x002fca00030f0eff */
[----:B------:R-:W-:-:S05]  /*6e90*/  @!P2 IMAD.MOV.U32 R9, RZ, RZ, R20 ;  /* 0x000000ffff09a224 */ /* 0x000fca00078e0014 */
[----:B------:R0:W4:Y:S01]  /*6ea0*/  @!P2 LDG.E.U8 R17, desc[UR18][R8.64] ;  /* 0x000000120811a981 */ /* 0x000122000c1e1100 */
[----:B------:R-:W-:Y:S02]  /*6eb0*/  IMAD R11, R4, 0x2d, RZ ;  /* 0x0000002d040b7824 */ /* 0x000fe400078e02ff */
[----:B------:R-:W-:-:S05]  /*6ec0*/  VIADD R12, R14, 0xffffffc2 ;  /* 0xffffffc20e0c7836 */ /* 0x000fca0000000000 */
[----:B------:R-:W-:Y:S01]  /*6ed0*/  ISETP.GE.U32.AND P4, PT, R12, 0x7fffff43, PT ;  /* 0x7fffff430c00780c */ /* 0x000fe20003f86070 */
[C---:B------:R-:W-:Y:S02]  /*6ee0*/  VIADD R12, R14.reuse, 0xffffffba ;  /* 0xffffffba0e0c7836 */ /* 0x040fe40000000000 */
[----:B0-----:R-:W-:-:S03]  /*6ef0*/  VIADD R8, R14, 0xffffffb2 ;  /* 0xffffffb20e087836 */ /* 0x001fc60000000000 */
[----:B------:R-:W-:Y:S02]  /*6f00*/  ISETP.GE.U32.AND P0, PT, R12, 0x7fffff3b, PT ;  /* 0x7fffff3b0c00780c */ /* 0x000fe40003f06070 */
[----:B------:R-:W-:Y:S02]  /*6f10*/  PRMT R12, RZ, 0x7610, R12 ;  /* 0x00007610ff0c7816 */ /* 0x000fe4000000000c */
[----:B------:R-:W-:Y:S01]  /*6f20*/  ISETP.GE.U32.AND P2, PT, R8, 0x7fffff33, PT ;  /* 0x7fffff330800780c */ /* 0x000fe20003f46070 */
[----:B------:R-:W-:Y:S01]  /*6f30*/  IMAD R10, R4, 0x35, RZ ;  /* 0x00000035040a7824 */ /* 0x000fe200078e02ff */
[----:B--2---:R-:W-:Y:S04]  /*6f40*/  STL [R1+0x88c], R5 ;  /* 0x00088c0501007387 */ /* 0x004fe80000100800 */
[----:B------:R-:W-:Y:S04]  /*6f50*/  STL [R1+0x400], R21 ;  /* 0x0004001501007387 */ /* 0x000fe80000100800 */
[----:B------:R-:W-:Y:S04]  /*6f60*/  STL [R1+0x3fc], R22 ;  /* 0x0003fc1601007387 */ /* 0x000fe80000100800 */
[----:B------:R-:W-:Y:S04]  /*6f70*/  STL [R1+0x438], R19 ;  /* 0x0004381301007387 */ /* 0x000fe80000100800 */
[----:B------:R-:W-:Y:S04]  /*6f80*/  STL [R1+0x434], R20 ;  /* 0x0004341401007387 */ /* 0x000fe80000100800 */
[----:B---3--:R0:W-:Y:S02]  /*6f90*/  STL [R1+0x40], R18 ;  /* 0x0000401201007387 */ /* 0x0081e40000100800 */
[----:B0-----:R-:W-:-:S04]  /*6fa0*/  IADD3 R18, P6, PT, R11, R0, RZ ;  /* 0x000000000b127210 */ /* 0x001fc80007fde0ff */
[----:B------:R-:W-:Y:S01]  /*6fb0*/  LEA.HI.X.SX32 R19, R11, R2, 0x1, P6 ;  /* 0x000000020b137211 */ /* 0x000fe200030f0eff */
[----:B------:R-:W-:-:S04]  /*6fc0*/  @!P5 IMAD.MOV.U32 R8, RZ, RZ, R18 ;  /* 0x000000ffff08d224 */ /* 0x000fc800078e0012 */
[----:B------:R-:W-:Y:S01]  /*6fd0*/  @!P5 IMAD.MOV.U32 R9, RZ, RZ, R19 ;  /* 0x000000ffff09d224 */ /* 0x000fe200078e0013 */
[----:B------:R-:W-:Y:S04]  /*6fe0*/  STL [R1+0x470], R18 ;  /* 0x0004701201007387 */ /* 0x000fe80000100800 */
[----:B------:R0:W2:Y:S04]  /*6ff0*/  @!P5 LDG.E.U8 R12, desc[UR18][R8.64] ;  /* 0x00000012080cd981 */ /* 0x0000a8000c1e1100 */
[----:B------:R-:W-:Y:S04]  /*7000*/  STL [R1+0x46c], R19 ;  /* 0x00046c1301007387 */ /* 0x000fe80000100800 */
[----:B----4-:R1:W-:Y:S02]  /*7010*/  STL [R1+0x34], R17 ;  /* 0x0000341101007387 */ /* 0x0103e40000100800 */
[----:B-1----:R-:W-:-:S04]  /*7020*/  IADD3 R17, P6, PT, R10, R0, RZ ;  /* 0x000000000a117210 */ /* 0x002fc80007fde0ff */
[----:B------:R-:W-:Y:S01]  /*7030*/  LEA.HI.X.SX32 R19, R10, R2, 0x1, P6 ;  /* 0x000000020a137211 */ /* 0x000fe200030f0eff */
[----:B0-----:R-:W-:-:S04]  /*7040*/  @!P1 IMAD.MOV.U32 R8, RZ, RZ, R17 ;  /* 0x000000ffff089224 */ /* 0x001fc800078e0011 */
[----:B------:R-:W-:-:S05]  /*7050*/  @!P1 IMAD.MOV.U32 R9, RZ, RZ, R19 ;  /* 0x000000ffff099224 */ /* 0x000fca00078e0013 */
[----:B------:R0:W3:Y:S01]  /*7060*/  @!P1 LDG.E.U8 R16, desc[UR18][R8.64] ;  /* 0x0000001208109981 */ /* 0x0000e2000c1e1100 */
[----:B------:R-:W-:-:S05]  /*7070*/  VIADD R11, R14, 0xffffffaa ;  /* 0xffffffaa0e0b7836 */ /* 0x000fca0000000000 */
[----:B------:R-:W-:Y:S01]  /*7080*/  ISETP.GE.U32.AND P5, PT, R11, 0x7fffff2b, PT ;  /* 0x7fffff2b0b00780c */ /* 0x000fe20003fa6070 */
[----:B------:R-:W-:Y:S01]  /*7090*/  IMAD R11, R4, 0x3d, RZ ;  /* 0x0000003d040b7824 */ /* 0x000fe200078e02ff */
[----:B------:R-:W-:Y:S04]  /*70a0*/  STL [R1+0x4b0], R17 ;  /* 0x0004b01101007387 */ /* 0x000fe80000100800 */
[----:B------:R-:W-:-:S05]  /*70b0*/  IADD3 R18, P6, PT, R11, R0, RZ ;  /* 0x000000000b127210 */ /* 0x000fca0007fde0ff */
[----:B0-----:R-:W-:Y:S02]  /*70c0*/  @!P4 IMAD.MOV.U32 R8, RZ, RZ, R18 ;  /* 0x000000ffff08c224 */ /* 0x001fe400078e0012 */
[----:B------:R-:W-:Y:S01]  /*70d0*/  IMAD R10, R4, 0x45, RZ ;  /* 0x00000045040a7824 */ /* 0x000fe200078e02ff */
[----:B--2---:R-:W-:Y:S04]  /*70e0*/  STL [R1+0x2c], R12 ;  /* 0x00002c0c01007387 */ /* 0x004fe80000100800 */
[----:B------:R0:W-:Y:S02]  /*70f0*/  STL [R1+0x4ac], R19 ;  /* 0x0004ac1301007387 */ /* 0x0001e40000100800 */
[----:B0-----:R-:W-:-:S05]  /*7100*/  LEA.HI.X.SX32 R19, R11, R2, 0x1, P6 ;  /* 0x000000020b137211 */ /* 0x001fca00030f0eff */
[----:B------:R-:W-:-:S05]  /*7110*/  @!P4 IMAD.MOV.U32 R9, RZ, RZ, R19 ;  /* 0x000000ffff09c224 */ /* 0x000fca00078e0013 */
[----:B------:R0:W2:Y:S04]  /*7120*/  @!P4 LDG.E.U8 R15, desc[UR18][R8.64] ;  /* 0x00000012080fc981 */ /* 0x0000a8000c1e1100 */
[----:B------:R-:W-:Y:S04]  /*7130*/  STL [R1+0x4e8], R18 ;  /* 0x0004e81201007387 */ /* 0x000fe80000100800 */
[----:B---3--:R1:W-:Y:S02]  /*7140*/  STL [R1+0x28], R16 ;  /* 0x0000281001007387 */ /* 0x0083e40000100800 */
[----:B-1----:R-:W-:-:S04]  /*7150*/  IADD3 R16, P6, PT, R10, R0, RZ ;  /* 0x000000000a107210 */ /* 0x002fc80007fde0ff */
[----:B------:R-:W-:Y:S01]  /*7160*/  LEA.HI.X.SX32 R17, R10, R2, 0x1, P6 ;  /* 0x000000020a117211 */ /* 0x000fe200030f0eff */
[----:B0-----:R-:W-:-:S04]  /*7170*/  @!P0 IMAD.MOV.U32 R8, RZ, RZ, R16 ;  /* 0x000000ffff088224 */ /* 0x001fc800078e0010 */
[----:B------:R-:W-:-:S05]  /*7180*/  @!P0 IMAD.MOV.U32 R9, RZ, RZ, R17 ;  /* 0x000000ffff098224 */ /* 0x000fca00078e0011 */
[----:B------:R0:W3:Y:S01]  /*7190*/  @!P0 LDG.E.U8 R13, desc[UR18][R8.64] ;  /* 0x00000012080d8981 */ /* 0x0000e2000c1e1100 */
[----:B------:R-:W-:Y:S02]  /*71a0*/  IMAD R11, R4, 0x4d, RZ ;  /* 0x0000004d040b7824 */ /* 0x000fe400078e02ff */
[----:B------:R-:W-:Y:S01]  /*71b0*/  VIADD R12, R14, 0xffffffa2 ;  /* 0xffffffa20e0c7836 */ /* 0x000fe20000000000 */
[----:B------:R-:W-:Y:S04]  /*71c0*/  STL [R1+0x4e4], R19 ;  /* 0x0004e41301007387 */ /* 0x000fe80000100800 */
[----:B------:R-:W-:Y:S01]  /*71d0*/  STL [R1+0x520], R16 ;  /* 0x0005201001007387 */ /* 0x000fe20000100800 */
[----:B------:R-:W-:-:S03]  /*71e0*/  ISETP.GE.U32.AND P1, PT, R12, 0x7fffff23, PT ;  /* 0x7fffff230c00780c */ /* 0x000fc60003f26070 */
[----:B------:R-:W-:Y:S01]  /*71f0*/  STL [R1+0x51c], R17 ;  /* 0x00051c1101007387 */ /* 0x000fe20000100800 */
[C---:B------:R-:W-:Y:S02]  /*7200*/  VIADD R12, R14.reuse, 0xffffff9a ;  /* 0xffffff9a0e0c7836 */ /* 0x040fe40000000000 */
[----:B0-----:R-:W-:-:S03]  /*7210*/  VIADD R8, R14, 0xffffff92 ;  /* 0xffffff920e087836 */ /* 0x001fc60000000000 */
[----:B------:R-:W-:Y:S02]  /*7220*/  ISETP.GE.U32.AND P4, PT, R12, 0x7fffff1b, PT ;  /* 0x7fffff1b0c00780c */ /* 0x000fe40003f86070 */
[----:B------:R-:W-:Y:S02]  /*7230*/  PRMT R12, RZ, 0x7610, R12 ;  /* 0x00007610ff0c7816 */ /* 0x000fe4000000000c */
[----:B------:R-:W-:Y:S01]  /*7240*/  ISETP.GE.U32.AND P0, PT, R8, 0x7fffff13, PT ;  /* 0x7fffff130800780c */ /* 0x000fe20003f06070 */
[----:B------:R-:W-:Y:S01]  /*7250*/  IMAD R10, R4, 0x55, RZ ;  /* 0x00000055040a7824 */ /* 0x000fe200078e02ff */
[----:B------:R-:W-:Y:S01]  /*7260*/  PRMT R5, RZ, 0x7610, R5 ;  /* 0x00007610ff057816 */ /* 0x000fe20000000005 */
[----:B--2---:R0:W-:Y:S02]  /*7270*/  STL [R1+0x20], R15 ;  /* 0x0000200f01007387 */ /* 0x0041e40000100800 */
[----:B0-----:R-:W-:-:S04]  /*7280*/  IADD3 R15, P6, PT, R11, R0, RZ ;  /* 0x000000000b0f7210 */ /* 0x001fc80007fde0ff */
[----:B------:R-:W-:Y:S01]  /*7290*/  LEA.HI.X.SX32 R16, R11, R2, 0x1, P6 ;  /* 0x000000020b107211 */ /* 0x000fe200030f0eff */
[----:B------:R-:W-:-:S04]  /*72a0*/  @!P2 IMAD.MOV.U32 R8, RZ, RZ, R15 ;  /* 0x000000ffff08a224 */ /* 0x000fc800078e000f */
[----:B------:R-:W-:-:S05]  /*72b0*/  @!P2 IMAD.MOV.U32 R9, RZ, RZ, R16 ;  /* 0x000000ffff09a224 */ /* 0x000fca00078e0010 */
[----:B------:R0:W2:Y:S04]  /*72c0*/  @!P2 LDG.E.U8 R12, desc[UR18][R8.64] ;  /* 0x00000012080ca981 */ /* 0x0000a8000c1e1100 */
[----:B------:R-:W-:Y:S04]  /*72d0*/  STL [R1+0x558], R15 ;  /* 0x0005580f01007387 */ /* 0x000fe80000100800 */
[----:B------:R-:W-:Y:S04]  /*72e0*/  STL [R1+0x554], R16 ;  /* 0x0005541001007387 */ /* 0x000fe80000100800 */
[----:B---3--:R1:W-:Y:S02]  /*72f0*/  STL [R1+0x18], R13 ;  /* 0x0000180d01007387 */ /* 0x0083e40000100800 */
        /* <DEDUP_REMOVED lines=9> */
[----:B------:R-:W-:Y:S02]  /*7390*/  IADD3 R15, P6, PT, R11, R0, RZ ;  /* 0x000000000b0f7210 */ /* 0x000fe40007fde0ff */
[----:B------:R-:W-:-:S03]  /*73a0*/  PRMT R3, RZ, 0x7610, R3 ;  /* 0x00007610ff037816 */ /* 0x000fc60000000003 */
        /* <DEDUP_REMOVED lines=14> */
[----:B------:R-:W-:Y:S02]  /*7490*/  VIADD R12, R14, 0xffffff82 ;  /* 0xffffff820e0c7836 */ /* 0x000fe40000000000 */
[----:B------:R-:W-:Y:S01]  /*74a0*/  IMAD R11, R4, 0x6d, RZ ;  /* 0x0000006d040b7824 */ /* 0x000fe200078e02ff */
[----:B------:R-:W-:Y:S02]  /*74b0*/  STL [R1+0x5c4], R16 ;  /* 0x0005c41001007387 */ /* 0x000fe40000100800 */
[----:B------:R-:W-:Y:S01]  /*74c0*/  ISETP.GE.U32.AND P5, PT, R12, 0x7fffff03, PT ;  /* 0x7fffff030c00780c */ /* 0x000fe20003fa6070 */
[----:B------:R-:W-:Y:S01]  /*74d0*/  VIADD R12, R14, 0xfffffff9 ;  /* 0xfffffff90e0c7836 */ /* 0x000fe20000000000 */
[----:B------:R-:W-:Y:S04]  /*74e0*/  STL [R1+0x600], R5 ;  /* 0x0006000501007387 */ /* 0x000fe80000100800 */
[----:B------:R-:W-:Y:S01]  /*74f0*/  STL [R1+0x5fc], R13 ;  /* 0x0005fc0d01007387 */ /* 0x000fe20000100800 */
[----:B------:R-:W-:Y:S01]  /*7500*/  ISETP.GE.U32.AND P1, PT, R12, 0x7fffff7a, PT ;  /* 0x7fffff7a0c00780c */ /* 0x000fe20003f26070 */
[----:B0-----:R-:W-:-:S02]  /*7510*/  VIADD R8, R14, 0xfffffff1 ;  /* 0xfffffff10e087836 */ /* 0x001fc40000000000 */
[----:B------:R-:W-:-:S03]  /*7520*/  IMAD R10, R4, 0x75, RZ ;  /* 0x00000075040a7824 */ /* 0x000fc600078e02ff */
[----:B------:R-:W-:Y:S02]  /*7530*/  ISETP.GE.U32.AND P4, PT, R8, 0x7fffff72, PT ;  /* 0x7fffff720800780c */ /* 0x000fe40003f86070 */
[----:B------:R-:W-:Y:S02]  /*7540*/  PRMT R91, RZ, 0x7610, R91 ;  /* 0x00007610ff5b7816 */ /* 0x000fe4000000005b */
[----:B------:R-:W-:Y:S01]  /*7550*/  PRMT R89, RZ, 0x7610, R89 ;  /* 0x00007610ff597816 */ /* 0x000fe20000000059 */
[----:B--2---:R0:W-:Y:S02]  /*7560*/  STL [R1+0x4], R3 ;  /* 0x0000040301007387 */ /* 0x0041e40000100800 */
[----:B0-----:R-:W-:-:S04]  /*7570*/  IADD3 R3, P6, PT, R11, R0, RZ ;  /* 0x000000000b037210 */ /* 0x001fc80007fde0ff */
[----:B------:R-:W-:Y:S01]  /*7580*/  LEA.HI.X.SX32 R12, R11, R2, 0x1, P6 ;  /* 0x000000020b0c7211 */ /* 0x000fe200030f0eff */
[----:B------:R-:W-:Y:S01]  /*7590*/  @!P0 IMAD.MOV.U32 R8, RZ, RZ, R3 ;  /* 0x000000ffff088224 */ /* 0x000fe200078e0003 */
[----:B------:R-:W-:-:S03]  /*75a0*/  IADD3 R5, P6, PT, R10, R0, RZ ;  /* 0x000000000a057210 */ /* 0x000fc60007fde0ff */
[----:B------:R-:W-:Y:S01]  /*75b0*/  @!P0 IMAD.MOV.U32 R9, RZ, RZ, R12 ;  /* 0x000000ffff098224 */ /* 0x000fe200078e000c */
[----:B------:R-:W-:Y:S01]  /*75c0*/  LEA.HI.X.SX32 R13, R10, R2, 0x1, P6 ;  /* 0x000000020a0d7211 */ /* 0x000fe200030f0eff */
[----:B------:R-:W-:-:S03]  /*75d0*/  VIADD R11, R14, 0xffffffe9 ;  /* 0xffffffe90e0b7836 */ /* 0x000fc60000000000 */
[----:B------:R0:W2:Y:S02]  /*75e0*/  @!P0 LDG.E.U8 R92, desc[UR18][R8.64] ;  /* 0x00000012085c8981 */ /* 0x0000a4000c1e1100 */
[----:B------:R-:W-:Y:S01]  /*75f0*/  ISETP.GE.U32.AND P0, PT, R11, 0x7fffff6a, PT ;  /* 0x7fffff6a0b00780c */ /* 0x000fe20003f06070 */
[----:B------:R-:W-:Y:S02]  /*7600*/  IMAD R11, R4, 0x7d, RZ ;  /* 0x0000007d040b7824 */ /* 0x000fe400078e02ff */
[----:B0-----:R-:W-:Y:S02]  /*7610*/  @!P2 IMAD.MOV.U32 R8, RZ, RZ, R5 ;  /* 0x000000ffff08a224 */ /* 0x001fe400078e0005 */
[----:B------:R-:W-:Y:S01]  /*7620*/  @!P2 IMAD.MOV.U32 R9, RZ, RZ, R13 ;  /* 0x000000ffff09a224 */ /* 0x000fe200078e000d */
[----:B---3--:R-:W-:Y:S04]  /*7630*/  STL [R1+0x890], R93 ;  /* 0x0008905d01007387 */ /* 0x008fe80000100800 */
[----:B------:R0:W3:Y:S04]  /*7640*/  @!P2 LDG.E.U8 R91, desc[UR18][R8.64] ;  /* 0x00000012085ba981 */ /* 0x0000e8000c1e1100 */
[----:B------:R1:W-:Y:S02]  /*7650*/  STL [R1+0x630], R3 ;  /* 0x0006300301007387 */ /* 0x0003e40000100800 */
[----:B-1----:R-:W-:-:S04]  /*7660*/  IADD3 R3, P6, PT, R11, R0, RZ ;  /* 0x000000000b037210 */ /* 0x002fc80007fde0ff */
[----:B------:R-:W-:Y:S01]  /*7670*/  LEA.HI.X.SX32 R15, R11, R2, 0x1, P6 ;  /* 0x000000020b0f7211 */ /* 0x000fe200030f0eff */
[----:B0-----:R-:W-:-:S04]  /*7680*/  @!P5 IMAD.MOV.U32 R8, RZ, RZ, R3 ;  /* 0x000000ffff08d224 */ /* 0x001fc800078e0003 */
[----:B------:R-:W-:-:S05]  /*7690*/  @!P5 IMAD.MOV.U32 R9, RZ, RZ, R15 ;  /* 0x000000ffff09d224 */ /* 0x000fca00078e000f */
[----:B------:R0:W4:Y:S01]  /*76a0*/  @!P5 LDG.E.U8 R89, desc[UR18][R8.64] ;  /* 0x000000120859d981 */ /* 0x000122000c1e1100 */
[----:B------:R-:W-:-:S03]  /*76b0*/  IMAD R10, R4, 0x6, RZ ;  /* 0x00000006040a7824 */ /* 0x000fc600078e02ff */
[----:B------:R1:W-:Y:S01]  /*76c0*/  STL [R1+0x62c], R12 ;  /* 0x00062c0c01007387 */ /* 0x0003e20000100800 */
[----:B------:R-:W-:Y:S01]  /*76d0*/  IMAD R11, R4, 0xe, RZ ;  /* 0x0000000e040b7824 */ /* 0x000fe200078e02ff */
[----:B------:R-:W-:Y:S01]  /*76e0*/  PRMT R90, RZ, 0x7610, R90 ;  /* 0x00007610ff5a7816 */ /* 0x000fe2000000005a */
[----:B-1----:R-:W-:-:S05]  /*76f0*/  VIADD R12, R14, 0xffffffe1 ;  /* 0xffffffe10e0c7836 */ /* 0x002fca0000000000 */
[----:B------:R-:W-:Y:S01]  /*7700*/  ISETP.GE.U32.AND P2, PT, R12, 0x7fffff62, PT ;  /* 0x7fffff620c00780c */ /* 0x000fe20003f46070 */
[----:B------:R-:W-:-:S05]  /*7710*/  VIADD R12, R14, 0xffffffd9 ;  /* 0xffffffd90e0c7836 */ /* 0x000fca0000000000 */
[----:B------:R-:W-:Y:S02]  /*7720*/  ISETP.GE.U32.AND P5, PT, R12, 0x7fffff5a, PT ;  /* 0x7fffff5a0c00780c */ /* 0x000fe40003fa6070 */
[----:B------:R-:W-:Y:S02]  /*7730*/  PRMT R88, RZ, 0x7610, R88 ;  /* 0x00007610ff587816 */ /* 0x000fe40000000058 */
[----:B------:R-:W-:Y:S01]  /*7740*/  PRMT R87, RZ, 0x7610, R87 ;  /* 0x00007610ff577816 */ /* 0x000fe20000000057 */
[----:B--2---:R-:W-:Y:S04]  /*7750*/  STL [R1+0x894], R92 ;  /* 0x0008945c01007387 */ /* 0x004fe80000100800 */
[----:B------:R1:W-:Y:S04]  /*7760*/  STL [R1+0x660], R5 ;  /* 0x0006600501007387 */ /* 0x0003e80000100800 */
[----:B------:R2:W-:Y:S01]  /*7770*/  STL [R1+0x65c], R13 ;  /* 0x00065c0d01007387 */ /* 0x0005e20000100800 */
[----:B-1----:R-:W-:-:S04]  /*7780*/  IADD3 R5, P6, PT, R10, R0, RZ ;  /* 0x000000000a057210 */ /* 0x002fc80007fde0ff */
[----:B--2---:R-:W-:Y:S01]  /*7790*/  LEA.HI.X.SX32 R13, R10, R2, 0x1, P6 ;  /* 0x000000020a0d7211 */ /* 0x004fe200030f0eff */
[----:B0-----:R-:W-:Y:S01]  /*77a0*/  @!P1 IMAD.MOV.U32 R8, RZ, RZ, R5 ;  /* 0x000000ffff089224 */ /* 0x001fe200078e0005 */
[----:B---3--:R-:W-:Y:S03]  /*77b0*/  STL [R1+0x898], R91 ;  /* 0x0008985b01007387 */ /* 0x008fe60000100800 */
[----:B------:R-:W-:Y:S01]  /*77c0*/  @!P1 IMAD.MOV.U32 R9, RZ, RZ, R13 ;  /* 0x000000ffff099224 */ /* 0x000fe200078e000d */
[----:B------:R0:W-:Y:S04]  /*77d0*/  STL [R1+0x690], R3 ;  /* 0x0006900301007387 */ /* 0x0001e80000100800 */
[----:B------:R1:W2:Y:S01]  /*77e0*/  @!P1 LDG.E.U8 R90, desc[UR18][R8.64] ;  /* 0x00000012085a9981 */ /* 0x0002a2000c1e1100 */
[----:B0-----:R-:W-:Y:S01]  /*77f0*/  IADD3 R3, P6, PT, R11, R0, RZ ;  /* 0x000000000b037210 */ /* 0x001fe20007fde0ff */
[----:B-1----:R-:W-:-:S03]  /*7800*/  VIADD R8, R14, 0xffffffd1 ;  /* 0xffffffd10e087836 */ /* 0x002fc60000000000 */
[----:B------:R-:W-:Y:S01]  /*7810*/  LEA.HI.X.SX32 R12, R11, R2, 0x1, P6 ;  /* 0x000000020b0c7211 */ /* 0x000fe200030f0eff */
[----:B------:R-:W-:Y:S01]  /*7820*/  IMAD R10, R4, 0x16, RZ ;  /* 0x00000016040a7824 */ /* 0x000fe200078e02ff */
[----:B------:R-:W-:Y:S01]  /*7830*/  STL [R1+0x68c], R15 ;  /* 0x00068c0f01007387 */ /* 0x000fe20000100800 */
[----:B------:R-:W-:Y:S01]  /*7840*/  ISETP.GE.U32.AND P1, PT, R8, 0x7fffff52, PT ;  /* 0x7fffff520800780c */ /* 0x000fe20003f26070 */
[----:B------:R-:W-:Y:S02]  /*7850*/  @!P4 IMAD.MOV.U32 R8, RZ, RZ, R3 ;  /* 0x000000ffff08c224 */ /* 0x000fe400078e0003 */
[----:B------:R-:W-:Y:S01]  /*7860*/  @!P4 IMAD.MOV.U32 R9, RZ, RZ, R12 ;  /* 0x000000ffff09c224 */ /* 0x000fe200078e000c */
[----:B------:R0:W-:Y:S04]  /*7870*/  STL [R1+0x48], R5 ;  /* 0x0000480501007387 */ /* 0x0001e80000100800 */
[----:B----4-:R-:W-:Y:S04]  /*7880*/  STL [R1+0x89c], R89 ;  /* 0x00089c5901007387 */ /* 0x010fe80000100800 */
[----:B------:R1:W3:Y:S01]  /*7890*/  @!P4 LDG.E.U8 R88, desc[UR18][R8.64] ;  /* 0x000000120858c981 */ /* 0x0002e2000c1e1100 */
[----:B0-----:R-:W-:-:S03]  /*78a0*/  IADD3 R5, P6, PT, R10, R0, RZ ;  /* 0x000000000a057210 */ /* 0x001fc60007fde0ff */
[----:B------:R0:W-:Y:S02]  /*78b0*/  STL [R1+0x3c], R13 ;  /* 0x00003c0d01007387 */ /* 0x0001e40000100800 */
[----:B0-----:R-:W-:Y:S01]  /*78c0*/  LEA.HI.X.SX32 R13, R10, R2, 0x1, P6 ;  /* 0x000000020a0d7211 */ /* 0x001fe200030f0eff */
[----:B-1----:R-:W-:-:S04]  /*78d0*/  @!P0 IMAD.MOV.U32 R8, RZ, RZ, R5 ;  /* 0x000000ffff088224 */ /* 0x002fc800078e0005 */
[----:B------:R-:W-:-:S05]  /*78e0*/  @!P0 IMAD.MOV.U32 R9, RZ, RZ, R13 ;  /* 0x000000ffff098224 */ /* 0x000fca00078e000d */
[----:B------:R0:W4:Y:S01]  /*78f0*/  @!P0 LDG.E.U8 R87, desc[UR18][R8.64] ;  /* 0x0000001208578981 */ /* 0x000122000c1e1100 */
[----:B------:R-:W-:-:S05]  /*7900*/  VIADD R11, R14, 0xffffffc9 ;  /* 0xffffffc90e0b7836 */ /* 0x000fca0000000000 */
[----:B------:R-:W-:Y:S01]  /*7910*/  ISETP.GE.U32.AND P4, PT, R11, 0x7fffff4a, PT ;  /* 0x7fffff4a0b00780c */ /* 0x000fe20003f86070 */
[C---:B------:R-:W-:Y:S02]  /*7920*/  IMAD R11, R4.reuse, 0x1e, RZ ;  /* 0x0000001e040b7824 */ /* 0x040fe400078e02ff */
[----:B------:R-:W-:Y:S01]  /*7930*/  IMAD R10, R4, 0x26, RZ ;  /* 0x00000026040a7824 */ /* 0x000fe200078e02ff */
[----:B------:R-:W-:Y:S02]  /*7940*/  PRMT R85, RZ, 0x7610, R85 ;  /* 0x00007610ff557816 */ /* 0x000fe40000000055 */
[----:B------:R-:W-:Y:S02]  /*7950*/  PRMT R83, RZ, 0x7610, R83 ;  /* 0x00007610ff537816 */ /* 0x000fe40000000053 */
[----:B------:R-:W-:Y:S01]  /*7960*/  PRMT R81, RZ, 0x7610, R81 ;  /* 0x00007610ff517816 */ /* 0x000fe20000000051 */
[----:B--2---:R-:W-:Y:S04]  /*7970*/  STL [R1+0x8a0], R90 ;  /* 0x0008a05a01007387 */ /* 0x004fe80000100800 */
[----:B------:R1:W-:Y:S04]  /*7980*/  STL [R1+0xe8], R3 ;  /* 0x0000e80301007387 */ /* 0x0003e80000100800 */
[----:B------:R2:W-:Y:S01]  /*7990*/  STL [R1+0xd4], R12 ;  /* 0x0000d40c01007387 */ /* 0x0005e20000100800 */
[----:B-1----:R-:W-:-:S04]  /*79a0*/  IADD3 R3, P6, PT, R11, R0, RZ ;  /* 0x000000000b037210 */ /* 0x002fc80007fde0ff */
[----:B------:R-:W-:Y:S01]  /*79b0*/  LEA.HI.X.SX32 R15, R11, R2, 0x1, P6 ;  /* 0x000000020b0f7211 */ /* 0x000fe200030f0eff */
[----:B0-----:R-:W-:Y:S02]  /*79c0*/  @!P2 IMAD.MOV.U32 R8, RZ, RZ, R3 ;  /* 0x000000ffff08a224 */ /* 0x001fe400078e0003 */
[----:B--2---:R-:W-:Y:S01]  /*79d0*/  VIADD R12, R14, 0xffffffc1 ;  /* 0xffffffc10e0c7836 */ /* 0x004fe20000000000 */
[----:B---3--:R-:W-:Y:S04]  /*79e0*/  STL [R1+0x8a4], R88 ;  /* 0x0008a45801007387 */ /* 0x008fe80000100800 */
[----:B------:R0:W-:Y:S01]  /*79f0*/  STL [R1+0x148], R5 ;  /* 0x0001480501007387 */ /* 0x0001e20000100800 */
[----:B------:R-:W-:-:S03]  /*7a00*/  @!P2 IMAD.MOV.U32 R9, RZ, RZ, R15 ;  /* 0x000000ffff09a224 */ /* 0x000fc600078e000f */
[----:B------:R1:W-:Y:S01]  /*7a10*/  STL [R1+0x144], R13 ;  /* 0x0001440d01007387 */ /* 0x0003e20000100800 */
[----:B------:R-:W-:Y:S01]  /*7a20*/  IMAD R11, R4, 0x2e, RZ ;  /* 0x0000002e040b7824 */ /* 0x000fe200078e02ff */
[----:B------:R-:W-:Y:S02]  /*7a30*/  ISETP.GE.U32.AND P0, PT, R12, 0x7fffff42, PT ;  /* 0x7fffff420c00780c */ /* 0x000fe40003f06070 */
[----:B------:R2:W3:Y:S01]  /*7a40*/  @!P2 LDG.E.U8 R85, desc[UR18][R8.64] ;  /* 0x000000120855a981 */ /* 0x0004e2000c1e1100 */
[----:B0-----:R-:W-:-:S04]  /*7a50*/  IADD3 R5, P6, PT, R10, R0, RZ ;  /* 0x000000000a057210 */ /* 0x001fc80007fde0ff */
[----:B-1----:R-:W-:Y:S01]  /*7a60*/  LEA.HI.X.SX32 R13, R10, R2, 0x1, P6 ;  /* 0x000000020a0d7211 */ /* 0x002fe200030f0eff */
[----:B------:R-:W-:Y:S02]  /*7a70*/  VIADD R12, R14, 0xffffffb9 ;  /* 0xffffffb90e0c7836 */ /* 0x000fe40000000000 */
[----:B--2---:R-:W-:Y:S02]  /*7a80*/  @!P5 IMAD.MOV.U32 R8, RZ, RZ, R5 ;  /* 0x000000ffff08d224 */ /* 0x004fe400078e0005 */
[----:B------:R-:W-:Y:S01]  /*7a90*/  @!P5 IMAD.MOV.U32 R9, RZ, RZ, R13 ;  /* 0x000000ffff09d224 */ /* 0x000fe200078e000d */
[----:B----4-:R-:W-:Y:S04]  /*7aa0*/  STL [R1+0x8a8], R87 ;  /* 0x0008a85701007387 */ /* 0x010fe80000100800 */
[----:B------:R0:W-:Y:S01]  /*7ab0*/  STL [R1+0x408], R3 ;  /* 0x0004080301007387 */ /* 0x0001e20000100800 */
[----:B------:R-:W-:-:S03]  /*7ac0*/  ISETP.GE.U32.AND P2, PT, R12, 0x7fffff3a, PT ;  /* 0x7fffff3a0c00780c */ /* 0x000fc60003f46070 */
[----:B------:R1:W2:Y:S01]  /*7ad0*/  @!P5 LDG.E.U8 R83, desc[UR18][R8.64] ;  /* 0x000000120853d981 */ /* 0x0002a2000c1e1100 */
[----:B0-----:R-:W-:Y:S01]  /*7ae0*/  IADD3 R3, P6, PT, R11, R0, RZ ;  /* 0x000000000b037210 */ /* 0x001fe20007fde0ff */
[----:B-1----:R-:W-:-:S03]  /*7af0*/  VIADD R8, R14, 0xffffffb1 ;  /* 0xffffffb10e087836 */ /* 0x002fc60000000000 */
[----:B------:R-:W-:Y:S02]  /*7b00*/  LEA.HI.X.SX32 R12, R11, R2, 0x1, P6 ;  /* 0x000000020b0c7211 */ /* 0x000fe400030f0eff */
[----:B------:R-:W-:Y:S01]  /*7b10*/  ISETP.GE.U32.AND P5, PT, R8, 0x7fffff32, PT ;  /* 0x7fffff320800780c */ /* 0x000fe20003fa6070 */
[----:B------:R-:W-:Y:S02]  /*7b20*/  @!P1 IMAD.MOV.U32 R8, RZ, RZ, R3 ;  /* 0x000000ffff089224 */ /* 0x000fe400078e0003 */
[----:B------:R-:W-:-:S05]  /*7b30*/  @!P1 IMAD.MOV.U32 R9, RZ, RZ, R12 ;  /* 0x000000ffff099224 */ /* 0x000fca00078e000c */
[----:B------:R0:W4:Y:S01]  /*7b40*/  @!P1 LDG.E.U8 R81, desc[UR18][R8.64] ;  /* 0x0000001208519981 */ /* 0x000122000c1e1100 */
[----:B------:R-:W-:Y:S02]  /*7b50*/  IMAD R10, R4, 0x36, RZ ;  /* 0x00000036040a7824 */ /* 0x000fe400078e02ff */
[----:B------:R-:W-:Y:S01]  /*7b60*/  VIADD R11, R14, 0xffffffa9 ;  /* 0xffffffa90e0b7836 */ /* 0x000fe20000000000 */
[----:B------:R-:W-:Y:S04]  /*7b70*/  STL [R1+0x404], R15 ;  /* 0x0004040f01007387 */ /* 0x000fe80000100800 */
[----:B------:R1:W-:Y:S01]  /*7b80*/  STL [R1+0x440], R5 ;  /* 0x0004400501007387 */ /* 0x0003e20000100800 */
[----:B------:R-:W-:Y:S01]  /*7b90*/  ISETP.GE.U32.AND P1, PT, R11, 0x7fffff2a, PT ;  /* 0x7fffff2a0b00780c */ /* 0x000fe20003f26070 */
[----:B------:R-:W-:Y:S01]  /*7ba0*/  IMAD R11, R4, 0x3e, RZ ;  /* 0x0000003e040b7824 */ /* 0x000fe200078e02ff */
[----:B-1----:R-:W-:-:S02]  /*7bb0*/  IADD3 R5, P6, PT, R10, R0, RZ ;  /* 0x000000000a057210 */ /* 0x002fc40007fde0ff */
[----:B------:R-:W-:-:S03]  /*7bc0*/  PRMT R80, RZ, 0x7610, R80 ;  /* 0x00007610ff507816 */ /* 0x000fc60000000050 */
[----:B0-----:R-:W-:Y:S01]  /*7bd0*/  @!P4 IMAD.MOV.U32 R8, RZ, RZ, R5 ;  /* 0x000000ffff08c224 */ /* 0x001fe200078e0005 */
[----:B------:R-:W-:Y:S02]  /*7be0*/  PRMT R79, RZ, 0x7610, R79 ;  /* 0x00007610ff4f7816 */ /* 0x000fe4000000004f */
[----:B------:R-:W-:Y:S01]  /*7bf0*/  PRMT R78, RZ, 0x7610, R78 ;  /* 0x00007610ff4e7816 */ /* 0x000fe2000000004e */
[----:B---3--:R-:W-:Y:S04]  /*7c00*/  STL [R1+0x8ac], R85 ;  /* 0x0008ac5501007387 */ /* 0x008fe80000100800 */
[----:B------:R0:W-:Y:S02]  /*7c10*/  STL [R1+0x43c], R13 ;  /* 0x00043c0d01007387 */ /* 0x0001e40000100800 */
[----:B0-----:R-:W-:Y:S01]  /*7c20*/  LEA.HI.X.SX32 R13, R10, R2, 0x1, P6 ;  /* 0x000000020a0d7211 */ /* 0x001fe200030f0eff */
[----:B------:R-:W-:Y:S01]  /*7c30*/  IMAD R10, R4, 0x46, RZ ;  /* 0x00000046040a7824 */ /* 0x000fe200078e02ff */
[----:B--2---:R-:W-:Y:S04]  /*7c40*/  STL [R1+0x8b0], R83 ;  /* 0x0008b05301007387 */ /* 0x004fe80000100800 */
[----:B------:R0:W-:Y:S01]  /*7c50*/  STL [R1+0x478], R3 ;  /* 0x0004780301007387 */ /* 0x0001e20000100800 */
[----:B------:R-:W-:-:S03]  /*7c60*/  @!P4 IMAD.MOV.U32 R9, RZ, RZ, R13 ;  /* 0x000000ffff09c224 */ /* 0x000fc600078e000d */
[----:B------:R1:W-:Y:S04]  /*7c70*/  STL [R1+0x474], R12 ;  /* 0x0004740c01007387 */ /* 0x0003e80000100800 */
[----:B------:R2:W3:Y:S01]  /*7c80*/  @!P4 LDG.E.U8 R80, desc[UR18][R8.64] ;  /* 0x000000120850c981 */ /* 0x0004e2000c1e1100 */
[----:B0-----:R-:W-:Y:S01]  /*7c90*/  IADD3 R3, P6, PT, R11, R0, RZ ;  /* 0x000000000b037210 */ /* 0x001fe20007fde0ff */
[----:B-1----:R-:W-:-:S03]  /*7ca0*/  VIADD R12, R14, 0xffffffa1 ;  /* 0xffffffa10e0c7836 */ /* 0x002fc60000000000 */
[----:B------:R-:W-:Y:S01]  /*7cb0*/  LEA.HI.X.SX32 R14, R11, R2, 0x1, P6 ;  /* 0x000000020b0e7211 */ /* 0x000fe200030f0eff */
[----:B----4-:R-:W-:Y:S01]  /*7cc0*/  STL [R1+0x8b4], R81 ;  /* 0x0008b45101007387 */ /* 0x010fe20000100800 */
[----:B--2---:R-:W-:-:S03]  /*7cd0*/  @!P0 IMAD.MOV.U32 R8, RZ, RZ, R3 ;  /* 0x000000ffff088224 */ /* 0x004fc600078e0003 */
[----:B------:R0:W-:Y:S01]  /*7ce0*/  STL [R1+0x4b8], R5 ;  /* 0x0004b80501007387 */ /* 0x0001e20000100800 */
[----:B------:R-:W-:-:S03]  /*7cf0*/  @!P0 IMAD.MOV.U32 R9, RZ, RZ, R14 ;  /* 0x000000ffff098224 */ /* 0x000fc600078e000e */
[----:B------:R1:W-:Y:S04]  /*7d00*/  STL [R1+0x4b4], R13 ;  /* 0x0004b40d01007387 */ /* 0x0003e80000100800 */
[----:B------:R2:W4:Y:S01]  /*7d10*/  @!P0 LDG.E.U8 R79, desc[UR18][R8.64] ;  /* 0x00000012084f8981 */ /* 0x000522000c1e1100 */
[----:B0-----:R-:W-:-:S04]  /*7d20*/  IADD3 R5, P6, PT, R10, R0, RZ ;  /* 0x000000000a057210 */ /* 0x001fc80007fde0ff */
[----:B-1----:R-:W-:Y:S01]  /*7d30*/  LEA.HI.X.SX32 R13, R10, R2, 0x1, P6 ;  /* 0x000000020a0d7211 */ /* 0x002fe200030f0eff */
[----:B--2---:R-:W-:-:S04]  /*7d40*/  @!P2 IMAD.MOV.U32 R8, RZ, RZ, R5 ;  /* 0x000000ffff08a224 */ /* 0x004fc800078e0005 */
[----:B------:R-:W-:-:S05]  /*7d50*/  @!P2 IMAD.MOV.U32 R9, RZ, RZ, R13 ;  /* 0x000000ffff09a224 */ /* 0x000fca00078e000d */
[----:B------:R0:W2:Y:S01]  /*7d60*/  @!P2 LDG.E.U8 R78, desc[UR18][R8.64] ;  /* 0x00000012084ea981 */ /* 0x0000a2000c1e1100 */
[C---:B------:R-:W-:Y:S02]  /*7d70*/  IMAD R11, R4.reuse, 0x4e, RZ ;  /* 0x0000004e040b7824 */ /* 0x040fe400078e02ff */
[----:B------:R-:W-:Y:S01]  /*7d80*/  IMAD R10, R4, 0x56, RZ ;  /* 0x00000056040a7824 */ /* 0x000fe200078e02ff */
[----:B------:R-:W-:Y:S02]  /*7d90*/  ISETP.GE.U32.AND P4, PT, R12, 0x7fffff22, PT ;  /* 0x7fffff220c00780c */ /* 0x000fe40003f86070 */
[----:B------:R-:W-:Y:S02]  /*7da0*/  PRMT R77, RZ, 0x7610, R77 ;  /* 0x00007610ff4d7816 */ /* 0x000fe4000000004d */
[----:B------:R-:W-:Y:S02]  /*7db0*/  PRMT R76, RZ, 0x7610, R76 ;  /* 0x00007610ff4c7816 */ /* 0x000fe4000000004c */
[----:B------:R-:W-:Y:S01]  /*7dc0*/  PRMT R75, RZ, 0x7610, R75 ;  /* 0x00007610ff4b7816 */ /* 0x000fe2000000004b */
[----:B------:R-:W-:-:S05]  /*7dd0*/  VIADD R85, R68, 0x33 ;  /* 0x0000003344557836 */ /* 0x000fca0000000000 */
[----:B------:R-:W-:Y:S01]  /*7de0*/  IABS R19, R85 ;  /* 0x0000005500137213 */ /* 0x000fe20000000000 */
[----:B---3--:R-:W-:Y:S04]  /*7df0*/  STL [R1+0x8b8], R80 ;  /* 0x0008b85001007387 */ /* 0x008fe80000100800 */
[----:B------:R1:W-:Y:S04]  /*7e00*/  STL [R1+0x4f0], R3 ;  /* 0x0004f00301007387 */ /* 0x0003e80000100800 */
[----:B------:R-:W-:Y:S04]  /*7e10*/  STL [R1+0x4ec], R14 ;  /* 0x0004ec0e01007387 */ /* 0x000fe80000100800 */
[----:B------:R3:W-:Y:S01]  /*7e20*/  STL [R1+0x528], R5 ;  /* 0x0005280501007387 */ /* 0x0007e20000100800 */
[----:B-1----:R-:W-:-:S03]  /*7e30*/  IADD3 R3, P0, PT, R11, R0, RZ ;  /* 0x000000000b037210 */ /* 0x002fc60007f1e0ff */
[----:B----4-:R-:W-:Y:S01]  /*7e40*/  STL [R1+0x8bc], R79 ;  /* 0x0008bc4f01007387 */ /* 0x010fe20000100800 */
[----:B---3--:R-:W-:-:S03]  /*7e50*/  IADD3 R5, P2, PT, R10, R0, RZ ;  /* 0x000000000a057210 */ /* 0x008fc60007f5e0ff */
[----:B------:R1:W-:Y:S01]  /*7e60*/  STL [R1+0x524], R13 ;  /* 0x0005240d01007387 */ /* 0x0003e20000100800 */
[----:B0-----:R-:W-:Y:S01]  /*7e70*/  @!P5 IMAD.MOV.U32 R8, RZ, RZ, R3 ;  /* 0x000000ffff08d224 */ /* 0x001fe200078e0003 */
[-C--:B------:R-:W-:Y:S02]  /*7e80*/  LEA.HI.X.SX32 R12, R10, R2.reuse, 0x1, P2 ;  /* 0x000000020a0c7211 */ /* 0x080fe400010f0eff */
[----:B-1----:R-:W-:Y:S01]  /*7e90*/  LEA.HI.X.SX32 R13, R11, R2, 0x1, P0 ;  /* 0x000000020b0d7211 */ /* 0x002fe200000f0eff */
[----:B------:R-:W-:Y:S01]  /*7ea0*/  IMAD R11, R4, 0x5e, RZ ;  /* 0x0000005e040b7824 */ /* 0x000fe200078e02ff */
[----:B--2---:R-:W-:Y:S03]  /*7eb0*/  STL [R1+0x8c0], R78 ;  /* 0x0008c04e01007387 */ /* 0x004fe60000100800 */
[----:B------:R-:W-:Y:S01]  /*7ec0*/  @!P5 IMAD.MOV.U32 R9, RZ, RZ, R13 ;  /* 0x000000ffff09d224 */ /* 0x000fe200078e000d */
[----:B------:R0:W-:Y:S04]  /*7ed0*/  STL [R1+0x560], R3 ;  /* 0x0005600301007387 */ /* 0x0001e80000100800 */
[----:B------:R1:W2:Y:S01]  /*7ee0*/  @!P5 LDG.E.U8 R77, desc[UR18][R8.64] ;  /* 0x00000012084dd981 */ /* 0x0002a2000c1e1100 */
[----:B------:R-:W-:-:S02]  /*7ef0*/  VIADD R80, R68, 0x30 ;  /* 0x0000003044507836 */ /* 0x000fc40000000000 */
[C---:B------:R-:W-:Y:S02]  /*7f00*/  VIADD R90, R68.reuse, 0x36 ;  /* 0x00000036445a7836 */ /* 0x040fe40000000000 */
[C---:B------:R-:W-:Y:S01]  /*7f10*/  VIADD R92, R68.reuse, 0x39 ;  /* 0x00000039445c7836 */ /* 0x040fe20000000000 */
[C---:B0-----:R-:W-:Y:S01]  /*7f20*/  IADD3 R3, P0, PT, R11.reuse, R0, RZ ;  /* 0x000000000b037210 */ /* 0x041fe20007f1e0ff */
[----:B------:R0:W-:Y:S01]  /*7f30*/  STL [R1+0x598], R5 ;  /* 0x0005980501007387 */ /* 0x0001e20000100800 */
[----:B------:R-:W-:Y:S01]  /*7f40*/  VIADD R82, R68, 0x3f ;  /* 0x0000003f44527836 */ /* 0x000fe20000000000 */
[----:B------:R-:W-:Y:S01]  /*7f50*/  ISETP.GT.U32.AND P2, PT, R6, R71, PT ;  /* 0x000000470600720c */ /* 0x000fe20003f44070 */
[----:B-1----:R-:W-:Y:S01]  /*7f60*/  @!P1 IMAD.MOV.U32 R8, RZ, RZ, R5 ;  /* 0x000000ffff089224 */ /* 0x002fe200078e0005 */
[----:B------:R-:W1:Y:S01]  /*7f70*/  LDC R78, c[0x0][0x3a0] ;  /* 0x0000e800ff4e7b82 */ /* 0x000e620000000800 */
[----:B------:R-:W-:Y:S01]  /*7f80*/  @!P1 IMAD.MOV.U32 R9, RZ, RZ, R12 ;  /* 0x000000ffff099224 */ /* 0x000fe200078e000c */
[----:B0-----:R-:W-:-:S04]  /*7f90*/  LEA.HI.X.SX32 R5, R11, R2, 0x1, P0 ;  /* 0x000000020b057211 */ /* 0x001fc800000f0eff */
[----:B------:R0:W3:Y:S02]  /*7fa0*/  @!P1 LDG.E.U8 R76, desc[UR18][R8.64] ;  /* 0x00000012084c9981 */ /* 0x0000e4000c1e1100 */
[----:B0-----:R-:W-:Y:S02]  /*7fb0*/  @!P4 IMAD.MOV.U32 R8, RZ, RZ, R3 ;  /* 0x000000ffff08c224 */ /* 0x001fe400078e0003 */
[----:B------:R-:W-:-:S05]  /*7fc0*/  @!P4 IMAD.MOV.U32 R9, RZ, RZ, R5 ;  /* 0x000000ffff09c224 */ /* 0x000fca00078e0005 */
[----:B------:R0:W4:Y:S01]  /*7fd0*/  @!P4 LDG.E.U8 R75, desc[UR18][R8.64] ;  /* 0x00000012084bc981 */ /* 0x000122000c1e1100 */
[----:B------:R-:W-:-:S05]  /*7fe0*/  IABS R22, R80 ;  /* 0x0000005000167213 */ /* 0x000fca0000000000 */
[----:B0-----:R-:W-:-:S04]  /*7ff0*/  IMAD.HI.U32 R8, R7, R22, RZ ;  /* 0x0000001607087227 */ /* 0x001fc800078e00ff */
[----:B------:R-:W-:-:S04]  /*8000*/  IMAD.MOV R8, RZ, RZ, -R8 ;  /* 0x000000ffff087224 */ /* 0x000fc800078e0a08 */
[----:B------:R-:W-:Y:S02]  /*8010*/  IMAD R22, R6, R8, R22 ;  /* 0x0000000806167224 */ /* 0x000fe400078e0216 */
[----:B------:R-:W-:Y:S01]  /*8020*/  IMAD.HI.U32 R8, R7, R19, RZ ;  /* 0x0000001307087227 */ /* 0x000fe200078e00ff */
[----:B------:R-:W-:-:S03]  /*8030*/  IABS R16, R90 ;  /* 0x0000005a00107213 */ /* 0x000fc60000000000 */
[----:B------:R-:W-:-:S04]  /*8040*/  IMAD.MOV R8, RZ, RZ, -R8 ;  /* 0x000000ffff087224 */ /* 0x000fc800078e0a08 */
[----:B------:R-:W-:Y:S02]  /*8050*/  IMAD R19, R6, R8, R19 ;  /* 0x0000000806137224 */ /* 0x000fe400078e0213 */
[----:B------:R-:W-:Y:S01]  /*8060*/  IMAD.HI.U32 R8, R7, R16, RZ ;  /* 0x0000001007087227 */ /* 0x000fe200078e00ff */
[----:B------:R0:W-:Y:S03]  /*8070*/  STL [R1+0x55c], R13 ;  /* 0x00055c0d01007387 */ /* 0x0001e60000100800 */
[----:B------:R-:W-:Y:S01]  /*8080*/  IMAD.MOV R8, RZ, RZ, -R8 ;  /* 0x000000ffff087224 */ /* 0x000fe200078e0a08 */
[----:B0-----:R-:W-:-:S03]  /*8090*/  IABS R13, R92 ;  /* 0x0000005c000d7213 */ /* 0x001fc60000000000 */
[----:B------:R-:W-:Y:S02]  /*80a0*/  IMAD R16, R6, R8, R16 ;  /* 0x0000000806107224 */ /* 0x000fe400078e0210 */
[----:B------:R-:W-:-:S04]  /*80b0*/  IMAD.HI.U32 R8, R7, R13, RZ ;  /* 0x0000000d07087227 */ /* 0x000fc800078e00ff */
[----:B------:R-:W-:Y:S01]  /*80c0*/  IMAD.MOV R8, RZ, RZ, -R8 ;  /* 0x000000ffff087224 */ /* 0x000fe200078e0a08 */
[----:B------:R-:W-:-:S03]  /*80d0*/  ISETP.GT.U32.AND P0, PT, R6, R69, PT ;  /* 0x000000450600720c */ /* 0x000fc60003f04070 */
[----:B------:R-:W-:Y:S01]  /*80e0*/  IMAD R13, R6, R8, R13 ;  /* 0x00000008060d7224 */ /* 0x000fe200078e020d */
[----:B------:R-:W-:-:S05]  /*80f0*/  IABS R8, R82 ;  /* 0x0000005200087213 */ /* 0x000fca0000000000 */
[----:B------:R-:W-:-:S04]  /*8100*/  IMAD.HI.U32 R72, R7, R8, RZ ;  /* 0x0000000807487227 */ /* 0x000fc800078e00ff */
[----:B------:R-:W-:Y:S02]  /*8110*/  IMAD.MOV R72, RZ, RZ, -R72 ;  /* 0x000000ffff487224 */ /* 0x000fe400078e0a48 */
[----:B------:R-:W-:Y:S01]  /*8120*/  @!P0 IMAD.IADD R69, R69, 0x1, -R6 ;  /* 0x0000000145458824 */ /* 0x000fe200078e0a06 */
[C---:B------:R-:W-:Y:S01]  /*8130*/  ISETP.GT.U32.AND P0, PT, R6.reuse, R63, PT ;  /* 0x0000003f0600720c */ /* 0x040fe20003f04070 */
[C---:B------:R-:W-:Y:S01]  /*8140*/  IMAD R8, R6.reuse, R72, R8 ;  /* 0x0000004806087224 */ /* 0x040fe200078e0208 */
[----:B------:R-:W-:-:S04]  /*8150*/  ISETP.GT.U32.AND P4, PT, R6, R70, PT ;  /* 0x000000460600720c */ /* 0x000fc80003f84070 */
[C---:B------:R-:W-:Y:S02]  /*8160*/  ISETP.GT.U32.AND P5, PT, R6.reuse, R8, PT ;  /* 0x000000080600720c */ /* 0x040fe40003fa4070 */
[----:B------:R-:W-:-:S05]  /*8170*/  ISETP.GT.U32.AND P1, PT, R6, R67, PT ;  /* 0x000000430600720c */ /* 0x000fca0003f24070 */
[--C-:B------:R-:W-:Y:S01]  /*8180*/  @!P0 IMAD.IADD R63, R63, 0x1, -R6.reuse ;  /* 0x000000013f3f8824 */ /* 0x100fe200078e0a06 */
[C---:B------:R-:W-:Y:S01]  /*8190*/  ISETP.GT.U32.AND P0, PT, R6.reuse, R58, PT ;  /* 0x0000003a0600720c */ /* 0x040fe20003f04070 */
[--C-:B------:R-:W-:Y:S01]  /*81a0*/  @!P2 IMAD.IADD R71, R71, 0x1, -R6.reuse ;  /* 0x000000014747a824 */ /* 0x100fe200078e0a06 */
[----:B------:R-:W-:Y:S01]  /*81b0*/  ISETP.GT.U32.AND P2, PT, R6, R66, PT ;  /* 0x000000420600720c */ /* 0x000fe20003f44070 */
[--C-:B------:R-:W-:Y:S01]  /*81c0*/  @!P4 IMAD.IADD R70, R70, 0x1, -R6.reuse ;  /* 0x000000014646c824 */ /* 0x100fe200078e0a06 */
[----:B------:R-:W-:Y:S01]  /*81d0*/  ISETP.GT.U32.AND P4, PT, R6, R64, PT ;  /* 0x000000400600720c */ /* 0x000fe20003f84070 */
[--C-:B------:R-:W-:Y:S01]  /*81e0*/  @!P5 IMAD.IADD R8, R8, 0x1, -R6.reuse ;  /* 0x000000010808d824 */ /* 0x100fe200078e0a06 */
[C---:B------:R-:W-:Y:S01]  /*81f0*/  ISETP.GT.U32.AND P5, PT, R6.reuse, R65, PT ;  /* 0x000000410600720c */ /* 0x040fe20003fa4070 */
[----:B------:R-:W-:Y:S01]  /*8200*/  @!P1 IMAD.IADD R67, R67, 0x1, -R6 ;  /* 0x0000000143439824 */ /* 0x000fe200078e0a06 */
[----:B------:R-:W-:Y:S01]  /*8210*/  ISETP.GT.U32.AND P1, PT, R6, R62, PT ;  /* 0x0000003e0600720c */ /* 0x000fe20003f24070 */
[----:B------:R-:W-:-:S04]  /*8220*/  VIADD R79, R68, 0x2f ;  /* 0x0000002f444f7836 */ /* 0x000fc80000000000 */
[--C-:B------:R-:W-:Y:S01]  /*8230*/  @!P0 IMAD.IADD R58, R58, 0x1, -R6.reuse ;  /* 0x000000013a3a8824 */ /* 0x100fe200078e0a06 */
[----:B------:R-:W-:Y:S01]  /*8240*/  ISETP.GT.U32.AND P0, PT, R6, R53, PT ;  /* 0x000000350600720c */ /* 0x000fe20003f04070 */
[--C-:B------:R-:W-:Y:S01]  /*8250*/  @!P2 IMAD.IADD R66, R66, 0x1, -R6.reuse ;  /* 0x000000014242a824 */ /* 0x100fe200078e0a06 */
[----:B------:R-:W-:Y:S01]  /*8260*/  ISETP.GT.U32.AND P2, PT, R6, R61, PT ;  /* 0x0000003d0600720c */ /* 0x000fe20003f44070 */
[--C-:B------:R-:W-:Y:S01]  /*8270*/  @!P4 IMAD.IADD R64, R64, 0x1, -R6.reuse ;  /* 0x000000014040c824 */ /* 0x100fe200078e0a06 */
[C---:B------:R-:W-:Y:S01]  /*8280*/  ISETP.GT.U32.AND P4, PT, R6.reuse, R59, PT ;  /* 0x0000003b0600720c */ /* 0x040fe20003f84070 */
[--C-:B------:R-:W-:Y:S01]  /*8290*/  @!P5 IMAD.IADD R65, R65, 0x1, -R6.reuse ;  /* 0x000000014141d824 */ /* 0x100fe200078e0a06 */
[----:B------:R-:W-:Y:S01]  /*82a0*/  ISETP.GT.U32.AND P5, PT, R6, R60, PT ;  /* 0x0000003c0600720c */ /* 0x000fe20003fa4070 */
[----:B------:R-:W-:Y:S02]  /*82b0*/  VIADD R81, R68, 0x31 ;  /* 0x0000003144517836 */ /* 0x000fe40000000000 */
[----:B------:R-:W-:Y:S01]  /*82c0*/  @!P1 IMAD.IADD R62, R62, 0x1, -R6 ;  /* 0x000000013e3e9824 */ /* 0x000fe200078e0a06 */
[----:B------:R-:W-:Y:S01]  /*82d0*/  ISETP.GT.U32.AND P1, PT, R6, R57, PT ;  /* 0x000000390600720c */ /* 0x000fe20003f24070 */
[----:B------:R-:W-:-:S02]  /*82e0*/  VIADD R83, R68, 0x32 ;  /* 0x0000003244537836 */ /* 0x000fc40000000000 */
[--C-:B------:R-:W-:Y:S01]  /*82f0*/  @!P0 IMAD.IADD R53, R53, 0x1, -R6.reuse ;  /* 0x0000000135358824 */ /* 0x100fe200078e0a06 */
[----:B------:R-:W-:Y:S01]  /*8300*/  ISETP.GT.U32.AND P0, PT, R6, R48, PT ;  /* 0x000000300600720c */ /* 0x000fe20003f04070 */
[C---:B------:R-:W-:Y:S02]  /*8310*/  VIADD R87, R68.reuse, 0x34 ;  /* 0x0000003444577836 */ /* 0x040fe40000000000 */
[C---:B------:R-:W-:Y:S02]  /*8320*/  VIADD R88, R68.reuse, 0x35 ;  /* 0x0000003544587836 */ /* 0x040fe40000000000 */
[C---:B------:R-:W-:Y:S02]  /*8330*/  VIADD R89, R68.reuse, 0x37 ;  /* 0x0000003744597836 */ /* 0x040fe40000000000 */
[----:B------:R-:W-:Y:S02]  /*8340*/  VIADD R91, R68, 0x38 ;  /* 0x00000038445b7836 */ /* 0x000fe40000000000 */
[--C-:B------:R-:W-:Y:S01]  /*8350*/  @!P2 IMAD.IADD R61, R61, 0x1, -R6.reuse ;  /* 0x000000013d3da824 */ /* 0x100fe200078e0a06 */
[----:B------:R-:W-:Y:S01]  /*8360*/  ISETP.GT.U32.AND P2, PT, R6, R56, PT ;  /* 0x000000380600720c */ /* 0x000fe20003f44070 */
[--C-:B------:R-:W-:Y:S01]  /*8370*/  @!P5 IMAD.IADD R60, R60, 0x1, -R6.reuse ;  /* 0x000000013c3cd824 */ /* 0x100fe200078e0a06 */
[C---:B------:R-:W-:Y:S01]  /*8380*/  ISETP.GT.U32.AND P5, PT, R6.reuse, R55, PT ;  /* 0x000000370600720c */ /* 0x040fe20003fa4070 */
[----:B------:R-:W-:Y:S01]  /*8390*/  @!P4 IMAD.IADD R59, R59, 0x1, -R6 ;  /* 0x000000013b3bc824 */ /* 0x000fe200078e0a06 */
[----:B------:R-:W-:Y:S01]  /*83a0*/  ISETP.GT.U32.AND P4, PT, R6, R54, PT ;  /* 0x000000360600720c */ /* 0x000fe20003f84070 */
[----:B------:R-:W-:-:S02]  /*83b0*/  VIADD R93, R68, 0x3a ;  /* 0x0000003a445d7836 */ /* 0x000fc40000000000 */
[--C-:B------:R-:W-:Y:S01]  /*83c0*/  @!P1 IMAD.IADD R57, R57, 0x1, -R6.reuse ;  /* 0x0000000139399824 */ /* 0x100fe200078e0a06 */
[----:B------:R-:W-:Y:S01]  /*83d0*/  ISETP.GT.U32.AND P1, PT, R6, R52, PT ;  /* 0x000000340600720c */ /* 0x000fe20003f24070 */
[C---:B------:R-:W-:Y:S02]  /*83e0*/  VIADD R86, R68.reuse, 0x3d ;  /* 0x0000003d44567836 */ /* 0x040fe40000000000 */
[----:B------:R-:W-:Y:S02]  /*83f0*/  VIADD R84, R68, 0x3e ;  /* 0x0000003e44547836 */ /* 0x000fe40000000000 */
[--C-:B------:R-:W-:Y:S01]  /*8400*/  @!P0 IMAD.IADD R48, R48, 0x1, -R6.reuse ;  /* 0x0000000130308824 */ /* 0x100fe200078e0a06 */
[----:B------:R-:W-:Y:S01]  /*8410*/  ISETP.GT.U32.AND P0, PT, R6, R43, PT ;  /* 0x0000002b0600720c */ /* 0x000fe20003f04070 */
[--C-:B------:R-:W-:Y:S01]  /*8420*/  @!P2 IMAD.IADD R56, R56, 0x1, -R6.reuse ;  /* 0x000000013838a824 */ /* 0x100fe200078e0a06 */
[C---:B------:R-:W-:Y:S01]  /*8430*/  ISETP.GT.U32.AND P2, PT, R6.reuse, R51, PT ;  /* 0x000000330600720c */ /* 0x040fe20003f44070 */
[--C-:B------:R-:W-:Y:S01]  /*8440*/  @!P5 IMAD.IADD R55, R55, 0x1, -R6.reuse ;  /* 0x000000013737d824 */ /* 0x100fe200078e0a06 */
[----:B------:R-:W-:Y:S01]  /*8450*/  ISETP.GT.U32.AND P5, PT, R6, R50, PT ;  /* 0x000000320600720c */ /* 0x000fe20003fa4070 */
[--C-:B------:R-:W-:Y:S01]  /*8460*/  @!P4 IMAD.IADD R54, R54, 0x1, -R6.reuse ;  /* 0x000000013636c824 */ /* 0x100fe200078e0a06 */
[----:B------:R-:W-:Y:S01]  /*8470*/  ISETP.GT.U32.AND P4, PT, R6, R49, PT ;  /* 0x000000310600720c */ /* 0x000fe20003f84070 */
[----:B------:R-:W-:Y:S01]  /*8480*/  @!P1 IMAD.IADD R52, R52, 0x1, -R6 ;  /* 0x0000000134349824 */ /* 0x000fe200078e0a06 */
[----:B------:R-:W-:-:S02]  /*8490*/  ISETP.GT.U32.AND P1, PT, R6, R47, PT ;  /* 0x0000002f0600720c */ /* 0x000fc40003f24070 */
[----:B------:R-:W-:-:S03]  /*84a0*/  IABS R23, R79 ;  /* 0x0000004f00177213 */ /* 0x000fc60000000000 */
[--C-:B------:R-:W-:Y:S01]  /*84b0*/  @!P0 IMAD.IADD R43, R43, 0x1, -R6.reuse ;  /* 0x000000012b2b8824 */ /* 0x100fe200078e0a06 */
[C---:B------:R-:W-:Y:S01]  /*84c0*/  ISETP.GT.U32.AND P0, PT, R6.reuse, R38, PT ;  /* 0x000000260600720c */ /* 0x040fe20003f04070 */
[--C-:B------:R-:W-:Y:S01]  /*84d0*/  @!P2 IMAD.IADD R51, R51, 0x1, -R6.reuse ;  /* 0x000000013333a824 */ /* 0x100fe200078e0a06 */
[----:B------:R-:W-:Y:S01]  /*84e0*/  ISETP.GT.U32.AND P2, PT, R6, R46, PT ;  /* 0x0000002e0600720c */ /* 0x000fe20003f44070 */
[--C-:B------:R-:W-:Y:S01]  /*84f0*/  @!P5 IMAD.IADD R50, R50, 0x1, -R6.reuse ;  /* 0x000000013232d824 */ /* 0x100fe200078e0a06 */
[C---:B------:R-:W-:Y:S01]  /*8500*/  ISETP.GT.U32.AND P5, PT, R6.reuse, R45, PT ;  /* 0x0000002d0600720c */ /* 0x040fe20003fa4070 */
[--C-:B------:R-:W-:Y:S01]  /*8510*/  @!P4 IMAD.IADD R49, R49, 0x1, -R6.reuse ;  /* 0x000000013131c824 */ /* 0x100fe200078e0a06 */
[C---:B------:R-:W-:Y:S01]  /*8520*/  ISETP.GT.U32.AND P4, PT, R6.reuse, R44, PT ;  /* 0x0000002c0600720c */ /* 0x040fe20003f84070 */
[----:B------:R-:W-:Y:S01]  /*8530*/  @!P1 IMAD.IADD R47, R47, 0x1, -R6 ;  /* 0x000000012f2f9824 */ /* 0x000fe200078e0a06 */
[----:B------:R-:W-:Y:S02]  /*8540*/  ISETP.GT.U32.AND P1, PT, R6, R42, PT ;  /* 0x0000002a0600720c */ /* 0x000fe40003f24070 */
[----:B------:R-:W-:-:S03]  /*8550*/  IABS R21, R81 ;  /* 0x0000005100157213 */ /* 0x000fc60000000000 */
[----:B------:R-:W-:Y:S01]  /*8560*/  @!P0 IMAD.IADD R38, R38, 0x1, -R6 ;  /* 0x0000000126268824 */ /* 0x000fe200078e0a06 */
[----:B------:R-:W-:Y:S01]  /*8570*/  ISETP.GT.U32.AND P0, PT, R6, R33, PT ;  /* 0x000000210600720c */ /* 0x000fe20003f04070 */
[----:B------:R-:W-:Y:S01]  /*8580*/  IMAD.HI.U32 R9, R7, R21, RZ ;  /* 0x0000001507097227 */ /* 0x000fe200078e00ff */
[----:B------:R-:W-:-:S03]  /*8590*/  IABS R18, R87 ;  /* 0x0000005700127213 */ /* 0x000fc60000000000 */
[--C-:B------:R-:W-:Y:S01]  /*85a0*/  @!P2 IMAD.IADD R46, R46, 0x1, -R6.reuse ;  /* 0x000000012e2ea824 */ /* 0x100fe200078e0a06 */
[C---:B------:R-:W-:Y:S01]  /*85b0*/  ISETP.GT.U32.AND P2, PT, R6.reuse, R41, PT ;  /* 0x000000290600720c */ /* 0x040fe20003f44070 */
[--C-:B------:R-:W-:Y:S01]  /*85c0*/  @!P5 IMAD.IADD R45, R45, 0x1, -R6.reuse ;  /* 0x000000012d2dd824 */ /* 0x100fe200078e0a06 */
[----:B------:R-:W-:Y:S01]  /*85d0*/  ISETP.GT.U32.AND P5, PT, R6, R40, PT ;  /* 0x000000280600720c */ /* 0x000fe20003fa4070 */
[----:B------:R-:W-:Y:S01]  /*85e0*/  @!P4 IMAD.IADD R44, R44, 0x1, -R6 ;  /* 0x000000012c2cc824 */ /* 0x000fe200078e0a06 */
[----:B------:R-:W-:Y:S01]  /*85f0*/  ISETP.GT.U32.AND P4, PT, R6, R39, PT ;  /* 0x000000270600720c */ /* 0x000fe20003f84070 */
[----:B------:R-:W-:-:S04]  /*8600*/  IMAD.HI.U32 R10, R7, R23, RZ ;  /* 0x00000017070a7227 */ /* 0x000fc800078e00ff */
[----:B------:R-:W-:Y:S02]  /*8610*/  IMAD.MOV R9, RZ, RZ, -R9 ;  /* 0x000000ffff097224 */ /* 0x000fe400078e0a09 */
[----:B------:R-:W-:Y:S01]  /*8620*/  @!P1 IMAD.IADD R42, R42, 0x1, -R6 ;  /* 0x000000012a2a9824 */ /* 0x000fe200078e0a06 */
[C---:B------:R-:W-:Y:S01]  /*8630*/  ISETP.GT.U32.AND P1, PT, R6.reuse, R37, PT ;  /* 0x000000250600720c */ /* 0x040fe20003f24070 */
[----:B------:R-:W-:Y:S01]  /*8640*/  IMAD.MOV R10, RZ, RZ, -R10 ;  /* 0x000000ffff0a7224 */ /* 0x000fe200078e0a0a */
[----:B------:R-:W-:Y:S01]  /*8650*/  IABS R20, R83 ;  /* 0x0000005300147213 */ /* 0x000fe20000000000 */
[----:B------:R-:W-:Y:S02]  /*8660*/  IMAD R21, R6, R9, R21 ;  /* 0x0000000906157224 */ /* 0x000fe400078e0215 */
[----:B------:R-:W-:Y:S01]  /*8670*/  IMAD.HI.U32 R9, R7, R18, RZ ;  /* 0x0000001207097227 */ /* 0x000fe200078e00ff */
[----:B------:R-:W-:-:S03]  /*8680*/  IABS R15, R89 ;  /* 0x00000059000f7213 */ /* 0x000fc60000000000 */
[----:B------:R-:W-:Y:S01]  /*8690*/  @!P0 IMAD.IADD R33, R33, 0x1, -R6 ;  /* 0x0000000121218824 */ /* 0x000fe200078e0a06 */
[C---:B------:R-:W-:Y:S01]  /*86a0*/  ISETP.GT.U32.AND P0, PT, R6.reuse, R28, PT ;  /* 0x0000001c0600720c */ /* 0x040fe20003f04070 */
[----:B------:R-:W-:Y:S02]  /*86b0*/  IMAD R23, R6, R10, R23 ;  /* 0x0000000a06177224 */ /* 0x000fe400078e0217 */
[----:B------:R-:W-:-:S04]  /*86c0*/  IMAD.HI.U32 R10, R7, R20, RZ ;  /* 0x00000014070a7227 */ /* 0x000fc800078e00ff */
[----:B------:R-:W-:Y:S01]  /*86d0*/  IMAD.MOV R9, RZ, RZ, -R9 ;  /* 0x000000ffff097224 */ /* 0x000fe200078e0a09 */
[----:B--2---:R-:W-:Y:S04]  /*86e0*/  STL [R1+0x8c4], R77 ;  /* 0x0008c44d01007387 */ /* 0x004fe80000100800 */
[----:B------:R-:W-:Y:S04]  /*86f0*/  STL [R1+0x594], R12 ;  /* 0x0005940c01007387 */ /* 0x000fe80000100800 */
[----:B------:R-:W-:Y:S04]  /*8700*/  STL [R1+0x73c], R79 ;  /* 0x00073c4f01007387 */ /* 0x000fe80000100800 */
[----:B------:R-:W-:Y:S04]  /*8710*/  STL [R1+0x8c8], R79 ;  /* 0x0008c84f01007387 */ /* 0x000fe80000100800 */
[----:B---3--:R-:W-:Y:S04]  /*8720*/  STL [R1+0x8cc], R76 ;  /* 0x0008cc4c01007387 */ /* 0x008fe80000100800 */
[----:B------:R-:W-:Y:S04]  /*8730*/  STL [R1+0x5d0], R3 ;  /* 0x0005d00301007387 */ /* 0x000fe80000100800 */
[----:B------:R0:W-:Y:S04]  /*8740*/  STL [R1+0x5cc], R5 ;  /* 0x0005cc0501007387 */ /* 0x0001e80000100800 */
[----:B------:R-:W-:Y:S04]  /*8750*/  STL [R1+0x738], R80 ;  /* 0x0007385001007387 */ /* 0x000fe80000100800 */
[----:B------:R-:W-:Y:S04]  /*8760*/  STL [R1+0x734], R81 ;  /* 0x0007345101007387 */ /* 0x000fe80000100800 */
[----:B----4-:R-:W-:Y:S04]  /*8770*/  STL [R1+0x8d0], R75 ;  /* 0x0008d04b01007387 */ /* 0x010fe80000100800 */
[----:B------:R-:W-:Y:S04]  /*8780*/  STL [R1+0x730], R83 ;  /* 0x0007305301007387 */ /* 0x000fe80000100800 */
[----:B------:R2:W-:Y:S04]  /*8790*/  STL [R1+0x8d4], R80 ;  /* 0x0008d45001007387 */ /* 0x0005e80000100800 */
[----:B------:R-:W-:Y:S01]  /*87a0*/  STL [R1+0x8d8], R81 ;  /* 0x0008d85101007387 */ /* 0x000fe20000100800 */
[----:B0-----:R-:W-:-:S03]  /*87b0*/  VIADD R5, R68, 0x3b ;  /* 0x0000003b44057836 */ /* 0x001fc60000000000 */
[----:B------:R-:W-:Y:S01]  /*87c0*/  STL [R1+0x72c], R85 ;  /* 0x00072c5501007387 */ /* 0x000fe20000100800 */
[----:B------:R-:W-:-:S03]  /*87d0*/  VIADD R3, R68, 0x3c ;  /* 0x0000003c44037836 */ /* 0x000fc60000000000 */
        /* <DEDUP_REMOVED lines=12> */
[----:B--2---:R-:W2:Y:S04]  /*88a0*/  LDL R80, [R1+0x740] ;  /* 0x0007400001507983 */ /* 0x004ea80000100800 */
[----:B------:R-:W3:Y:S04]  /*88b0*/  LDL R75, [R1+0x750] ;  /* 0x00075000014b7983 */ /* 0x000ee80000100800 */
[----:B------:R-:W4:Y:S04]  /*88c0*/  LDL R76, [R1+0x754] ;  /* 0x00075400014c7983 */ /* 0x000f280000100800 */
[----:B------:R-:W2:Y:S01]  /*88d0*/  LDL R79, [R1+0x758] ;  /* 0x00075800014f7983 */ /* 0x000ea20000100800 */
[--C-:B------:R-:W-:Y:S01]  /*88e0*/  @!P2 IMAD.IADD R41, R41, 0x1, -R6.reuse ;  /* 0x000000012929a824 */ /* 0x100fe200078e0a06 */
[----:B------:R-:W-:Y:S01]  /*88f0*/  IABS R17, R88 ;  /* 0x0000005800117213 */ /* 0x000fe20000000000 */
[--C-:B------:R-:W-:Y:S01]  /*8900*/  @!P5 IMAD.IADD R40, R40, 0x1, -R6.reuse ;  /* 0x000000012828d824 */ /* 0x100fe200078e0a06 */
[C---:B------:R-:W-:Y:S01]  /*8910*/  ISETP.GT.U32.AND P2, PT, R6.reuse, R36, PT ;  /* 0x000000240600720c */ /* 0x040fe20003f44070 */
[----:B------:R-:W-:Y:S01]  /*8920*/  @!P4 IMAD.IADD R39, R39, 0x1, -R6 ;  /* 0x000000012727c824 */ /* 0x000fe200078e0a06 */
[C---:B------:R-:W-:Y:S01]  /*8930*/  ISETP.GT.U32.AND P5, PT, R6.reuse, R35, PT ;  /* 0x000000230600720c */ /* 0x040fe20003fa4070 */
[----:B------:R-:W-:Y:S01]  /*8940*/  IMAD.MOV R10, RZ, RZ, -R10 ;  /* 0x000000ffff0a7224 */ /* 0x000fe200078e0a0a */
[C---:B------:R-:W-:Y:S01]  /*8950*/  ISETP.GT.U32.AND P4, PT, R6.reuse, R34, PT ;  /* 0x000000220600720c */ /* 0x040fe20003f84070 */
[----:B------:R-:W-:-:S02]  /*8960*/  IMAD R18, R6, R9, R18 ;  /* 0x0000000906127224 */ /* 0x000fc400078e0212 */
[----:B------:R-:W-:Y:S01]  /*8970*/  IMAD.HI.U32 R9, R7, R15, RZ ;  /* 0x0000000f07097227 */ /* 0x000fe200078e00ff */
[----:B------:R-:W-:-:S03]  /*8980*/  IABS R12, R93 ;  /* 0x0000005d000c7213 */ /* 0x000fc60000000000 */
[----:B------:R-:W-:Y:S01]  /*8990*/  @!P1 IMAD.IADD R37, R37, 0x1, -R6 ;  /* 0x0000000125259824 */ /* 0x000fe200078e0a06 */
[C---:B------:R-:W-:Y:S01]  /*89a0*/  ISETP.GT.U32.AND P1, PT, R6.reuse, R32, PT ;  /* 0x000000200600720c */ /* 0x040fe20003f24070 */
[----:B------:R-:W-:Y:S02]  /*89b0*/  IMAD R20, R6, R10, R20 ;  /* 0x0000000a06147224 */ /* 0x000fe400078e0214 */
[----:B------:R-:W-:-:S04]  /*89c0*/  IMAD.HI.U32 R10, R7, R17, RZ ;  /* 0x00000011070a7227 */ /* 0x000fc800078e00ff */
[----:B------:R-:W-:Y:S01]  /*89d0*/  IMAD.MOV R9, RZ, RZ, -R9 ;  /* 0x000000ffff097224 */ /* 0x000fe200078e0a09 */
[----:B------:R-:W-:Y:S01]  /*89e0*/  IABS R14, R91 ;  /* 0x0000005b000e7213 */ /* 0x000fe20000000000 */
[----:B------:R-:W-:Y:S01]  /*89f0*/  @!P0 IMAD.IADD R28, R28, 0x1, -R6 ;  /* 0x000000011c1c8824 */ /* 0x000fe200078e0a06 */
[C---:B------:R-:W-:Y:S01]  /*8a00*/  ISETP.GT.U32.AND P0, PT, R6.reuse, R23, PT ;  /* 0x000000170600720c */ /* 0x040fe20003f04070 */
[----:B------:R-:W-:Y:S02]  /*8a10*/  IMAD.MOV R10, RZ, RZ, -R10 ;  /* 0x000000ffff0a7224 */ /* 0x000fe400078e0a0a */
[----:B------:R-:W-:Y:S02]  /*8a20*/  IMAD R15, R6, R9, R15 ;  /* 0x00000009060f7224 */ /* 0x000fe400078e020f */
[----:B------:R-:W-:-:S04]  /*8a30*/  IMAD.HI.U32 R9, R7, R12, RZ ;  /* 0x0000000c07097227 */ /* 0x000fc800078e00ff */
[----:B------:R-:W-:Y:S02]  /*8a40*/  IMAD R17, R6, R10, R17 ;  /* 0x0000000a06117224 */ /* 0x000fe400078e0211 */
[--C-:B------:R-:W-:Y:S01]  /*8a50*/  @!P2 IMAD.IADD R36, R36, 0x1, -R6.reuse ;  /* 0x000000012424a824 */ /* 0x100fe200078e0a06 */
[C---:B------:R-:W-:Y:S01]  /*8a60*/  ISETP.GT.U32.AND P2, PT, R6.reuse, R31, PT ;  /* 0x0000001f0600720c */ /* 0x040fe20003f44070 */
[--C-:B------:R-:W-:Y:S01]  /*8a70*/  @!P5 IMAD.IADD R35, R35, 0x1, -R6.reuse ;  /* 0x000000012323d824 */ /* 0x100fe200078e0a06 */
[----:B------:R-:W-:Y:S01]  /*8a80*/  ISETP.GT.U32.AND P5, PT, R6, R30, PT ;  /* 0x0000001e0600720c */ /* 0x000fe20003fa4070 */
[----:B------:R-:W-:Y:S01]  /*8a90*/  @!P4 IMAD.IADD R34, R34, 0x1, -R6 ;  /* 0x000000012222c824 */ /* 0x000fe200078e0a06 */
[----:B------:R-:W-:Y:S01]  /*8aa0*/  ISETP.GT.U32.AND P4, PT, R6, R29, PT ;  /* 0x0000001d0600720c */ /* 0x000fe20003f84070 */
[----:B------:R-:W-:-:S04]  /*8ab0*/  IMAD.HI.U32 R10, R7, R14, RZ ;  /* 0x0000000e070a7227 */ /* 0x000fc800078e00ff */
[----:B------:R-:W-:Y:S01]  /*8ac0*/  IMAD.MOV R9, RZ, RZ, -R9 ;  /* 0x000000ffff097224 */ /* 0x000fe200078e0a09 */
[----:B------:R-:W-:Y:S01]  /*8ad0*/  IABS R11, R5 ;  /* 0x00000005000b7213 */ /* 0x000fe20000000000 */
[----:B------:R-:W-:Y:S01]  /*8ae0*/  @!P1 IMAD.IADD R32, R32, 0x1, -R6 ;  /* 0x0000000120209824 */ /* 0x000fe200078e0a06 */
[C---:B------:R-:W-:Y:S01]  /*8af0*/  ISETP.GT.U32.AND P1, PT, R6.reuse, R27, PT ;  /* 0x0000001b0600720c */ /* 0x040fe20003f24070 */
[----:B------:R-:W-:Y:S02]  /*8b00*/  IMAD.MOV R10, RZ, RZ, -R10 ;  /* 0x000000ffff0a7224 */ /* 0x000fe400078e0a0a */
[C---:B------:R-:W-:Y:S01]  /*8b10*/  IMAD R12, R6.reuse, R9, R12 ;  /* 0x00000009060c7224 */ /* 0x040fe200078e020c */
[----:B------:R-:W-:Y:S01]  /*8b20*/  IABS R9, R86 ;  /* 0x0000005600097213 */ /* 0x000fe20000000000 */
[C---:B------:R-:W-:Y:S02]  /*8b30*/  IMAD R14, R6.reuse, R10, R14 ;  /* 0x0000000a060e7224 */ /* 0x040fe400078e020e */
[----:B------:R-:W-:Y:S01]  /*8b40*/  @!P0 IMAD.IADD R23, R23, 0x1, -R6 ;  /* 0x0000000117178824 */ /* 0x000fe200078e0a06 */
[----:B------:R-:W-:Y:S01]  /*8b50*/  ISETP.GT.U32.AND P0, PT, R6, R18, PT ;  /* 0x000000120600720c */ /* 0x000fe20003f04070 */
[----:B------:R-:W-:-:S04]  /*8b60*/  IMAD.HI.U32 R10, R7, R11, RZ ;  /* 0x0000000b070a7227 */ /* 0x000fc800078e00ff */
[----:B------:R-:W-:-:S04]  /*8b70*/  IMAD.HI.U32 R72, R7, R9, RZ ;  /* 0x0000000907487227 */ /* 0x000fc800078e00ff */
[----:B------:R-:W-:Y:S02]  /*8b80*/  IMAD.MOV R10, RZ, RZ, -R10 ;  /* 0x000000ffff0a7224 */ /* 0x000fe400078e0a0a */
[--C-:B------:R-:W-:Y:S01]  /*8b90*/  @!P2 IMAD.IADD R31, R31, 0x1, -R6.reuse ;  /* 0x000000011f1fa824 */ /* 0x100fe200078e0a06 */
[----:B------:R-:W-:Y:S01]  /*8ba0*/  ISETP.GT.U32.AND P2, PT, R6, R26, PT ;  /* 0x0000001a0600720c */ /* 0x000fe20003f44070 */
[--C-:B------:R-:W-:Y:S01]  /*8bb0*/  @!P5 IMAD.IADD R30, R30, 0x1, -R6.reuse ;  /* 0x000000011e1ed824 */ /* 0x100fe200078e0a06 */
[C---:B------:R-:W-:Y:S01]  /*8bc0*/  ISETP.GT.U32.AND P5, PT, R6.reuse, R25, PT ;  /* 0x000000190600720c */ /* 0x040fe20003fa4070 */
[----:B------:R-:W-:Y:S01]  /*8bd0*/  @!P4 IMAD.IADD R29, R29, 0x1, -R6 ;  /* 0x000000011d1dc824 */ /* 0x000fe200078e0a06 */
[C---:B------:R-:W-:Y:S01]  /*8be0*/  ISETP.GT.U32.AND P4, PT, R6.reuse, R24, PT ;  /* 0x000000180600720c */ /* 0x040fe20003f84070 */
[----:B------:R-:W-:Y:S02]  /*8bf0*/  IMAD.MOV R72, RZ, RZ, -R72 ;  /* 0x000000ffff487224 */ /* 0x000fe400078e0a48 */
[C---:B------:R-:W-:Y:S01]  /*8c00*/  IMAD R11, R6.reuse, R10, R11 ;  /* 0x0000000a060b7224 */ /* 0x040fe200078e020b */
[----:B------:R-:W-:Y:S01]  /*8c10*/  IABS R10, R3 ;  /* 0x00000003000a7213 */ /* 0x000fe20000000000 */
[--C-:B------:R-:W-:Y:S01]  /*8c20*/  @!P1 IMAD.IADD R27, R27, 0x1, -R6.reuse ;  /* 0x000000011b1b9824 */ /* 0x100fe200078e0a06 */
[C---:B------:R-:W-:Y:S01]  /*8c30*/  ISETP.GT.U32.AND P1, PT, R6.reuse, R22, PT ;  /* 0x000000160600720c */ /* 0x040fe20003f24070 */
[----:B------:R-:W-:Y:S01]  /*8c40*/  IMAD R9, R6, R72, R9 ;  /* 0x0000004806097224 */ /* 0x000fe200078e0209 */
[----:B------:R-:W-:Y:S01]  /*8c50*/  IABS R72, R84 ;  /* 0x0000005400487213 */ /* 0x000fe20000000000 */
[----:B------:R-:W-:Y:S01]  /*8c60*/  @!P0 IMAD.IADD R18, R18, 0x1, -R6 ;  /* 0x0000000112128824 */ /* 0x000fe200078e0a06 */
[----:B------:R-:W-:Y:S01]  /*8c70*/  ISETP.GT.U32.AND P0, PT, R6, R13, PT ;  /* 0x0000000d0600720c */ /* 0x000fe20003f04070 */
[----:B------:R-:W-:-:S04]  /*8c80*/  IMAD.HI.U32 R73, R7, R10, RZ ;  /* 0x0000000a07497227 */ /* 0x000fc800078e00ff */
[----:B------:R-:W-:-:S04]  /*8c90*/  IMAD.HI.U32 R7, R7, R72, RZ ;  /* 0x0000004807077227 */ /* 0x000fc800078e00ff */
[--C-:B------:R-:W-:Y:S01]  /*8ca0*/  @!P2 IMAD.IADD R26, R26, 0x1, -R6.reuse ;  /* 0x000000011a1aa824 */ /* 0x100fe200078e0a06 */
[C---:B------:R-:W-:Y:S01]  /*8cb0*/  ISETP.GT.U32.AND P2, PT, R6.reuse, R21, PT ;  /* 0x000000150600720c */ /* 0x040fe20003f44070 */
[--C-:B------:R-:W-:Y:S01]  /*8cc0*/  @!P5 IMAD.IADD R25, R25, 0x1, -R6.reuse ;  /* 0x000000011919d824 */ /* 0x100fe200078e0a06 */
[----:B------:R-:W-:Y:S01]  /*8cd0*/  ISETP.GT.U32.AND P5, PT, R6, R20, PT ;  /* 0x000000140600720c */ /* 0x000fe20003fa4070 */
[--C-:B------:R-:W-:Y:S01]  /*8ce0*/  @!P4 IMAD.IADD R24, R24, 0x1, -R6.reuse ;  /* 0x000000011818c824 */ /* 0x100fe200078e0a06 */
[----:B------:R-:W-:Y:S01]  /*8cf0*/  ISETP.GT.U32.AND P4, PT, R6, R19, PT ;  /* 0x000000130600720c */ /* 0x000fe20003f84070 */
[----:B------:R-:W-:Y:S02]  /*8d00*/  IMAD.MOV R7, RZ, RZ, -R7 ;  /* 0x000000ffff077224 */ /* 0x000fe400078e0a07 */
[----:B------:R-:W-:Y:S01]  /*8d10*/  @!P1 IMAD.IADD R22, R22, 0x1, -R6 ;  /* 0x0000000116169824 */ /* 0x000fe200078e0a06 */
[C---:B------:R-:W-:Y:S01]  /*8d20*/  ISETP.GT.U32.AND P1, PT, R6.reuse, R17, PT ;  /* 0x000000110600720c */ /* 0x040fe20003f24070 */
[----:B------:R-:W-:-:S02]  /*8d30*/  IMAD R7, R6, R7, R72 ;  /* 0x0000000706077224 */ /* 0x000fc400078e0248 */
[----:B------:R-:W-:-:S03]  /*8d40*/  @!P0 IMAD.IADD R13, R13, 0x1, -R6 ;  /* 0x000000010d0d8824 */ /* 0x000fc600078e0a06 */
        /* <DEDUP_REMOVED lines=8> */
[----:B------:R-:W-:Y:S01]  /*8dd0*/  ISETP.GT.U32.AND P1, PT, R6, R12, PT ;  /* 0x0000000c0600720c */ /* 0x000fe20003f24070 */
[----:B------:R-:W-:-:S04]  /*8de0*/  IMAD.MOV R73, RZ, RZ, -R73 ;  /* 0x000000ffff497224 */ /* 0x000fc800078e0a49 */
[----:B------:R-:W-:Y:S01]  /*8df0*/  @!P0 IMAD.IADD R7, R7, 0x1, -R6 ;  /* 0x0000000107078824 */ /* 0x000fe200078e0a06 */
[C---:B------:R-:W-:Y:S01]  /*8e00*/  ISETP.GT.U32.AND P0, PT, R6.reuse, R67, PT ;  /* 0x000000430600720c */ /* 0x040fe20003f04070 */
[----:B------:R-:W-:Y:S02]  /*8e10*/  IMAD R10, R6, R73, R10 ;  /* 0x00000049060a7224 */ /* 0x000fe400078e020a */
[--C-:B------:R-:W-:Y:S01]  /*8e20*/  @!P2 IMAD.IADD R16, R16, 0x1, -R6.reuse ;  /* 0x000000011010a824 */ /* 0x100fe200078e0a06 */
[C---:B------:R-:W-:Y:S01]  /*8e30*/  ISETP.GT.U32.AND P2, PT, R6.reuse, R11, PT ;  /* 0x0000000b0600720c */ /* 0x040fe20003f44070 */
[--C-:B------:R-:W-:Y:S01]  /*8e40*/  @!P5 IMAD.IADD R15, R15, 0x1, -R6.reuse ;  /* 0x000000010f0fd824 */ /* 0x100fe200078e0a06 */
[----:B------:R-:W-:Y:S01]  /*8e50*/  ISETP.GT.U32.AND P5, PT, R6, R10, PT ;  /* 0x0000000a0600720c */ /* 0x000fe20003fa4070 */
[--C-:B------:R-:W-:Y:S01]  /*8e60*/  @!P4 IMAD.IADD R14, R14, 0x1, -R6.reuse ;  /* 0x000000010e0ec824 */ /* 0x100fe200078e0a06 */
[----:B------:R-:W-:Y:S01]  /*8e70*/  ISETP.GT.U32.AND P4, PT, R6, R9, PT ;  /* 0x000000090600720c */ /* 0x000fe20003f84070 */
[----:B------:R-:W-:Y:S01]  /*8e80*/  @!P1 IMAD.IADD R12, R12, 0x1, -R6 ;  /* 0x000000010c0c9824 */ /* 0x000fe200078e0a06 */
[----:B------:R-:W-:-:S03]  /*8e90*/  ISETP.GT.U32.AND P1, PT, R6, R71, PT ;  /* 0x000000470600720c */ /* 0x000fc60003f24070 */
[----:B------:R-:W-:Y:S01]  /*8ea0*/  @!P0 IMAD.IADD R67, R67, 0x1, -R6 ;  /* 0x0000000143438824 */ /* 0x000fe200078e0a06 */
[----:B------:R-:W-:-:S03]  /*8eb0*/  ISETP.GT.U32.AND P0, PT, R6, R62, PT ;  /* 0x0000003e0600720c */ /* 0x000fc60003f04070 */
[--C-:B------:R-:W-:Y:S01]  /*8ec0*/  @!P2 IMAD.IADD R11, R11, 0x1, -R6.reuse ;  /* 0x000000010b0ba824 */ /* 0x100fe200078e0a06 */
[----:B------:R-:W-:Y:S01]  /*8ed0*/  ISETP.GT.U32.AND P2, PT, R6, R8, PT ;  /* 0x000000080600720c */ /* 0x000fe20003f44070 */
[--C-:B------:R-:W-:Y:S01]  /*8ee0*/  @!P5 IMAD.IADD R10, R10, 0x1, -R6.reuse ;  /* 0x000000010a0ad824 */ /* 0x100fe200078e0a06 */
[C---:B------:R-:W-:Y:S01]  /*8ef0*/  ISETP.GT.U32.AND P5, PT, R6.reuse, R70, PT ;  /* 0x000000460600720c */ /* 0x040fe20003fa4070 */
[--C-:B------:R-:W-:Y:S01]  /*8f00*/  @!P4 IMAD.IADD R9, R9, 0x1, -R6.reuse ;  /* 0x000000010909c824 */ /* 0x100fe200078e0a06 */
[C---:B------:R-:W-:Y:S01]  /*8f10*/  ISETP.GT.U32.AND P4, PT, R6.reuse, R69, PT ;  /* 0x000000450600720c */ /* 0x040fe20003f84070 */
        /* <DEDUP_REMOVED lines=90> */
[--C-:B------:R-:W-:Y:S01]  /*94c0*/  @!P1 IMAD.IADD R26, R26, 0x1, -R6.reuse ;  /* 0x000000011a1a9824 */ /* 0x100fe200078e0a06 */
[----:B------:R-:W-:Y:S01]  /*94d0*/  ISETP.GT.U32.AND P1, PT, R6, R21, PT ;  /* 0x000000150600720c */ /* 0x000fe20003f24070 */
[----:B-1----:R-:W-:Y:S02]  /*94e0*/  VIADD R72, R78, 0xffffff99 ;  /* 0xffffff994e487836 */ /* 0x002fe40000000000 */
[----:B------:R-:W-:-:S03]  /*94f0*/  @!P0 IMAD.IADD R17, R17, 0x1, -R6 ;  /* 0x0000000111118824 */ /* 0x000fc600078e0a06 */
[----:B------:R-:W-:Y:S01]  /*9500*/  ISETP.GE.U32.AND P0, PT, R72, 0x7fffff1a, PT ;  /* 0x7fffff1a4800780c */ /* 0x000fe20003f06070 */
[----:B------:R-:W-:Y:S02]  /*9510*/  IMAD R72, R4, 0x66, RZ ;  /* 0x0000006604487824 */ /* 0x000fe400078e02ff */
[--C-:B------:R-:W-:Y:S01]  /*9520*/  @!P2 IMAD.IADD R25, R25, 0x1, -R6.reuse ;  /* 0x000000011919a824 */ /* 0x100fe200078e0a06 */
[----:B------:R-:W-:Y:S01]  /*9530*/  ISETP.GT.U32.AND P2, PT, R6, R20, PT ;  /* 0x000000140600720c */ /* 0x000fe20003f44070 */
[--C-:B------:R-:W-:Y:S01]  /*9540*/  @!P5 IMAD.IADD R24, R24, 0x1, -R6.reuse ;  /* 0x000000011818d824 */ /* 0x100fe200078e0a06 */
[C---:B------:R-:W-:Y:S01]  /*9550*/  ISETP.GT.U32.AND P5, PT, R6.reuse, R19, PT ;  /* 0x000000130600720c */ /* 0x040fe20003fa4070 */
[--C-:B------:R-:W-:Y:S01]  /*9560*/  @!P4 IMAD.IADD R23, R23, 0x1, -R6.reuse ;  /* 0x000000011717c824 */ /* 0x100fe200078e0a06 */
[----:B------:R-:W-:Y:S02]  /*9570*/  ISETP.GT.U32.AND P4, PT, R6, R18, PT ;  /* 0x000000120600720c */ /* 0x000fe40003f84070 */
[----:B------:R-:W-:Y:S01]  /*9580*/  IADD3 R73, P6, PT, R72, R0, RZ ;  /* 0x0000000048497210 */ /* 0x000fe20007fde0ff */
[----:B------:R-:W-:Y:S01]  /*9590*/  @!P1 IMAD.IADD R21, R21, 0x1, -R6 ;  /* 0x0000000115159824 */ /* 0x000fe200078e0a06 */
[----:B------:R-:W-:-:S02]  /*95a0*/  ISETP.GT.U32.AND P1, PT, R6, R16, PT ;  /* 0x000000100600720c */ /* 0x000fc40003f24070 */
[----:B------:R-:W-:Y:S01]  /*95b0*/  LEA.HI.X.SX32 R77, R72, R2, 0x1, P6 ;  /* 0x00000002484d7211 */ /* 0x000fe200030f0eff */
[----:B------:R0:W-:Y:S01]  /*95c0*/  STL [R1+0x488], R73 ;  /* 0x0004884901007387 */ /* 0x0001e20000100800 */
[----:B------:R-:W-:Y:S01]  /*95d0*/  PRMT R74, RZ, 0x7610, R74 ;  /* 0x00007610ff4a7816 */ /* 0x000fe2000000004a */
[----:B------:R-:W-:Y:S02]  /*95e0*/  @!P0 IMAD.MOV.U32 R72, RZ, RZ, R73 ;  /* 0x000000ffff488224 */ /* 0x000fe400078e0049 */
[--C-:B------:R-:W-:Y:S01]  /*95f0*/  @!P2 IMAD.IADD R20, R20, 0x1, -R6.reuse ;  /* 0x000000011414a824 */ /* 0x100fe200078e0a06 */
[C---:B------:R-:W-:Y:S01]  /*9600*/  ISETP.GT.U32.AND P2, PT, R6.reuse, R15, PT ;  /* 0x0000000f0600720c */ /* 0x040fe20003f44070 */
[--C-:B------:R-:W-:Y:S02]  /*9610*/  @!P5 IMAD.IADD R19, R19, 0x1, -R6.reuse ;  /* 0x000000011313d824 */ /* 0x100fe400078e0a06 */
[----:B0-----:R-:W-:Y:S01]  /*9620*/  @!P0 IMAD.MOV.U32 R73, RZ, RZ, R77 ;  /* 0x000000ffff498224 */ /* 0x001fe200078e004d */
[----:B------:R-:W-:Y:S01]  /*9630*/  ISETP.GT.U32.AND P5, PT, R6, R14, PT ;  /* 0x0000000e0600720c */ /* 0x000fe20003fa4070 */
[--C-:B------:R-:W-:Y:S01]  /*9640*/  @!P4 IMAD.IADD R18, R18, 0x1, -R6.reuse ;  /* 0x000000011212c824 */ /* 0x100fe200078e0a06 */
[----:B------:R-:W-:Y:S01]  /*9650*/  ISETP.GT.U32.AND P4, PT, R6, R13, PT ;  /* 0x0000000d0600720c */ /* 0x000fe20003f84070 */
[----:B------:R0:W-:Y:S01]  /*9660*/  STL [R1+0x484], R77 ;  /* 0x0004844d01007387 */ /* 0x0001e20000100800 */
[----:B------:R-:W-:-:S03]  /*9670*/  @!P1 IMAD.IADD R16, R16, 0x1, -R6 ;  /* 0x0000000110109824 */ /* 0x000fc600078e0a06 */
[----:B------:R1:W4:Y:S01]  /*9680*/  @!P0 LDG.E.U8 R74, desc[UR18][R72.64] ;  /* 0x00000012484a8981 */ /* 0x000322000c1e1100 */
[C---:B------:R-:W-:Y:S01]  /*9690*/  ISETP.GT.U32.AND P1, PT, R6.reuse, R12, PT ;  /* 0x0000000c0600720c */ /* 0x040fe20003f24070 */
[--C-:B------:R-:W-:Y:S01]  /*96a0*/  @!P2 IMAD.IADD R15, R15, 0x1, -R6.reuse ;  /* 0x000000010f0fa824 */ /* 0x100fe200078e0a06 */
[----:B------:R-:W-:Y:S01]  /*96b0*/  ISETP.GT.U32.AND P6, PT, R6, R7, PT ;  /* 0x000000070600720c */ /* 0x000fe20003fc4070 */
[----:B------:R-:W4:Y:S02]  /*96c0*/  LDL R78, [R1+0x760] ;  /* 0x00076000014e7983 */ /* 0x000f240000100800 */
[--C-:B------:R-:W-:Y:S02]  /*96d0*/  @!P5 IMAD.IADD R14, R14, 0x1, -R6.reuse ;  /* 0x000000010e0ed824 */ /* 0x100fe400078e0a06 */
[----:B------:R-:W-:Y:S01]  /*96e0*/  @!P4 IMAD.IADD R13, R13, 0x1, -R6 ;  /* 0x000000010d0dc824 */ /* 0x000fe200078e0a06 */
[----:B0-----:R-:W4:Y:S04]  /*96f0*/  LDL R77, [R1+0x75c] ;  /* 0x00075c00014d7983 */ /* 0x001f280000100800 */
[----:B------:R-:W4:Y:S04]  /*9700*/  LDL R72, [R1+0x748] ;  /* 0x0007480001487983 */ /* 0x000f280000100800 */
[----:B------:R-:W4:Y:S01]  /*9710*/  LDL R73, [R1+0x74c] ;  /* 0x00074c0001497983 */ /* 0x000f220000100800 */
[----:B------:R-:W-:-:S02]  /*9720*/  ISETP.GT.U32.AND P2, PT, R6, R11, PT ;  /* 0x0000000b0600720c */ /* 0x000fc40003f44070 */
[C---:B------:R-:W-:Y:S01]  /*9730*/  ISETP.GT.U32.AND P4, PT, R6.reuse, R10, PT ;  /* 0x0000000a0600720c */ /* 0x040fe20003f84070 */
[----:B------:R-:W4:Y:S01]  /*9740*/  LDL R81, [R1+0x764] ;  /* 0x0007640001517983 */ /* 0x000f220000100800 */
[----:B------:R-:W-:Y:S01]  /*9750*/  ISETP.GT.U32.AND P5, PT, R6, R9, PT ;  /* 0x000000090600720c */ /* 0x000fe20003fa4070 */
[--C-:B------:R-:W-:Y:S01]  /*9760*/  @!P1 IMAD.IADD R12, R12, 0x1, -R6.reuse ;  /* 0x000000010c0c9824 */ /* 0x100fe200078e0a06 */
[----:B------:R-:W-:Y:S02]  /*9770*/  ISETP.GE.AND P0, PT, R68, RZ, PT ;  /* 0x000000ff4400720c */ /* 0x000fe40003f06270 */
[----:B--2---:R-:W-:Y:S01]  /*9780*/  ISETP.GE.AND P1, PT, R80, RZ, PT ;  /* 0x000000ff5000720c */ /* 0x004fe20003f26270 */
[----:B------:R-:W-:-:S04]  /*9790*/  @!P6 IMAD.IADD R7, R7, 0x1, -R6 ;  /* 0x000000010707e824 */ /* 0x000fc800078e0a06 */
[--C-:B------:R-:W-:Y:S02]  /*97a0*/  @!P2 IMAD.IADD R11, R11, 0x1, -R6.reuse ;  /* 0x000000010b0ba824 */ /* 0x100fe400078e0a06 */
[--C-:B------:R-:W-:Y:S02]  /*97b0*/  @!P4 IMAD.IADD R10, R10, 0x1, -R6.reuse ;  /* 0x000000010a0ac824 */ /* 0x100fe400078e0a06 */
[----:B------:R-:W-:Y:S02]  /*97c0*/  @!P5 IMAD.IADD R9, R9, 0x1, -R6 ;  /* 0x000000010909d824 */ /* 0x000fe400078e0a06 */
[----:B------:R-:W2:Y:S01]  /*97d0*/  LDL R6, [R1+0x744] ;  /* 0x0007440001067983 */ /* 0x000ea20000100800 */
[----:B---3--:R-:W-:Y:S01]  /*97e0*/  ISETP.GE.AND P5, PT, R75, RZ, PT ;  /* 0x000000ff4b00720c */ /* 0x008fe20003fa6270 */
[----:B------:R-:W-:Y:S02]  /*97f0*/  @!P0 IMAD.MOV R71, RZ, RZ, -R71 ;  /* 0x000000ffff478224 */ /* 0x000fe400078e0a47 */
[----:B------:R0:W-:Y:S01]  /*9800*/  STL [R1+0x804], R68 ;  /* 0x0008044401007387 */ /* 0x0001e20000100800 */
[----:B----4-:R-:W-:Y:S01]  /*9810*/  ISETP.GE.AND P0, PT, R76, RZ, PT ;  /* 0x000000ff4c00720c */ /* 0x010fe20003f06270 */
[----:B------:R-:W-:-:S02]  /*9820*/  @!P1 IMAD.MOV R69, RZ, RZ, -R69 ;  /* 0x000000ffff459224 */ /* 0x000fc400078e0a45 */
[----:B------:R-:W3:Y:S01]  /*9830*/  LDL R80, [R1+0x76c] ;  /* 0x00076c0001507983 */ /* 0x000ee20000100800 */
[----:B------:R-:W-:-:S03]  /*9840*/  ISETP.GE.AND P1, PT, R79, RZ, PT ;  /* 0x000000ff4f00720c */ /* 0x000fc60003f26270 */
[----:B------:R-:W4:Y:S04]  /*9850*/  LDL R75, [R1+0x77c] ;  /* 0x00077c00014b7983 */ /* 0x000f280000100800 */
[----:B------:R-:W2:Y:S04]  /*9860*/  LDL R76, [R1+0x774] ;  /* 0x00077400014c7983 */ /* 0x000ea80000100800 */
[----:B------:R-:W2:Y:S01]  /*9870*/  LDL R79, [R1+0x770] ;  /* 0x00077000014f7983 */ /* 0x000ea20000100800 */
[----:B------:R-:W-:Y:S02]  /*9880*/  @!P5 IMAD.MOV R66, RZ, RZ, -R66 ;  /* 0x000000ffff42d224 */ /* 0x000fe400078e0a42 */
[----:B------:R-:W-:Y:S01]  /*9890*/  @!P0 IMAD.MOV R64, RZ, RZ, -R64 ;  /* 0x000000ffff408224 */ /* 0x000fe200078e0a40 */
[----:B0-----:R-:W2:Y:S01]  /*98a0*/  LDL R68, [R1+0x7a0] ;  /* 0x0007a00001447983 */ /* 0x001ea20000100800 */
[----:B------:R-:W-:Y:S01]  /*98b0*/  @!P1 IMAD.MOV R63, RZ, RZ, -R63 ;  /* 0x000000ffff3f9224 */ /* 0x000fe200078e0a3f */
[----:B------:R-:W-:-:S02]  /*98c0*/  ISETP.GE.AND P2, PT, R72, RZ, PT ;  /* 0x000000ff4800720c */ /* 0x000fc40003f46270 */
[----:B------:R-:W-:Y:S01]  /*98d0*/  ISETP.GE.AND P4, PT, R73, RZ, PT ;  /* 0x000000ff4900720c */ /* 0x000fe20003f86270 */
[----:B------:R-:W2:Y:S04]  /*98e0*/  LDL R72, [R1+0x798] ;  /* 0x0007980001487983 */ /* 0x000ea80000100800 */
[----:B------:R-:W2:Y:S01]  /*98f0*/  LDL R73, [R1+0x778] ;  /* 0x0007780001497983 */ /* 0x000ea20000100800 */
[----:B------:R-:W-:-:S05]  /*9900*/  ISETP.GE.AND P5, PT, R78, RZ, PT ;  /* 0x000000ff4e00720c */ /* 0x000fca0003fa6270 */
[----:B------:R-:W-:Y:S01]  /*9910*/  @!P2 IMAD.MOV R67, RZ, RZ, -R67 ;  /* 0x000000ffff43a224 */ /* 0x000fe200078e0a43 */
[----:B------:R-:W-:Y:S01]  /*9920*/  ISETP.GE.AND P2, PT, R77, RZ, PT ;  /* 0x000000ff4d00720c */ /* 0x000fe20003f46270 */
[----:B------:R-:W2:Y:S01]  /*9930*/  LDL R78, [R1+0x780] ;  /* 0x00078000014e7983 */ /* 0x000ea20000100800 */
[----:B------:R-:W-:-:S03]  /*9940*/  @!P4 IMAD.MOV R65, RZ, RZ, -R65 ;  /* 0x000000ffff41c224 */ /* 0x000fc600078e0a41 */
[----:B------:R-:W2:Y:S01]  /*9950*/  LDL R77, [R1+0x768] ;  /* 0x00076800014d7983 */ /* 0x000ea20000100800 */
[----:B------:R-:W-:-:S03]  /*9960*/  ISETP.GE.AND P4, PT, R81, RZ, PT ;  /* 0x000000ff5100720c */ /* 0x000fc60003f86270 */
[----:B------:R-:W2:Y:S01]  /*9970*/  LDL R81, [R1+0x790] ;  /* 0x0007900001517983 */ /* 0x000ea20000100800 */
[----:B------:R-:W-:Y:S01]  /*9980*/  @!P5 IMAD.MOV R61, RZ, RZ, -R61 ;  /* 0x000000ffff3dd224 */ /* 0x000fe200078e0a3d */
[----:B---3--:R-:W-:-:S08]  /*9990*/  ISETP.GE.AND P0, PT, R80, RZ, PT ;  /* 0x000000ff5000720c */ /* 0x008fd00003f06270 */
[----:B------:R-:W-:Y:S01]  /*99a0*/  @!P4 IMAD.MOV R60, RZ, RZ, -R60 ;  /* 0x000000ffff3cc224 */ /* 0x000fe200078e0a3c */
[----:B------:R-:W3:Y:S01]  /*99b0*/  LDL R80, [R1+0x78c] ;  /* 0x00078c0001507983 */ /* 0x000ee20000100800 */
[----:B----4-:R-:W-:-:S03]  /*99c0*/  ISETP.GE.AND P1, PT, R75, RZ, PT ;  /* 0x000000ff4b00720c */ /* 0x010fc60003f26270 */
[----:B------:R-:W4:Y:S01]  /*99d0*/  LDL R75, [R1+0x794] ;  /* 0x00079400014b7983 */ /* 0x000f220000100800 */
[----:B--2---:R-:W-:-:S03]  /*99e0*/  ISETP.GE.AND P5, PT, R76, RZ, PT ;  /* 0x000000ff4c00720c */ /* 0x004fc60003fa6270 */
[----:B------:R-:W2:Y:S01]  /*99f0*/  LDL R76, [R1+0x7a8] ;  /* 0x0007a800014c7983 */ /* 0x000ea20000100800 */
[----:B------:R-:W-:-:S03]  /*9a00*/  ISETP.GE.AND P4, PT, R79, RZ, PT ;  /* 0x000000ff4f00720c */ /* 0x000fc60003f86270 */
[----:B------:R-:W2:Y:S01]  /*9a10*/  LDL R79, [R1+0x7a4] ;  /* 0x0007a400014f7983 */ /* 0x000ea20000100800 */
[----:B------:R-:W-:Y:S02]  /*9a20*/  @!P2 IMAD.MOV R62, RZ, RZ, -R62 ;  /* 0x000000ffff3ea224 */ /* 0x000fe400078e0a3e */
[----:B------:R-:W-:Y:S02]  /*9a30*/  @!P0 IMAD.MOV R59, RZ, RZ, -R59 ;  /* 0x000000ffff3b8224 */ /* 0x000fe400078e0a3b */
[----:B------:R-:W-:Y:S02]  /*9a40*/  @!P1 IMAD.MOV R58, RZ, RZ, -R58 ;  /* 0x000000ffff3a9224 */ /* 0x000fe400078e0a3a */
[----:B------:R-:W-:-:S03]  /*9a50*/  @!P5 IMAD.MOV R56, RZ, RZ, -R56 ;  /* 0x000000ffff38d224 */ /* 0x000fc600078e0a38 */
[----:B------:R-:W-:Y:S01]  /*9a60*/  @!P4 IMAD.MOV R55, RZ, RZ, -R55 ;  /* 0x000000ffff37c224 */ /* 0x000fe200078e0a37 */
[----:B------:R-:W-:Y:S02]  /*9a70*/  ISETP.GE.AND P2, PT, R73, RZ, PT ;  /* 0x000000ff4900720c */ /* 0x000fe40003f46270 */
[----:B------:R-:W2:Y:S01]  /*9a80*/  LDL R73, [R1+0x7c0] ;  /* 0x0007c00001497983 */ /* 0x000ea20000100800 */
[----:B------:R-:W-:-:S03]  /*9a90*/  ISETP.GE.AND P1, PT, R78, RZ, PT ;  /* 0x000000ff4e00720c */ /* 0x000fc60003f26270 */
[----:B------:R-:W2:Y:S01]  /*9aa0*/  LDL R78, [R1+0x7b0] ;  /* 0x0007b000014e7983 */ /* 0x000ea20000100800 */
[----:B------:R-:W-:-:S03]  /*9ab0*/  ISETP.GE.AND P0, PT, R77, RZ, PT ;  /* 0x000000ff4d00720c */ /* 0x000fc60003f06270 */
[----:B------:R-:W2:Y:S03]  /*9ac0*/  LDL R77, [R1+0x7ac] ;  /* 0x0007ac00014d7983 */ /* 0x000ea60000100800 */
[----:B------:R-:W-:Y:S01]  /*9ad0*/  @!P2 IMAD.MOV R57, RZ, RZ, -R57 ;  /* 0x000000ffff39a224 */ /* 0x000fe200078e0a39 */
[----:B------:R-:W-:Y:S02]  /*9ae0*/  ISETP.GE.AND P2, PT, R81, RZ, PT ;  /* 0x000000ff5100720c */ /* 0x000fe40003f46270 */
[----:B------:R-:W2:Y:S01]  /*9af0*/  LDL R81, [R1+0x7bc] ;  /* 0x0007bc0001517983 */ /* 0x000ea20000100800 */
[----:B------:R-:W-:Y:S01]  /*9b00*/  @!P1 IMAD.MOV R53, RZ, RZ, -R53 ;  /* 0x000000ffff359224 */ /* 0x000fe200078e0a35 */
[----:B---3--:R-:W-:Y:S02]  /*9b10*/  ISETP.GE.AND P5, PT, R80, RZ, PT ;  /* 0x000000ff5000720c */ /* 0x008fe40003fa6270 */
[----:B------:R-:W3:Y:S07]  /*9b20*/  LDL R80, [R1+0x7c4] ;  /* 0x0007c40001507983 */ /* 0x000eee0000100800 */
[----:B------:R-:W-:Y:S01]  /*9b30*/  @!P2 IMAD.MOV R52, RZ, RZ, -R52 ;  /* 0x000000ffff34a224 */ /* 0x000fe200078e0a34 */
[----:B----4-:R-:W-:-:S02]  /*9b40*/  ISETP.GE.AND P4, PT, R75, RZ, PT ;  /* 0x000000ff4b00720c */ /* 0x010fc40003f86270 */
[----:B------:R-:W4:Y:S01]  /*9b50*/  LDL R75, [R1+0x7c8] ;  /* 0x0007c800014b7983 */ /* 0x000f220000100800 */
[----:B--2---:R-:W-:-:S03]  /*9b60*/  ISETP.GE.AND P1, PT, R76, RZ, PT ;  /* 0x000000ff4c00720c */ /* 0x004fc60003f26270 */
[----:B------:R-:W2:Y:S01]  /*9b70*/  LDL R76, [R1+0x7d8] ;  /* 0x0007d800014c7983 */ /* 0x000ea20000100800 */
[----:B------:R-:W-:-:S03]  /*9b80*/  ISETP.GE.AND P2, PT, R79, RZ, PT ;  /* 0x000000ff4f00720c */ /* 0x000fc60003f46270 */
[----:B------:R-:W2:Y:S01]  /*9b90*/  LDL R79, [R1+0x7d4] ;  /* 0x0007d400014f7983 */ /* 0x000ea20000100800 */
[----:B------:R-:W-:Y:S01]  /*9ba0*/  @!P0 IMAD.MOV R54, RZ, RZ, -R54 ;  /* 0x000000ffff368224 */ /* 0x000fe200078e0a36 */
[----:B------:R-:W-:Y:S01]  /*9bb0*/  ISETP.GE.AND P0, PT, R72, RZ, PT ;  /* 0x000000ff4800720c */ /* 0x000fe20003f06270 */
[----:B------:R-:W-:Y:S01]  /*9bc0*/  @!P5 IMAD.MOV R51, RZ, RZ, -R51 ;  /* 0x000000ffff33d224 */ /* 0x000fe200078e0a33 */
[----:B------:R-:W2:Y:S01]  /*9bd0*/  LDL R72, [R1+0x7f0] ;  /* 0x0007f00001487983 */ /* 0x000ea20000100800 */
[----:B------:R-:W-:-:S10]  /*9be0*/  @!P4 IMAD.MOV R50, RZ, RZ, -R50 ;  /* 0x000000ffff32c224 */ /* 0x000fd400078e0a32 */
[----:B------:R-:W-:Y:S02]  /*9bf0*/  @!P0 IMAD.MOV R49, RZ, RZ, -R49 ;  /* 0x000000ffff318224 */ /* 0x000fe400078e0a31 */
[----:B------:R-:W-:Y:S02]  /*9c00*/  @!P1 IMAD.MOV R48, RZ, RZ, -R48 ;  /* 0x000000ffff309224 */ /* 0x000fe400078e0a30 */
[----:B------:R-:W-:Y:S01]  /*9c10*/  @!P2 IMAD.MOV R47, RZ, RZ, -R47 ;  /* 0x000000ffff2fa224 */ /* 0x000fe200078e0a2f */
[----:B------:R-:W-:Y:S02]  /*9c20*/  ISETP.GE.AND P0, PT, R73, RZ, PT ;  /* 0x000000ff4900720c */ /* 0x000fe40003f06270 */
[----:B------:R-:W2:Y:S01]  /*9c30*/  LDL R73, [R1+0x7ec] ;  /* 0x0007ec0001497983 */ /* 0x000ea20000100800 */
[----:B------:R-:W-:-:S03]  /*9c40*/  ISETP.GE.AND P4, PT, R78, RZ, PT ;  /* 0x000000ff4e00720c */ /* 0x000fc60003f86270 */
[----:B------:R-:W2:Y:S01]  /*9c50*/  LDL R78, [R1+0x7e0] ;  /* 0x0007e000014e7983 */ /* 0x000ea20000100800 */
[----:B------:R-:W-:-:S03]  /*9c60*/  ISETP.GE.AND P5, PT, R77, RZ, PT ;  /* 0x000000ff4d00720c */ /* 0x000fc60003fa6270 */
[----:B------:R-:W2:Y:S01]  /*9c70*/  LDL R77, [R1+0x7dc] ;  /* 0x0007dc00014d7983 */ /* 0x000ea20000100800 */
[----:B------:R-:W-:-:S03]  /*9c80*/  ISETP.GE.AND P1, PT, R81, RZ, PT ;  /* 0x000000ff5100720c */ /* 0x000fc60003f26270 */
[----:B------:R-:W2:Y:S01]  /*9c90*/  LDL R81, [R1+0x7f4] ;  /* 0x0007f40001517983 */ /* 0x000ea20000100800 */
[----:B------:R-:W-:Y:S02]  /*9ca0*/  @!P0 IMAD.MOV R44, RZ, RZ, -R44 ;  /* 0x000000ffff2c8224 */ /* 0x000fe400078e0a2c */
[----:B------:R-:W-:-:S03]  /*9cb0*/  @!P4 IMAD.MOV R45, RZ, RZ, -R45 ;  /* 0x000000ffff2dc224 */ /* 0x000fc600078e0a2d */
[----:B------:R-:W-:Y:S01]  /*9cc0*/  @!P5 IMAD.MOV R46, RZ, RZ, -R46 ;  /* 0x000000ffff2ed224 */ /* 0x000fe200078e0a2e */
[----:B---3--:R-:W-:Y:S02]  /*9cd0*/  ISETP.GE.AND P2, PT, R80, RZ, PT ;  /* 0x000000ff5000720c */ /* 0x008fe40003f46270 */
        /* <DEDUP_REMOVED lines=9> */
[----:B------:R-:W-:Y:S01]  /*9d70*/  @!P5 IMAD.MOV R41, RZ, RZ, -R41 ;  /* 0x000000ffff29d224 */ /* 0x000fe200078e0a29 */
[----:B------:R-:W-:Y:S01]  /*9d80*/  ISETP.GE.AND P5, PT, R72, RZ, PT ;  /* 0x000000ff4800720c */ /* 0x000fe20003fa6270 */
[----:B------:R-:W-:Y:S01]  /*9d90*/  @!P4 IMAD.MOV R40, RZ, RZ, -R40 ;  /* 0x000000ffff28c224 */ /* 0x000fe200078e0a28 */
[----:B------:R-:W-:Y:S01]  /*9da0*/  ISETP.GE.AND P6, PT, R6, RZ, PT ;  /* 0x000000ff0600720c */ /* 0x000fe20003fc6270 */
[----:B------:R-:W2:Y:S04]  /*9db0*/  LDL R72, [R1+0x788] ;  /* 0x0007880001487983 */ /* 0x000ea80000100800 */
[----:B------:R-:W2:Y:S01]  /*9dc0*/  LDL R6, [R1+0x79c] ;  /* 0x00079c0001067983 */ /* 0x000ea20000100800 */
[----:B------:R-:W-:-:S05]  /*9dd0*/  @!P0 IMAD.MOV R39, RZ, RZ, -R39 ;  /* 0x000000ffff278224 */ /* 0x000fca00078e0a27 */
        /* <DEDUP_REMOVED lines=8> */
[----:B------:R-:W2:Y:S01]  /*9e60*/  LDL.LU R81, [R1+0x8d8] ;  /* 0x0008d80001517983 */ /* 0x000ea20000300800 */
[----:B------:R-:W-:Y:S02]  /*9e70*/  @!P4 IMAD.MOV R35, RZ, RZ, -R35 ;  /* 0x000000ffff23c224 */ /* 0x000fe400078e0a23 */
[----:B------:R-:W-:-:S03]  /*9e80*/  @!P2 IMAD.MOV R37, RZ, RZ, -R37 ;  /* 0x000000ffff25a224 */ /* 0x000fc600078e0a25 */
[----:B------:R-:W-:Y:S01]  /*9e90*/  @!P1 IMAD.MOV R38, RZ, RZ, -R38 ;  /* 0x000000ffff269224 */ /* 0x000fe200078e0a26 */
[----:B---3--:R-:W-:Y:S02]  /*9ea0*/  ISETP.GE.AND P1, PT, R80, RZ, PT ;  /* 0x000000ff5000720c */ /* 0x008fe40003f26270 */
[----:B------:R-:W3:Y:S01]  /*9eb0*/  LDL.LU R80, [R1+0x8d4] ;  /* 0x0008d40001507983 */ /* 0x000ee20000300800 */
[----:B----4-:R-:W-:-:S03]  /*9ec0*/  ISETP.GE.AND P2, PT, R75, RZ, PT ;  /* 0x000000ff4b00720c */ /* 0x010fc60003f46270 */
[----:B------:R-:W4:Y:S01]  /*9ed0*/  LDL.LU R75, [R1+0x8d0] ;  /* 0x0008d000014b7983 */ /* 0x000f220000300800 */
[----:B--2---:R-:W-:-:S03]  /*9ee0*/  ISETP.GE.AND P5, PT, R76, RZ, PT ;  /* 0x000000ff4c00720c */ /* 0x004fc60003fa6270 */
[----:B------:R-:W2:Y:S01]  /*9ef0*/  LDL.LU R76, [R1+0x8cc] ;  /* 0x0008cc00014c7983 */ /* 0x000ea20000300800 */
[----:B------:R-:W-:-:S03]  /*9f00*/  ISETP.GE.AND P4, PT, R79, RZ, PT ;  /* 0x000000ff4f00720c */ /* 0x000fc60003f86270 */
[----:B------:R-:W2:Y:S01]  /*9f10*/  LDL.LU R79, [R1+0x8c8] ;  /* 0x0008c800014f7983 */ /* 0x000ea20000300800 */
[----:B------:R-:W-:Y:S02]  /*9f20*/  @!P0 IMAD.MOV R34, RZ, RZ, -R34 ;  /* 0x000000ffff228224 */ /* 0x000fe400078e0a22 */
[----:B------:R-:W-:Y:S02]  /*9f30*/  @!P1 IMAD.MOV R33, RZ, RZ, -R33 ;  /* 0x000000ffff219224 */ /* 0x000fe400078e0a21 */
[----:B------:R-:W-:Y:S01]  /*9f40*/  @!P2 IMAD.MOV R32, RZ, RZ, -R32 ;  /* 0x000000ffff20a224 */ /* 0x000fe200078e0a20 */
[----:B------:R-:W-:Y:S01]  /*9f50*/  ISETP.GE.AND P2, PT, R68, RZ, PT ;  /* 0x000000ff4400720c */ /* 0x000fe20003f46270 */
[----:B------:R-:W-:Y:S01]  /*9f60*/  @!P5 IMAD.MOV R31, RZ, RZ, -R31 ;  /* 0x000000ffff1fd224 */ /* 0x000fe200078e0a1f */
[----:B------:R-:W-:Y:S02]  /*9f70*/  ISETP.GE.AND P5, PT, R6, RZ, PT ;  /* 0x000000ff0600720c */ /* 0x000fe40003fa6270 */
[----:B------:R-:W-:Y:S01]  /*9f80*/  @!P4 IMAD.MOV R30, RZ, RZ, -R30 ;  /* 0x000000ffff1ec224 */ /* 0x000fe200078e0a1e */
[----:B------:R-:W-:-:S08]  /*9f90*/  ISETP.GE.AND P4, PT, R72, RZ, PT ;  /* 0x000000ff4800720c */ /* 0x000fd00003f86270 */
[----:B------:R-:W-:Y:S02]  /*9fa0*/  @!P2 IMAD.MOV R27, RZ, RZ, -R27 ;  /* 0x000000ffff1ba224 */ /* 0x000fe400078e0a1b */
[----:B------:R-:W-:-:S03]  /*9fb0*/  @!P5 IMAD.MOV R26, RZ, RZ, -R26 ;  /* 0x000000ffff1ad224 */ /* 0x000fc600078e0a1a */
[----:B------:R-:W-:Y:S01]  /*9fc0*/  @!P4 IMAD.MOV R25, RZ, RZ, -R25 ;  /* 0x000000ffff19c224 */ /* 0x000fe200078e0a19 */
[----:B------:R-:W-:-:S13]  /*9fd0*/  ISETP.GE.AND P4, PT, R83, RZ, PT ;  /* 0x000000ff5300720c */ /* 0x000fda0003f86270 */
[----:B------:R-:W-:Y:S01]  /*9fe0*/  @!P4 IMAD.MOV R20, RZ, RZ, -R20 ;  /* 0x000000ffff14c224 */ /* 0x000fe200078e0a14 */
[----:B------:R-:W-:-:S13]  /*9ff0*/  ISETP.GE.AND P4, PT, R89, RZ, PT ;  /* 0x000000ff5900720c */ /* 0x000fda0003f86270 */
[----:B------:R-:W-:Y:S01]  /*a000*/  @!P4 IMAD.MOV R15, RZ, RZ, -R15 ;  /* 0x000000ffff0fc224 */ /* 0x000fe200078e0a0f */
[----:B------:R-:W-:Y:S02]  /*a010*/  ISETP.GE.AND P4, PT, R3, RZ, PT ;  /* 0x000000ff0300720c */ /* 0x000fe40003f86270 */
[----:B------:R-:W-:Y:S02]  /*a020*/  ISETP.GE.AND P1, PT, R78, RZ, PT ;  /* 0x000000ff4e00720c */ /* 0x000fe40003f26270 */
[----:B------:R-:W-:Y:S02]  /*a030*/  ISETP.GE.AND P0, PT, R77, RZ, PT ;  /* 0x000000ff4d00720c */ /* 0x000fe40003f06270 */
[----:B------:R-:W4:Y:S01]  /*a040*/  LDL.LU R77, [R1+0x8c4] ;  /* 0x0008c400014d7983 */ /* 0x000f220000300800 */
[----:B------:R-:W-:-:S03]  /*a050*/  ISETP.GE.AND P5, PT, R81, RZ, PT ;  /* 0x000000ff5100720c */ /* 0x000fc60003fa6270 */
[----:B------:R-:W4:Y:S05]  /*a060*/  LDL.LU R78, [R1+0x8c0] ;  /* 0x0008c000014e7983 */ /* 0x000f2a0000300800 */
[----:B------:R-:W-:Y:S02]  /*a070*/  @!P1 IMAD.MOV R28, RZ, RZ, -R28 ;  /* 0x000000ffff1c9224 */ /* 0x000fe400078e0a1c */
[----:B------:R-:W-:Y:S01]  /*a080*/  @!P0 IMAD.MOV R29, RZ, RZ, -R29 ;  /* 0x000000ffff1d8224 */ /* 0x000fe200078e0a1d */
[----:B------:R-:W-:Y:S02]  /*a090*/  ISETP.GE.AND P0, PT, R73, RZ, PT ;  /* 0x000000ff4900720c */ /* 0x000fe40003f06270 */
[----:B---3--:R-:W-:-:S02]  /*a0a0*/  ISETP.GE.AND P2, PT, R80, RZ, PT ;  /* 0x000000ff5000720c */ /* 0x008fc40003f46270 */
[----:B--2---:R-:W-:-:S09]  /*a0b0*/  ISETP.GE.AND P1, PT, R79, RZ, PT ;  /* 0x000000ff4f00720c */ /* 0x004fd20003f26270 */
[----:B------:R-:W-:Y:S01]  /*a0c0*/  @!P0 IMAD.MOV R24, RZ, RZ, -R24 ;  /* 0x000000ffff188224 */ /* 0x000fe200078e0a18 */
[----:B------:R-:W-:Y:S01]  /*a0d0*/  ISETP.GE.AND P0, PT, R85, RZ, PT ;  /* 0x000000ff5500720c */ /* 0x000fe20003f06270 */
[----:B------:R-:W-:Y:S01]  /*a0e0*/  @!P2 IMAD.MOV R22, RZ, RZ, -R22 ;  /* 0x000000ffff16a224 */ /* 0x000fe200078e0a16 */
[----:B------:R-:W-:Y:S01]  /*a0f0*/  ISETP.GE.AND P2, PT, R88, RZ, PT ;  /* 0x000000ff5800720c */ /* 0x000fe20003f46270 */
[----:B------:R-:W-:Y:S01]  /*a100*/  @!P5 IMAD.MOV R21, RZ, RZ, -R21 ;  /* 0x000000ffff15d224 */ /* 0x000fe200078e0a15 */
[----:B------:R-:W-:Y:S01]  /*a110*/  ISETP.GE.AND P5, PT, R90, RZ, PT ;  /* 0x000000ff5a00720c */ /* 0x000fe20003fa6270 */
[----:B------:R-:W2:Y:S04]  /*a120*/  LDL.LU R79, [R1+0x8bc] ;  /* 0x0008bc00014f7983 */ /* 0x000ea80000300800 */
[----:B------:R-:W3:Y:S01]  /*a130*/  LDL.LU R80, [R1+0x8b8] ;  /* 0x0008b80001507983 */ /* 0x000ee20000300800 */
[----:B------:R-:W-:Y:S01]  /*a140*/  @!P1 IMAD.MOV R23, RZ, RZ, -R23 ;  /* 0x000000ffff179224 */ /* 0x000fe200078e0a17 */
[----:B------:R-:W-:-:S02]  /*a150*/  ISETP.GE.AND P1, PT, R87, RZ, PT ;  /* 0x000000ff5700720c */ /* 0x000fc40003f26270 */
[----:B------:R-:W2:Y:S04]  /*a160*/  LDL.LU R81, [R1+0x8b4] ;  /* 0x0008b40001517983 */ /* 0x000ea80000300800 */
[----:B------:R-:W2:Y:S01]  /*a170*/  LDL.LU R83, [R1+0x8b0] ;  /* 0x0008b00001537983 */ /* 0x000ea20000300800 */
[----:B------:R-:W-:-:S03]  /*a180*/  @!P0 IMAD.MOV R19, RZ, RZ, -R19 ;  /* 0x000000ffff138224 */ /* 0x000fc600078e0a13 */
[----:B------:R-:W2:Y:S01]  /*a190*/  LDL.LU R85, [R1+0x8ac] ;  /* 0x0008ac0001557983 */ /* 0x000ea20000300800 */
[----:B------:R-:W-:-:S03]  /*a1a0*/  ISETP.GE.AND P0, PT, R91, RZ, PT ;  /* 0x000000ff5b00720c */ /* 0x000fc60003f06270 */
[----:B------:R-:W2:Y:S01]  /*a1b0*/  LDL.LU R87, [R1+0x8a8] ;  /* 0x0008a80001577983 */ /* 0x000ea20000300800 */
[----:B------:R-:W-:-:S03]  /*a1c0*/  @!P1 IMAD.MOV R18, RZ, RZ, -R18 ;  /* 0x000000ffff129224 */ /* 0x000fc600078e0a12 */
[----:B------:R-:W2:Y:S01]  /*a1d0*/  LDL.LU R88, [R1+0x8a4] ;  /* 0x0008a40001587983 */ /* 0x000ea20000300800 */
[----:B------:R-:W-:Y:S01]  /*a1e0*/  ISETP.GE.AND P1, PT, R92, RZ, PT ;  /* 0x000000ff5c00720c */ /* 0x000fe20003f26270 */
[----:B------:R-:W-:Y:S02]  /*a1f0*/  @!P2 IMAD.MOV R17, RZ, RZ, -R17 ;  /* 0x000000ffff11a224 */ /* 0x000fe400078e0a11 */
[----:B------:R-:W2:Y:S01]  /*a200*/  LDL.LU R90, [R1+0x8a0] ;  /* 0x0008a000015a7983 */ /* 0x000ea20000300800 */
[----:B------:R-:W-:Y:S01]  /*a210*/  ISETP.GE.AND P2, PT, R93, RZ, PT ;  /* 0x000000ff5d00720c */ /* 0x000fe20003f46270 */
[----:B------:R-:W-:Y:S02]  /*a220*/  @!P5 IMAD.MOV R16, RZ, RZ, -R16 ;  /* 0x000000ffff10d224 */ /* 0x000fe400078e0a10 */
[----:B------:R-:W2:Y:S01]  /*a230*/  LDL.LU R89, [R1+0x89c] ;  /* 0x00089c0001597983 */ /* 0x000ea20000300800 */
[----:B------:R-:W-:-:S03]  /*a240*/  ISETP.GE.AND P5, PT, R5, RZ, PT ;  /* 0x000000ff0500720c */ /* 0x000fc60003fa6270 */
[----:B------:R-:W2:Y:S04]  /*a250*/  LDL.LU R91, [R1+0x898] ;  /* 0x00089800015b7983 */ /* 0x000ea80000300800 */
[----:B------:R-:W2:Y:S04]  /*a260*/  LDL.LU R92, [R1+0x894] ;  /* 0x00089400015c7983 */ /* 0x000ea80000300800 */
[----:B------:R-:W2:Y:S04]  /*a270*/  LDL.LU R93, [R1+0x890] ;  /* 0x00089000015d7983 */ /* 0x000ea80000300800 */
[----:B------:R-:W2:Y:S04]  /*a280*/  LDL.LU R5, [R1+0x88c] ;  /* 0x00088c0001057983 */ /* 0x000ea80000300800 */
[----:B------:R-:W2:Y:S01]  /*a290*/  LDL.LU R3, [R1+0x888] ;  /* 0x0008880001037983 */ /* 0x000ea20000300800 */
[----:B------:R-:W-:-:S02]  /*a2a0*/  @!P2 IMAD.MOV R12, RZ, RZ, -R12 ;  /* 0x000000ffff0ca224 */ /* 0x000fc400078e0a0c */
[----:B------:R-:W-:Y:S01]  /*a2b0*/  @!P6 IMAD.MOV R70, RZ, RZ, -R70 ;  /* 0x000000ffff46e224 */ /* 0x000fe200078e0a46 */
[----:B--2---:R-:W-:Y:S02]  /*a2c0*/  ISETP.NE.AND P2, PT, R3, RZ, PT ;  /* 0x000000ff0300720c */ /* 0x004fe40003f45270 */
[----:B------:R-:W-:-:S04]  /*a2d0*/  LOP3.LUT R3, RZ, R3, RZ, 0x33, !PT ;  /* 0x00000003ff037212 */ /* 0x000fc800078e33ff */
[C---:B------:R-:W-:Y:S02]  /*a2e0*/  SEL R6, R3.reuse, R71, !P2 ;  /* 0x0000004703067207 */ /* 0x040fe40005000000 */
[----:B------:R-:W-:-:S03]  /*a2f0*/  SEL R68, R3, R70, !P2 ;  /* 0x0000004603447207 */ /* 0x000fc60005000000 */
[----:B------:R0:W-:Y:S01]  /*a300*/  STL [R1+0x210], R6 ;  /* 0x0002100601007387 */ /* 0x0001e20000100800 */
[C---:B------:R-:W-:Y:S02]  /*a310*/  SEL R67, R3.reuse, R67, !P2 ;  /* 0x0000004303437207 */ /* 0x040fe40005000000 */
[C---:B------:R-:W-:Y:S01]  /*a320*/  SEL R66, R3.reuse, R66, !P2 ;  /* 0x0000004203427207 */ /* 0x040fe20005000000 */
[----:B------:R-:W-:Y:S01]  /*a330*/  STL [R1+0x20c], R68 ;  /* 0x00020c4401007387 */ /* 0x000fe20000100800 */
[----:B0-----:R-:W-:-:S05]  /*a340*/  SEL R6, R3, R69, !P2 ;  /* 0x0000004503067207 */ /* 0x001fca0005000000 */
[----:B------:R0:W-:Y:S01]  /*a350*/  STL [R1+0x208], R6 ;  /* 0x0002080601007387 */ /* 0x0001e20000100800 */
[----:B------:R-:W-:-:S03]  /*a360*/  SEL R64, R3, R64, !P2 ;  /* 0x0000004003407207 */ /* 0x000fc60005000000 */
[----:B------:R-:W-:Y:S01]  /*a370*/  STL [R1+0x204], R67 ;  /* 0x0002044301007387 */ /* 0x000fe20000100800 */
[C---:B------:R-:W-:Y:S02]  /*a380*/  SEL R63, R3.reuse, R63, !P2 ;  /* 0x0000003f033f7207 */ /* 0x040fe40005000000 */
[C---:B0-----:R-:W-:Y:S01]  /*a390*/  SEL R6, R3.reuse, R65, !P2 ;  /* 0x0000004103067207 */ /* 0x041fe20005000000 */
[----:B------:R-:W-:Y:S04]  /*a3a0*/  STL [R1+0x200], R66 ;  /* 0x0002004201007387 */ /* 0x000fe80000100800 */
        /* <DEDUP_REMOVED lines=30> */
[----:B------:R0:W-:Y:S04]  /*a590*/  STL [R1+0xe0], R6 ;  /* 0x0000e00601007387 */ /* 0x0001e80000100800 */
[----:B------:R-:W-:Y:S01]  /*a5a0*/  STL [R1+0xdc], R49 ;  /* 0x0000dc3101007387 */ /* 0x000fe20000100800 */
[----:B0-----:R-:W-:-:S03]  /*a5b0*/  SEL R6, R3, R47, !P2 ;  /* 0x0000002f03067207 */ /* 0x001fc60005000000 */
[----:B------:R-:W-:Y:S04]  /*a5c0*/  STL [R1+0xd8], R48 ;  /* 0x0000d83001007387 */ /* 0x000fe80000100800 */
[----:B------:R0:W-:Y:S04]  /*a5d0*/  STL [R1+0xc8], R6 ;  /* 0x0000c80601007387 */ /* 0x0001e80000100800 */
[----:B0-----:R-:W2:Y:S01]  /*a5e0*/  LDL.LU R6, [R1+0x1a8] ;  /* 0x0001a80001067983 */ /* 0x001ea20000300800 */
[C---:B-1----:R-:W-:Y:S02]  /*a5f0*/  SEL R72, R3.reuse, R42, !P2 ;  /* 0x0000002a03487207 */ /* 0x042fe40005000000 */
[----:B------:R-:W-:-:S02]  /*a600*/  SEL R42, R3, R41, !P2 ;  /* 0x00000029032a7207 */ /* 0x000fc40005000000 */
[----:B------:R-:W0:Y:S01]  /*a610*/  S2R R41, SR_TID.X ;  /* 0x0000000000297919 */ /* 0x000e220000002100 */
[C---:B------:R-:W-:Y:S02]  /*a620*/  SEL R73, R3.reuse, R43, !P2 ;  /* 0x0000002b03497207 */ /* 0x040fe40005000000 */
[----:B------:R-:W-:Y:S02]  /*a630*/  SEL R43, R3, R40, !P2 ;  /* 0x00000028032b7207 */ /* 0x000fe40005000000 */
[----:B------:R-:W1:Y:S01]  /*a640*/  LDC R40, c[0x0][0x3a0] ;  /* 0x0000e800ff287b82 */ /* 0x000e620000000800 */
[----:B------:R-:W-:Y:S01]  /*a650*/  @!P0 IMAD.MOV R14, RZ, RZ, -R14 ;  /* 0x000000ffff0e8224 */ /* 0x000fe200078e0a0e */
[----:B------:R-:W-:Y:S01]  /*a660*/  ISETP.GE.AND P0, PT, R86, RZ, PT ;  /* 0x000000ff5600720c */ /* 0x000fe20003f06270 */
[----:B------:R-:W-:Y:S01]  /*a670*/  @!P1 IMAD.MOV R13, RZ, RZ, -R13 ;  /* 0x000000ffff0d9224 */ /* 0x000fe200078e0a0d */
[----:B------:R-:W-:Y:S02]  /*a680*/  ISETP.GE.AND P1, PT, R84, RZ, PT ;  /* 0x000000ff5400720c */ /* 0x000fe40003f26270 */
[----:B------:R-:W-:-:S02]  /*a690*/  ISETP.GE.AND P6, PT, R82, RZ, PT ;  /* 0x000000ff5200720c */ /* 0x000fc40003fc6270 */
[C---:B------:R-:W-:Y:S02]  /*a6a0*/  SEL R46, R3.reuse, R46, !P2 ;  /* 0x0000002e032e7207 */ /* 0x040fe40005000000 */
[C---:B------:R-:W-:Y:S02]  /*a6b0*/  SEL R45, R3.reuse, R45, !P2 ;  /* 0x0000002d032d7207 */ /* 0x040fe40005000000 */
[C---:B------:R-:W-:Y:S01]  /*a6c0*/  SEL R48, R3.reuse, R36, !P2 ;  /* 0x0000002403307207 */ /* 0x040fe20005000000 */
[----:B------:R0:W-:Y:S01]  /*a6d0*/  STL [R1+0xc4], R46 ;  /* 0x0000c42e01007387 */ /* 0x0001e20000100800 */
[----:B------:R-:W-:-:S03]  /*a6e0*/  SEL R49, R3, R35, !P2 ;  /* 0x0000002303317207 */ /* 0x000fc60005000000 */
[----:B------:R0:W-:Y:S01]  /*a6f0*/  STL [R1+0xc0], R45 ;  /* 0x0000c02d01007387 */ /* 0x0001e20000100800 */
[----:B------:R-:W-:-:S03]  /*a700*/  SEL R54, R3, R32, !P2 ;  /* 0x0000002003367207 */ /* 0x000fc60005000000 */
[----:B------:R-:W3:Y:S01]  /*a710*/  LDL.LU R36, [R1+0x1c8] ;  /* 0x0001c80001247983 */ /* 0x000ee20000300800 */
[----:B------:R-:W-:-:S03]  /*a720*/  SEL R55, R3, R31, !P2 ;  /* 0x0000001f03377207 */ /* 0x000fc60005000000 */
[----:B------:R-:W3:Y:S01]  /*a730*/  LDL.LU R35, [R1+0x1cc] ;  /* 0x0001cc0001237983 */ /* 0x000ee20000300800 */
[----:B------:R-:W-:-:S03]  /*a740*/  SEL R57, R3, R30, !P2 ;  /* 0x0000001e03397207 */ /* 0x000fc60005000000 */
[----:B------:R-:W3:Y:S01]  /*a750*/  LDL.LU R32, [R1+0x27c] ;  /* 0x00027c0001207983 */ /* 0x000ee20000300800 */
[----:B------:R-:W-:Y:S01]  /*a760*/  SEL R64, R3, R27, !P2 ;  /* 0x0000001b03407207 */ /* 0x000fe20005000000 */
[----:B------:R-:W-:Y:S02]  /*a770*/  @!P5 IMAD.MOV R11, RZ, RZ, -R11 ;  /* 0x000000ffff0bd224 */ /* 0x000fe400078e0a0b */
[----:B------:R-:W3:Y:S01]  /*a780*/  LDL.LU R31, [R1+0x1b8] ;  /* 0x0001b800011f7983 */ /* 0x000ee20000300800 */
[----:B------:R-:W-:Y:S02]  /*a790*/  @!P4 IMAD.MOV R10, RZ, RZ, -R10 ;  /* 0x000000ffff0ac224 */ /* 0x000fe400078e0a0a */
[----:B------:R-:W-:Y:S01]  /*a7a0*/  @!P0 IMAD.MOV R9, RZ, RZ, -R9 ;  /* 0x000000ffff098224 */ /* 0x000fe200078e0a09 */
[----:B------:R-:W3:Y:S01]  /*a7b0*/  LDL.LU R30, [R1+0x1bc] ;  /* 0x0001bc00011e7983 */ /* 0x000ee20000300800 */
[----:B------:R-:W-:Y:S02]  /*a7c0*/  @!P1 IMAD.MOV R7, RZ, RZ, -R7 ;  /* 0x000000ffff079224 */ /* 0x000fe400078e0a07 */
[----:B------:R-:W-:Y:S01]  /*a7d0*/  @!P6 IMAD.MOV R8, RZ, RZ, -R8 ;  /* 0x000000ffff08e224 */ /* 0x000fe200078e0a08 */
[----:B------:R-:W3:Y:S01]  /*a7e0*/  LDL.LU R27, [R1+0x280] ;  /* 0x00028000011b7983 */ /* 0x000ee20000300800 */
[----:B------:R-:W-:-:S04]  /*a7f0*/  @!UP1 UIADD3 UR4, UPT, UPT, -UR7, 0x100000, URZ ;  /* 0x0010000007049890 */ /* 0x000fc8000fffe1ff */
[----:B------:R-:W-:Y:S02]  /*a800*/  @!UP1 USHF.L.U32 UR5, UR4, 0xb, URZ ;  /* 0x0000000b04059899 */ /* 0x000fe400080006ff */
[----:B------:R-:W-:Y:S01]  /*a810*/  @!UP1 USHF.L.U32 UR4, UR4, 0x1, URZ ;  /* 0x0000000104049899 */ /* 0x000fe200080006ff */
[----:B------:R-:W-:Y:S01]  /*a820*/  VOTEU.ALL UP2, P3 ;  /* 0x0000000000ff7886 */ /* 0x000fe20001840000 */
[C---:B------:R-:W-:Y:S01]  /*a830*/  SEL R86, R3.reuse, R44, !P2 ;  /* 0x0000002c03567207 */ /* 0x040fe20005000000 */
[----:B------:R-:W1:Y:S01]  /*a840*/  LDCU UR7, c[0x0][0x3b0] ;  /* 0x00007600ff0777ac */ /* 0x000e620008000800 */
[C---:B0-----:R-:W-:Y:S02]  /*a850*/  SEL R46, R3.reuse, R37, !P2 ;  /* 0x00000025032e7207 */ /* 0x041fe40005000000 */
[C---:B------:R-:W-:Y:S02]  /*a860*/  SEL R51, R3.reuse, R34, !P2 ;  /* 0x0000002203337207 */ /* 0x040fe40005000000 */
[----:B------:R-:W-:-:S02]  /*a870*/  SEL R53, R3, R33, !P2 ;  /* 0x0000002103357207 */ /* 0x000fc40005000000 */
[C---:B------:R-:W-:Y:S02]  /*a880*/  SEL R44, R3.reuse, R39, !P2 ;  /* 0x00000027032c7207 */ /* 0x040fe40005000000 */
[C---:B------:R-:W-:Y:S01]  /*a890*/  SEL R45, R3.reuse, R38, !P2 ;  /* 0x00000026032d7207 */ /* 0x040fe20005000000 */
[----:B------:R0:W1:Y:S01]  /*a8a0*/  @!UP2 SYNCS.EXCH.64 URZ, [UR9+0xc008], UR4 ;  /* 0x00c0080409ffa5b2 */ /* 0x0000620008000100 */
[C---:B------:R-:W-:Y:S02]  /*a8b0*/  SEL R60, R3.reuse, R29, !P2 ;  /* 0x0000001d033c7207 */ /* 0x040fe40005000000 */
[C---:B------:R-:W-:Y:S02]  /*a8c0*/  SEL R61, R3.reuse, R28, !P2 ;  /* 0x0000001c033d7207 */ /* 0x040fe40005000000 */
[C---:B------:R-:W-:Y:S02]  /*a8d0*/  SEL R65, R3.reuse, R26, !P2 ;  /* 0x0000001a03417207 */ /* 0x040fe40005000000 */
[----:B------:R-:W-:-:S02]  /*a8e0*/  SEL R67, R3, R25, !P2 ;  /* 0x0000001903437207 */ /* 0x000fc40005000000 */
[C---:B------:R-:W-:Y:S02]  /*a8f0*/  SEL R71, R3.reuse, R24, !P2 ;  /* 0x0000001803477207 */ /* 0x040fe40005000000 */
[C---:B------:R-:W-:Y:S01]  /*a900*/  SEL R70, R3.reuse, R23, !P2 ;  /* 0x0000001703467207 */ /* 0x040fe20005000000 */
[----:B0-----:R-:W0:Y:S01]  /*a910*/  LDCU UR4, c[0x0][0x3b0] ;  /* 0x00007600ff0477ac */ /* 0x001e220008000800 */
[C---:B------:R-:W-:Y:S02]  /*a920*/  SEL R69, R3.reuse, R22, !P2 ;  /* 0x0000001603457207 */ /* 0x040fe40005000000 */
[C---:B------:R-:W-:Y:S01]  /*a930*/  SEL R66, R3.reuse, R21, !P2 ;  /* 0x0000001503427207 */ /* 0x040fe20005000000 */
[----:B------:R-:W0:Y:S01]  /*a940*/  LDCU UR5, c[0x0][0x3b0] ;  /* 0x00007600ff0577ac */ /* 0x000e220008000800 */
[C---:B------:R-:W-:Y:S02]  /*a950*/  SEL R63, R3.reuse, R20, !P2 ;  /* 0x00000014033f7207 */ /* 0x040fe40005000000 */
[----:B------:R-:W-:-:S02]  /*a960*/  SEL R62, R3, R19, !P2 ;  /* 0x00000013033e7207 */ /* 0x000fc40005000000 */
[C---:B------:R-:W-:Y:S02]  /*a970*/  SEL R59, R3.reuse, R18, !P2 ;  /* 0x00000012033b7207 */ /* 0x040fe40005000000 */
[C---:B------:R-:W-:Y:S02]  /*a980*/  SEL R58, R3.reuse, R17, !P2 ;  /* 0x00000011033a7207 */ /* 0x040fe40005000000 */
[C---:B------:R-:W-:Y:S02]  /*a990*/  SEL R56, R3.reuse, R16, !P2 ;  /* 0x0000001003387207 */ /* 0x040fe40005000000 */
[C---:B------:R-:W-:Y:S02]  /*a9a0*/  SEL R52, R3.reuse, R15, !P2 ;  /* 0x0000000f03347207 */ /* 0x040fe40005000000 */
[C---:B------:R-:W-:Y:S02]  /*a9b0*/  SEL R50, R3.reuse, R14, !P2 ;  /* 0x0000000e03327207 */ /* 0x040fe40005000000 */
[----:B------:R-:W-:-:S02]  /*a9c0*/  SEL R47, R3, R13, !P2 ;  /* 0x0000000d032f7207 */ /* 0x000fc40005000000 */
[C---:B------:R-:W-:Y:S02]  /*a9d0*/  SEL R37, R3.reuse, R12, !P2 ;  /* 0x0000000c03257207 */ /* 0x040fe40005000000 */
[C---:B------:R-:W-:Y:S02]  /*a9e0*/  SEL R34, R3.reuse, R11, !P2 ;  /* 0x0000000b03227207 */ /* 0x040fe40005000000 */
[C---:B------:R-:W-:Y:S02]  /*a9f0*/  SEL R33, R3.reuse, R10, !P2 ;  /* 0x0000000a03217207 */ /* 0x040fe40005000000 */
[C---:B------:R-:W-:Y:S02]  /*aa00*/  SEL R84, R3.reuse, R9, !P2 ;  /* 0x0000000903547207 */ /* 0x040fe40005000000 */
[C---:B------:R-:W-:Y:S02]  /*aa10*/  SEL R82, R3.reuse, R7, !P2 ;  /* 0x0000000703527207 */ /* 0x040fe40005000000 */
[----:B------:R-:W-:Y:S01]  /*aa20*/  SEL R68, R3, R8, !P2 ;  /* 0x0000000803447207 */ /* 0x000fe20005000000 */
[----:B-1----:R-:W-:Y:S01]  /*aa30*/  VIADD R3, R40, 0xffffff91 ;  /* 0xffffff9128037836 */ /* 0x002fe20000000000 */
[----:B------:R-:W-:-:S04]  /*aa40*/  LOP3.LUT R41, R41, 0x7f, RZ, 0xc0, !PT ;  /* 0x0000007f29297812 */ /* 0x000fc800078ec0ff */
[----:B------:R-:W-:Y:S01]  /*aa50*/  ISETP.GE.U32.AND P0, PT, R3, 0x7fffff12, PT ;  /* 0x7fffff120300780c */ /* 0x000fe20003f06070 */
[----:B------:R-:W-:Y:S01]  /*aa60*/  IMAD R3, R4, 0x6e, RZ ;  /* 0x0000006e04037824 */ /* 0x000fe200078e02ff */
[----:B--2---:R1:W-:Y:S04]  /*aa70*/  STS.U8 [R41+UR9], R6 ;  /* 0x0000000629007988 */ /* 0x0043e80008000009 */
[----:B-1----:R-:W-:-:S04]  /*aa80*/  IADD3 R6, P1, PT, R3, R0, RZ ;  /* 0x0000000003067210 */ /* 0x002fc80007f3e0ff */
[----:B------:R-:W-:Y:S01]  /*aa90*/  LEA.HI.X.SX32 R7, R3, R2, 0x1, P1 ;  /* 0x0000000203077211 */ /* 0x000fe200008f0eff */
[----:B------:R1:W-:Y:S04]  /*aaa0*/  STL [R1+0x1ac], R6 ;  /* 0x0001ac0601007387 */ /* 0x0003e80000100800 */
[----:B------:R2:W-:Y:S04]  /*aab0*/  STL [R1+0x1a8], R7 ;  /* 0x0001a80701007387 */ /* 0x0005e80000100800 */
[----:B------:R-:W4:Y:S04]  /*aac0*/  LDL.LU R38, [R1+0x274] ;  /* 0x0002740001267983 */ /* 0x000f280000300800 */
[----:B------:R-:W4:Y:S04]  /*aad0*/  LDL.LU R29, [R1+0x60] ;  /* 0x00006000011d7983 */ /* 0x000f280000300800 */
[----:B------:R-:W4:Y:S01]  /*aae0*/  LDL.LU R39, [R1+0x58] ;  /* 0x0000580001277983 */ /* 0x000f220000300800 */
[----:B------:R-:W-:Y:S01]  /*aaf0*/  PRMT R9, RZ, 0x7610, R9 ;  /* 0x00007610ff097816 */ /* 0x000fe20000000009 */
[----:B------:R-:W-:-:S05]  /*ab00*/  VIADD R3, R40, 0xffffff89 ;  /* 0xffffff8928037836 */ /* 0x000fca0000000000 */
[----:B------:R1:W4:Y:S01]  /*ab10*/  @!P0 LDG.E.U8 R9, desc[UR18][R6.64] ;  /* 0x0000001206098981 */ /* 0x000322000c1e1100 */
[----:B------:R-:W-:Y:S01]  /*ab20*/  ISETP.GE.U32.AND P0, PT, R3, 0x7fffff0a, PT ;  /* 0x7fffff0a0300780c */ /* 0x000fe20003f06070 */
[----:B------:R-:W-:Y:S01]  /*ab30*/  IMAD R3, R4, 0x76, RZ ;  /* 0x0000007604037824 */ /* 0x000fe200078e02ff */
[----:B------:R-:W-:-:S04]  /*ab40*/  PRMT R8, RZ, 0x7610, R8 ;  /* 0x00007610ff087816 */ /* 0x000fc80000000008 */
[C---:B-1----:R-:W-:Y:S01]  /*ab50*/  IADD3 R6, P1, PT, R3.reuse, R0, RZ ;  /* 0x0000000003067210 */ /* 0x042fe20007f3e0ff */
[----:B---3--:R-:W-:Y:S03]  /*ab60*/  STS.U8 [R41+UR9+0x400], R27 ;  /* 0x0004001b29007988 */ /* 0x008fe60008000009 */
[----:B--2---:R-:W-:Y:S01]  /*ab70*/  LEA.HI.X.SX32 R7, R3, R2, 0x1, P1 ;  /* 0x0000000203077211 */ /* 0x004fe200008f0eff */
[----:B------:R1:W-:Y:S01]  /*ab80*/  STS.U8 [R41+UR9+0x800], R30 ;  /* 0x0008001e29007988 */ /* 0x0003e20008000009 */
[----:B------:R-:W-:-:S03]  /*ab90*/  VIADD R3, R40, 0xffffff81 ;  /* 0xffffff8128037836 */ /* 0x000fc60000000000 */
[----:B------:R2:W-:Y:S04]  /*aba0*/  STS.U8 [R41+UR9+0xc00], R31 ;  /* 0x000c001f29007988 */ /* 0x0005e80008000009 */
[----:B------:R3:W4:Y:S04]  /*abb0*/  @!P0 LDG.E.U8 R8, desc[UR18][R6.64] ;  /* 0x0000001206088981 */ /* 0x000728000c1e1100 */
[----:B-1----:R-:W4:Y:S04]  /*abc0*/  LDL.LU R30, [R1+0x278] ;  /* 0x00027800011e7983 */ /* 0x002f280000300800 */
[----:B--2---:R-:W2:Y:S01]  /*abd0*/  LDL.LU R31, [R1+0xf0] ;  /* 0x0000f000011f7983 */ /* 0x004ea20000300800 */
[----:B------:R-:W-:Y:S01]  /*abe0*/  ISETP.GE.U32.AND P0, PT, R3, 0x7fffff02, PT ;  /* 0x7fffff020300780c */ /* 0x000fe20003f06070 */
[----:B------:R-:W-:-:S02]  /*abf0*/  IMAD R3, R4, 0x7e, RZ ;  /* 0x0000007e04037824 */ /* 0x000fc400078e02ff */
[----:B------:R3:W-:Y:S04]  /*ac00*/  STL [R1+0x1bc], R6 ;  /* 0x0001bc0601007387 */ /* 0x0007e80000100800 */
[----:B------:R-:W-:Y:S01]  /*ac10*/  STL [R1+0x1b8], R7 ;  /* 0x0001b80701007387 */ /* 0x000fe20000100800 */
[----:B---3--:R-:W-:-:S03]  /*ac20*/  IADD3 R6, P1, PT, R3, R0, RZ ;  /* 0x0000000003067210 */ /* 0x008fc60007f3e0ff */
[----:B------:R1:W-:Y:S01]  /*ac30*/  STS.U8 [R41+UR9+0x1000], R32 ;  /* 0x0010002029007988 */ /* 0x0003e20008000009 */
[----:B------:R-:W-:-:S03]  /*ac40*/  LEA.HI.X.SX32 R10, R3, R2, 0x1, P1 ;  /* 0x00000002030a7211 */ /* 0x000fc600008f0eff */
[----:B------:R3:W-:Y:S04]  /*ac50*/  STS.U8 [R41+UR9+0x1400], R35 ;  /* 0x0014002329007988 */ /* 0x0007e80008000009 */
[----:B-1----:R-:W2:Y:S04]  /*ac60*/  LDL.LU R32, [R1+0xec] ;  /* 0x0000ec0001207983 */ /* 0x002ea80000300800 */
[----:B---3--:R-:W3:Y:S04]  /*ac70*/  LDL.LU R35, [R1+0x270] ;  /* 0x0002700001237983 */ /* 0x008ee80000300800 */
[----:B------:R-:W-:Y:S04]  /*ac80*/  STL [R1+0x1cc], R6 ;  /* 0x0001cc0601007387 */ /* 0x000fe80000100800 */
[----:B------:R1:W-:Y:S04]  /*ac90*/  STS.U8 [R41+UR9+0x1800], R36 ;  /* 0x0018002429007988 */ /* 0x0003e80008000009 */
[----:B------:R-:W-:Y:S04]  /*aca0*/  STL [R1+0x1c8], R10 ;  /* 0x0001c80a01007387 */ /* 0x000fe80000100800 */
[----:B-1----:R-:W3:Y:S04]  /*acb0*/  LDL.LU R36, [R1+0x26c] ;  /* 0x00026c0001247983 */ /* 0x002ee80000300800 */
[----:B----4-:R1:W-:Y:S04]  /*acc0*/  STS.U8 [R41+UR9+0x1c00], R38 ;  /* 0x001c002629007988 */ /* 0x0103e80008000009 */
[----:B------:R-:W-:Y:S04]  /*acd0*/  STS.U8 [R41+UR9+0x2000], R29 ;  /* 0x0020001d29007988 */ /* 0x000fe80008000009 */
[----:B-1----:R-:W4:Y:S04]  /*ace0*/  LDL.LU R38, [R1+0x150] ;  /* 0x0001500001267983 */ /* 0x002f280000300800 */
[----:B------:R1:W-:Y:S04]  /*acf0*/  STS.U8 [R41+UR9+0x2400], R39 ;  /* 0x0024002729007988 */ /* 0x0003e80008000009 */
[----:B-1----:R-:W4:Y:S01]  /*ad00*/  LDL.LU R39, [R1+0x14c] ;  /* 0x00014c0001277983 */ /* 0x002f220000300800 */
[----:B------:R-:W-:Y:S01]  /*ad10*/  PRMT R7, RZ, 0x7610, R7 ;  /* 0x00007610ff077816 */ /* 0x000fe20000000007 */
[----:B------:R-:W-:-:S02]  /*ad20*/  @!P0 IMAD.MOV.U32 R11, RZ, RZ, R10 ;  /* 0x000000ffff0b8224 */ /* 0x000fc400078e000a */
[----:B------:R-:W-:Y:S02]  /*ad30*/  @!P0 IMAD.MOV.U32 R10, RZ, RZ, R6 ;  /* 0x000000ffff0a8224 */ /* 0x000fe400078e0006 */
[----:B------:R-:W-:-:S03]  /*ad40*/  VIADD R3, R40, 0xfffffff8 ;  /* 0xfffffff828037836 */ /* 0x000fc60000000000 */
[----:B------:R1:W4:Y:S02]  /*ad50*/  @!P0 LDG.E.U8 R7, desc[UR18][R10.64] ;  /* 0x000000120a078981 */ /* 0x000324000c1e1100 */
[----:B------:R-:W-:Y:S01]  /*ad60*/  ISETP.GE.U32.AND P0, PT, R3, 0x7fffff79, PT ;  /* 0x7fffff790300780c */ /* 0x000fe20003f06070 */
[----:B------:R-:W-:-:S05]  /*ad70*/  IMAD R3, R4, 0x7, RZ ;  /* 0x0000000704037824 */ /* 0x000fca00078e02ff */
[----:B------:R-:W-:-:S04]  /*ad80*/  IADD3 R6, P1, PT, R3, R0, RZ ;  /* 0x0000000003067210 */ /* 0x000fc80007f3e0ff */
[----:B-1----:R-:W-:Y:S01]  /*ad90*/  LEA.HI.X.SX32 R10, R3, R2, 0x1, P1 ;  /* 0x00000002030a7211 */ /* 0x002fe200008f0eff */
[----:B------:R-:W-:Y:S01]  /*ada0*/  STL [R1+0x60], R6 ;  /* 0x0000600601007387 */ /* 0x000fe20000100800 */
[----:B------:R-:W-:Y:S01]  /*adb0*/  PRMT R22, RZ, 0x7610, R22 ;  /* 0x00007610ff167816 */ /* 0x000fe20000000016 */
[----:B------:R-:W-:Y:S02]  /*adc0*/  VIADD R3, R40, 0xfffffff0 ;  /* 0xfffffff028037836 */ /* 0x000fe40000000000 */
[----:B------:R1:W-:Y:S01]  /*add0*/  STL [R1+0x58], R10 ;  /* 0x0000580a01007387 */ /* 0x0003e20000100800 */
[----:B------:R-:W-:-:S03]  /*ade0*/  @!P0 IMAD.MOV.U32 R11, RZ, RZ, R10 ;  /* 0x000000ffff0b8224 */ /* 0x000fc600078e000a */
[----:B------:R0:W-:Y:S04]  /*adf0*/  STS.U8 [R41+UR9+0x2800], R30 ;  /* 0x0028001e29007988 */ /* 0x0001e80008000009 */
[----:B------:R-:W4:Y:S01]  /*ae00*/  LDL.LU R27, [R1+0x268] ;  /* 0x00026800011b7983 */ /* 0x000f220000300800 */
[----:B-1----:R-:W-:-:S03]  /*ae10*/  @!P0 IMAD.MOV.U32 R10, RZ, RZ, R6 ;  /* 0x000000ffff0a8224 */ /* 0x002fc600078e0006 */
[----:B--2---:R1:W-:Y:S04]  /*ae20*/  STS.U8 [R41+UR9+0x2c00], R31 ;  /* 0x002c001f29007988 */ /* 0x0043e80008000009 */
[----:B------:R2:W4:Y:S01]  /*ae30*/  @!P0 LDG.E.U8 R22, desc[UR18][R10.64] ;  /* 0x000000120a168981 */ /* 0x000522000c1e1100 */
[----:B------:R-:W-:Y:S01]  /*ae40*/  ISETP.GE.U32.AND P0, PT, R3, 0x7fffff71, PT ;  /* 0x7fffff710300780c */ /* 0x000fe20003f06070 */
[----:B------:R-:W-:Y:S02]  /*ae50*/  IMAD R3, R4, 0xf, RZ ;  /* 0x0000000f04037824 */ /* 0x000fe400078e02ff */
[----:B0-----:R-:W4:Y:S03]  /*ae60*/  LDL.LU R30, [R1+0x15c] ;  /* 0x00015c00011e7983 */ /* 0x001f260000300800 */
[C---:B------:R-:W-:Y:S01]  /*ae70*/  IADD3 R6, P1, PT, R3.reuse, R0, RZ ;  /* 0x0000000003067210 */ /* 0x040fe20007f3e0ff */
[----:B-1----:R-:W4:Y:S03]  /*ae80*/  LDL.LU R31, [R1+0x158] ;  /* 0x00015800011f7983 */ /* 0x002f260000300800 */
[----:B--2---:R-:W-:Y:S01]  /*ae90*/  LEA.HI.X.SX32 R10, R3, R2, 0x1, P1 ;  /* 0x00000002030a7211 */ /* 0x004fe200008f0eff */
[----:B------:R-:W-:Y:S01]  /*aea0*/  STL [R1+0xf0], R6 ;  /* 0x0000f00601007387 */ /* 0x000fe20000100800 */
[----:B------:R-:W-:Y:S01]  /*aeb0*/  PRMT R21, RZ, 0x7610, R21 ;  /* 0x00007610ff157816 */ /* 0x000fe20000000015 */
[----:B------:R-:W-:-:S02]  /*aec0*/  VIADD R3, R40, 0xffffffe8 ;  /* 0xffffffe828037836 */ /* 0x000fc40000000000 */
[----:B------:R0:W-:Y:S01]  /*aed0*/  STL [R1+0xec], R10 ;  /* 0x0000ec0a01007387 */ /* 0x0001e20000100800 */
[----:B------:R-:W-:Y:S02]  /*aee0*/  @!P0 IMAD.MOV.U32 R11, RZ, RZ, R10 ;  /* 0x000000ffff0b8224 */ /* 0x000fe400078e000a */
[----:B0-----:R-:W-:-:S05]  /*aef0*/  @!P0 IMAD.MOV.U32 R10, RZ, RZ, R6 ;  /* 0x000000ffff0a8224 */ /* 0x001fca00078e0006 */
[----:B------:R0:W2:Y:S01]  /*af00*/  @!P0 LDG.E.U8 R21, desc[UR18][R10.64] ;  /* 0x000000120a158981 */ /* 0x0000a2000c1e1100 */
[----:B------:R-:W-:Y:S01]  /*af10*/  ISETP.GE.U32.AND P0, PT, R3, 0x7fffff69, PT ;  /* 0x7fffff690300780c */ /* 0x000fe20003f06070 */
[----:B------:R-:W-:Y:S02]  /*af20*/  IMAD R3, R4, 0x17, RZ ;  /* 0x0000001704037824 */ /* 0x000fe400078e02ff */
[----:B------:R1:W-:Y:S03]  /*af30*/  STS.U8 [R41+UR9+0x3000], R32 ;  /* 0x0030002029007988 */ /* 0x0003e60008000009 */
[C---:B0-----:R-:W-:Y:S01]  /*af40*/  IADD3 R10, P1, PT, R3.reuse, R0, RZ ;  /* 0x00000000030a7210 */ /* 0x041fe20007f3e0ff */
[----:B---3--:R0:W-:Y:S03]  /*af50*/  STS.U8 [R41+UR9+0x3400], R35 ;  /* 0x0034002329007988 */ /* 0x0081e60008000009 */
[----:B------:R-:W-:Y:S01]  /*af60*/  LEA.HI.X.SX32 R11, R3, R2, 0x1, P1 ;  /* 0x00000002030b7211 */ /* 0x000fe200008f0eff */
[----:B-1----:R-:W3:Y:S04]  /*af70*/  LDL.LU R32, [R1+0x264] ;  /* 0x0002640001207983 */ /* 0x002ee80000300800 */
[----:B------:R1:W-:Y:S04]  /*af80*/  STS.U8 [R41+UR9+0x3800], R36 ;  /* 0x0038002429007988 */ /* 0x0003e80008000009 */
[----:B0-----:R-:W2:Y:S01]  /*af90*/  LDL.LU R35, [R1+0x164] ;  /* 0x0001640001237983 */ /* 0x001ea20000300800 */
[----:B------:R-:W-:-:S03]  /*afa0*/  LOP3.LUT R6, R41, 0x10, RZ, 0x3c, !PT ;  /* 0x0000001029067812 */ /* 0x000fc600078e3cff */
[----:B-1----:R-:W2:Y:S04]  /*afb0*/  LDL.LU R36, [R1+0x160] ;  /* 0x0001600001247983 */ /* 0x002ea80000300800 */
[----:B------:R-:W-:Y:S04]  /*afc0*/  STL [R1+0x150], R10 ;  /* 0x0001500a01007387 */ /* 0x000fe80000100800 */
[----:B------:R-:W-:Y:S04]  /*afd0*/  STL [R1+0x14c], R11 ;  /* 0x00014c0b01007387 */ /* 0x000fe80000100800 */
[----:B----4-:R0:W-:Y:S04]  /*afe0*/  STS.U8 [R41+UR9+0x3c00], R38 ;  /* 0x003c002629007988 */ /* 0x0101e80008000009 */
[----:B0-----:R-:W4:Y:S04]  /*aff0*/  LDL.LU R38, [R1+0x260] ;  /* 0x0002600001267983 */ /* 0x001f280000300800 */
[----:B------:R0:W-:Y:S04]  /*b000*/  STS.U8 [R6+UR9+0x480], R39 ;  /* 0x0004802706007988 */ /* 0x0001e80008000009 */
[----:B------:R-:W4:Y:S04]  /*b010*/  LDL.LU R29, [R1+0x16c] ;  /* 0x00016c00011d7983 */ /* 0x000f280000300800 */
[----:B0-----:R-:W4:Y:S01]  /*b020*/  LDL.LU R39, [R1+0x168] ;  /* 0x0001680001277983 */ /* 0x001f220000300800 */
[----:B------:R-:W-:Y:S01]  /*b030*/  PRMT R20, RZ, 0x7610, R20 ;  /* 0x00007610ff147816 */ /* 0x000fe20000000014 */
[----:B------:R-:W-:-:S05]  /*b040*/  VIADD R3, R40, 0xffffffe0 ;  /* 0xffffffe028037836 */ /* 0x000fca0000000000 */
[----:B------:R0:W4:Y:S01]  /*b050*/  @!P0 LDG.E.U8 R20, desc[UR18][R10.64] ;  /* 0x000000120a148981 */ /* 0x000122000c1e1100 */
[----:B------:R-:W-:Y:S01]  /*b060*/  ISETP.GE.U32.AND P0, PT, R3, 0x7fffff61, PT ;  /* 0x7fffff610300780c */ /* 0x000fe20003f06070 */
[----:B------:R-:W-:Y:S01]  /*b070*/  IMAD R3, R4, 0x1f, RZ ;  /* 0x0000001f04037824 */ /* 0x000fe200078e02ff */
[----:B------:R-:W-:-:S04]  /*b080*/  PRMT R19, RZ, 0x7610, R19 ;  /* 0x00007610ff137816 */ /* 0x000fc80000000013 */
[----:B0-----:R-:W-:-:S04]  /*b090*/  IADD3 R10, P1, PT, R3, R0, RZ ;  /* 0x00000000030a7210 */ /* 0x001fc80007f3e0ff */
[----:B------:R-:W-:Y:S01]  /*b0a0*/  LEA.HI.X.SX32 R11, R3, R2, 0x1, P1 ;  /* 0x00000002030b7211 */ /* 0x000fe200008f0eff */
[----:B------:R-:W-:Y:S01]  /*b0b0*/  VIADD R3, R40, 0xffffffd8 ;  /* 0xffffffd828037836 */ /* 0x000fe20000000000 */
[----:B------:R-:W-:Y:S04]  /*b0c0*/  STS.U8 [R6+UR9+0x880], R27 ;  /* 0x0008801b06007988 */ /* 0x000fe80008000009 */
[----:B------:R0:W4:Y:S01]  /*b0d0*/  @!P0 LDG.E.U8 R19, desc[UR18][R10.64] ;  /* 0x000000120a138981 */ /* 0x000122000c1e1100 */
[----:B------:R-:W-:Y:S01]  /*b0e0*/  ISETP.GE.U32.AND P0, PT, R3, 0x7fffff59, PT ;  /* 0x7fffff590300780c */ /* 0x000fe20003f06070 */
[----:B------:R-:W-:Y:S02]  /*b0f0*/  IMAD R3, R4, 0x27, RZ ;  /* 0x0000002704037824 */ /* 0x000fe400078e02ff */
[----:B------:R1:W-:Y:S04]  /*b100*/  STS.U8 [R6+UR9+0xc80], R30 ;  /* 0x000c801e06007988 */ /* 0x0003e80008000009 */
[----:B------:R0:W-:Y:S04]  /*b110*/  STS.U8 [R6+UR9+0x1080], R31 ;  /* 0x0010801f06007988 */ /* 0x0001e80008000009 */
[----:B-1----:R-:W4:Y:S04]  /*b120*/  LDL.LU R30, [R1+0x25c] ;  /* 0x00025c00011e7983 */ /* 0x002f280000300800 */
[----:B0-----:R-:W4:Y:S04]  /*b130*/  LDL.LU R31, [R1+0x174] ;  /* 0x00017400011f7983 */ /* 0x001f280000300800 */
[----:B------:R0:W-:Y:S04]  /*b140*/  STL [R1+0x15c], R10 ;  /* 0x00015c0a01007387 */ /* 0x0001e80000100800 */
[----:B------:R1:W-:Y:S01]  /*b150*/  STL [R1+0x158], R11 ;  /* 0x0001580b01007387 */ /* 0x0003e20000100800 */
[----:B0-----:R-:W-:-:S04]  /*b160*/  IADD3 R10, P1, PT, R3, R0, RZ ;  /* 0x00000000030a7210 */ /* 0x001fc80007f3e0ff */
[----:B-1----:R-:W-:Y:S01]  /*b170*/  LEA.HI.X.SX32 R11, R3, R2, 0x1, P1 ;  /* 0x00000002030b7211 */ /* 0x002fe200008f0eff */
[----:B---3--:R0:W-:Y:S04]  /*b180*/  STS.U8 [R6+UR9+0x1480], R32 ;  /* 0x0014802006007988 */ /* 0x0081e80008000009 */
[----:B--2---:R1:W-:Y:S04]  /*b190*/  STS.U8 [R6+UR9+0x1880], R35 ;  /* 0x0018802306007988 */ /* 0x0043e80008000009 */
[----:B0-----:R-:W2:Y:S04]  /*b1a0*/  LDL.LU R32, [R1+0x170] ;  /* 0x0001700001207983 */ /* 0x001ea80000300800 */
[----:B-1----:R-:W3:Y:S04]  /*b1b0*/  LDL.LU R35, [R1+0x258] ;  /* 0x0002580001237983 */ /* 0x002ee80000300800 */
[----:B------:R-:W-:Y:S04]  /*b1c0*/  STL [R1+0x164], R10 ;  /* 0x0001640a01007387 */ /* 0x000fe80000100800 */
[----:B------:R0:W-:Y:S04]  /*b1d0*/  STS.U8 [R6+UR9+0x1c80], R36 ;  /* 0x001c802406007988 */ /* 0x0001e80008000009 */
[----:B------:R-:W-:Y:S04]  /*b1e0*/  STL [R1+0x160], R11 ;  /* 0x0001600b01007387 */ /* 0x000fe80000100800 */
[----:B0-----:R-:W3:Y:S04]  /*b1f0*/  LDL.LU R36, [R1+0x250] ;  /* 0x0002500001247983 */ /* 0x001ee80000300800 */
[----:B----4-:R0:W-:Y:S04]  /*b200*/  STS.U8 [R6+UR9+0x2080], R38 ;  /* 0x0020802606007988 */ /* 0x0101e80008000009 */
[----:B0-----:R-:W4:Y:S04]  /*b210*/  LDL.LU R38, [R1+0x17c] ;  /* 0x00017c0001267983 */ /* 0x001f280000300800 */
[----:B------:R-:W-:Y:S04]  /*b220*/  STS.U8 [R6+UR9+0x2480], R29 ;  /* 0x0024801d06007988 */ /* 0x000fe80008000009 */
[----:B------:R0:W-:Y:S04]  /*b230*/  STS.U8 [R6+UR9+0x2880], R39 ;  /* 0x0028802706007988 */ /* 0x0001e80008000009 */
        /* <DEDUP_REMOVED lines=9> */
[----:B------:R-:W-:-:S04]  /*b2d0*/  VIADD R3, R40, 0xffffffc8 ;  /* 0xffffffc828037836 */ /* 0x000fc80000000000 */
[----:B------:R0:W4:Y:S01]  /*b2e0*/  @!P0 LDG.E.U8 R17, desc[UR18][R10.64] ;  /* 0x000000120a118981 */ /* 0x000122000c1e1100 */
[----:B------:R-:W-:Y:S01]  /*b2f0*/  ISETP.GE.U32.AND P0, PT, R3, 0x7fffff49, PT ;  /* 0x7fffff490300780c */ /* 0x000fe20003f06070 */
[----:B------:R-:W-:Y:S02]  /*b300*/  IMAD R3, R4, 0x37, RZ ;  /* 0x0000003704037824 */ /* 0x000fe400078e02ff */
[----:B------:R0:W-:Y:S01]  /*b310*/  STL [R1+0x16c], R10 ;  /* 0x00016c0a01007387 */ /* 0x0001e20000100800 */
[----:B------:R-:W-:-:S03]  /*b320*/  PRMT R16, RZ, 0x7610, R16 ;  /* 0x00007610ff107816 */ /* 0x000fc60000000010 */
[----:B------:R1:W-:Y:S04]  /*b330*/  STL [R1+0x168], R11 ;  /* 0x0001680b01007387 */ /* 0x0003e80000100800 */
[----:B------:R1:W-:Y:S01]  /*b340*/  STS.U8 [R6+UR9+0x2c80], R30 ;  /* 0x002c801e06007988 */ /* 0x0003e20008000009 */
[----:B0-----:R-:W-:-:S03]  /*b350*/  IADD3 R10, P1, PT, R3, R0, RZ ;  /* 0x00000000030a7210 */ /* 0x001fc60007f3e0ff */
[----:B------:R-:W4:Y:S01]  /*b360*/  LDL.LU R27, [R1+0x254] ;  /* 0x00025400011b7983 */ /* 0x000f220000300800 */
[----:B-1----:R-:W-:Y:S01]  /*b370*/  LEA.HI.X.SX32 R11, R3, R2, 0x1, P1 ;  /* 0x00000002030b7211 */ /* 0x002fe200008f0eff */
[----:B------:R-:W-:Y:S02]  /*b380*/  VIADD R3, R40, 0xffffffc0 ;  /* 0xffffffc028037836 */ /* 0x000fe40000000000 */
[----:B------:R0:W-:Y:S04]  /*b390*/  STS.U8 [R6+UR9+0x3080], R31 ;  /* 0x0030801f06007988 */ /* 0x0001e80008000009 */
[----:B------:R-:W4:Y:S04]  /*b3a0*/  LDL.LU R30, [R1+0x184] ;  /* 0x00018400011e7983 */ /* 0x000f280000300800 */
[----:B------:R1:W4:Y:S04]  /*b3b0*/  @!P0 LDG.E.U8 R16, desc[UR18][R10.64] ;  /* 0x000000120a108981 */ /* 0x000328000c1e1100 */
[----:B0-----:R-:W4:Y:S01]  /*b3c0*/  LDL.LU R31, [R1+0x180] ;  /* 0x00018000011f7983 */ /* 0x001f220000300800 */
[----:B------:R-:W-:Y:S01]  /*b3d0*/  ISETP.GE.U32.AND P0, PT, R3, 0x7fffff41, PT ;  /* 0x7fffff410300780c */ /* 0x000fe20003f06070 */
[----:B------:R-:W-:-:S02]  /*b3e0*/  IMAD R3, R4, 0x3f, RZ ;  /* 0x0000003f04037824 */ /* 0x000fc400078e02ff */
[----:B------:R1:W-:Y:S04]  /*b3f0*/  STL [R1+0x174], R10 ;  /* 0x0001740a01007387 */ /* 0x0003e80000100800 */
[----:B------:R0:W-:Y:S01]  /*b400*/  STL [R1+0x170], R11 ;  /* 0x0001700b01007387 */ /* 0x0001e20000100800 */
[----:B-1----:R-:W-:-:S03]  /*b410*/  IADD3 R10, P1, PT, R3, R0, RZ ;  /* 0x00000000030a7210 */ /* 0x002fc60007f3e0ff */
[----:B--2---:R-:W-:Y:S04]  /*b420*/  STS.U8 [R6+UR9+0x3480], R32 ;  /* 0x0034802006007988 */ /* 0x004fe80008000009 */
[----:B---3--:R1:W-:Y:S01]  /*b430*/  STS.U8 [R6+UR9+0x3880], R35 ;  /* 0x0038802306007988 */ /* 0x0083e20008000009 */
[----:B0-----:R-:W-:-:S03]  /*b440*/  LEA.HI.X.SX32 R11, R3, R2, 0x1, P1 ;  /* 0x00000002030b7211 */ /* 0x001fc600008f0eff */
[----:B-1----:R-:W2:Y:S04]  /*b450*/  LDL.LU R35, [R1+0x24c] ;  /* 0x00024c0001237983 */ /* 0x002ea80000300800 */
[----:B------:R-:W3:Y:S04]  /*b460*/  LDL.LU R32, [R1+0x18c] ;  /* 0x00018c0001207983 */ /* 0x000ee80000300800 */
[----:B------:R0:W-:Y:S04]  /*b470*/  STS.U8 [R6+UR9+0x3c80], R36 ;  /* 0x003c802406007988 */ /* 0x0001e80008000009 */
[----:B0-----:R-:W3:Y:S04]  /*b480*/  LDL.LU R36, [R1+0x188] ;  /* 0x0001880001247983 */ /* 0x001ee80000300800 */
[----:B----4-:R0:W-:Y:S04]  /*b490*/  STS.U8 [R6+UR9+0x80], R38 ;  /* 0x0000802606007988 */ /* 0x0101e80008000009 */
[----:B0-----:R-:W4:Y:S01]  /*b4a0*/  LDL.LU R38, [R1+0x248] ;  /* 0x0002480001267983 */ /* 0x001f220000300800 */
[----:B------:R-:W-:-:S03]  /*b4b0*/  LOP3.LUT R6, R41, 0x20, RZ, 0x3c, !PT ;  /* 0x0000002029067812 */ /* 0x000fc600078e3cff */
[----:B------:R-:W-:Y:S04]  /*b4c0*/  STL [R1+0x17c], R10 ;  /* 0x00017c0a01007387 */ /* 0x000fe80000100800 */
[----:B------:R-:W-:Y:S04]  /*b4d0*/  STL [R1+0x178], R11 ;  /* 0x0001780b01007387 */ /* 0x000fe80000100800 */
        /* <DEDUP_REMOVED lines=15> */
[----:B------:R-:W-:Y:S04]  /*b5d0*/  STS.U8 [R6+UR9+0x500], R27 ;  /* 0x0005001b06007988 */ /* 0x000fe80008000009 */
        /* <DEDUP_REMOVED lines=8> */
[----:B--2---:R0:W-:Y:S04]  /*b660*/  STS.U8 [R6+UR9+0x1100], R35 ;  /* 0x0011002306007988 */ /* 0x0041e80008000009 */
[----:B---3--:R1:W-:Y:S04]  /*b670*/  STS.U8 [R6+UR9+0x1500], R32 ;  /* 0x0015002006007988 */ /* 0x0083e80008000009 */
[----:B0-----:R-:W2:Y:S04]  /*b680*/  LDL.LU R35, [R1+0x198] ;  /* 0x0001980001237983 */ /* 0x001ea80000300800 */
[----:B------:R-:W-:Y:S04]  /*b690*/  STL [R1+0x18c], R10 ;  /* 0x00018c0a01007387 */ /* 0x000fe80000100800 */
[----:B------:R-:W-:Y:S04]  /*b6a0*/  STL [R1+0x188], R11 ;  /* 0x0001880b01007387 */ /* 0x000fe80000100800 */
[----:B------:R0:W-:Y:S04]  /*b6b0*/  STS.U8 [R6+UR9+0x1900], R36 ;  /* 0x0019002406007988 */ /* 0x0001e80008000009 */
[----:B-1----:R-:W3:Y:S04]  /*b6c0*/  LDL.LU R32, [R1+0x240] ;  /* 0x0002400001207983 */ /* 0x002ee80000300800 */
[----:B0-----:R-:W3:Y:S01]  /*b6d0*/  LDL.LU R36, [R1+0x238] ;  /* 0x0002380001247983 */ /* 0x001ee20000300800 */
[----:B------:R-:W-:Y:S01]  /*b6e0*/  PRMT R13, RZ, 0x7610, R13 ;  /* 0x00007610ff0d7816 */ /* 0x000fe2000000000d */
[----:B------:R-:W-:-:S05]  /*b6f0*/  VIADD R3, R40, 0xffffffa8 ;  /* 0xffffffa828037836 */ /* 0x000fca0000000000 */
[----:B------:R0:W3:Y:S01]  /*b700*/  @!P0 LDG.E.U8 R13, desc[UR18][R10.64] ;  /* 0x000000120a0d8981 */ /* 0x0000e2000c1e1100 */
[----:B------:R-:W-:Y:S01]  /*b710*/  ISETP.GE.U32.AND P0, PT, R3, 0x7fffff29, PT ;  /* 0x7fffff290300780c */ /* 0x000fe20003f06070 */
[----:B------:R-:W-:-:S05]  /*b720*/  IMAD R3, R4, 0x57, RZ ;  /* 0x0000005704037824 */ /* 0x000fca00078e02ff */
[----:B0-----:R-:W-:-:S04]  /*b730*/  IADD3 R10, P1, PT, R3, R0, RZ ;  /* 0x00000000030a7210 */ /* 0x001fc80007f3e0ff */
[----:B------:R-:W-:Y:S01]  /*b740*/  LEA.HI.X.SX32 R11, R3, R2, 0x1, P1 ;  /* 0x00000002030b7211 */ /* 0x000fe200008f0eff */
[----:B----4-:R0:W-:Y:S04]  /*b750*/  STS.U8 [R6+UR9+0x1d00], R38 ;  /* 0x001d002606007988 */ /* 0x0101e80008000009 */
[----:B0-----:R-:W4:Y:S04]  /*b760*/  LDL.LU R38, [R1+0x1a4] ;  /* 0x0001a40001267983 */ /* 0x001f280000300800 */
[----:B------:R-:W-:Y:S04]  /*b770*/  STS.U8 [R6+UR9+0x2100], R29 ;  /* 0x0021001d06007988 */ /* 0x000fe80008000009 */
[----:B------:R0:W-:Y:S04]  /*b780*/  STS.U8 [R6+UR9+0x2500], R39 ;  /* 0x0025002706007988 */ /* 0x0001e80008000009 */
[----:B0-----:R-:W4:Y:S04]  /*b790*/  LDL.LU R39, [R1+0x1a0] ;  /* 0x0001a00001277983 */ /* 0x001f280000300800 */
[----:B------:R-:W-:Y:S04]  /*b7a0*/  STL [R1+0x194], R10 ;  /* 0x0001940a01007387 */ /* 0x000fe80000100800 */
[----:B------:R0:W-:Y:S04]  /*b7b0*/  STL [R1+0x190], R11 ;  /* 0x0001900b01007387 */ /* 0x0001e80000100800 */
[----:B------:R-:W4:Y:S01]  /*b7c0*/  LDL.LU R26, [R1+0x23c] ;  /* 0x00023c00011a7983 */ /* 0x000f220000300800 */
[----:B------:R-:W-:Y:S01]  /*b7d0*/  PRMT R12, RZ, 0x7610, R12 ;  /* 0x00007610ff0c7816 */ /* 0x000fe2000000000c */
[----:B------:R-:W-:-:S02]  /*b7e0*/  VIADD R3, R40, 0xffffffa0 ;  /* 0xffffffa028037836 */ /* 0x000fc40000000000 */
[----:B------:R-:W4:Y:S04]  /*b7f0*/  LDL.LU R27, [R1+0x1b4] ;  /* 0x0001b400011b7983 */ /* 0x000f280000300800 */
[----:B------:R0:W4:Y:S01]  /*b800*/  @!P0 LDG.E.U8 R12, desc[UR18][R10.64] ;  /* 0x000000120a0c8981 */ /* 0x000122000c1e1100 */
[----:B------:R-:W-:Y:S01]  /*b810*/  ISETP.GE.U32.AND P0, PT, R3, 0x7fffff21, PT ;  /* 0x7fffff210300780c */ /* 0x000fe20003f06070 */
[----:B------:R-:W-:Y:S02]  /*b820*/  IMAD R3, R4, 0x5f, RZ ;  /* 0x0000005f04037824 */ /* 0x000fe400078e02ff */
[----:B------:R-:W4:Y:S03]  /*b830*/  LDL.LU R29, [R1+0x1b0] ;  /* 0x0001b000011d7983 */ /* 0x000f260000300800 */
[----:B------:R-:W-:-:S02]  /*b840*/  IADD3 R24, P1, PT, R3, R0, RZ ;  /* 0x0000000003187210 */ /* 0x000fc40007f3e0ff */
[----:B0-----:R-:W-:Y:S02]  /*b850*/  PRMT R11, RZ, 0x7610, R11 ;  /* 0x00007610ff0b7816 */ /* 0x001fe4000000000b */
[----:B------:R-:W-:Y:S01]  /*b860*/  LEA.HI.X.SX32 R25, R3, R2, 0x1, P1 ;  /* 0x0000000203197211 */ /* 0x000fe200008f0eff */
[----:B------:R-:W-:-:S04]  /*b870*/  VIADD R3, R40, 0xffffff98 ;  /* 0xffffff9828037836 */ /* 0x000fc80000000000 */
[----:B------:R0:W4:Y:S01]  /*b880*/  @!P0 LDG.E.U8 R11, desc[UR18][R24.64] ;  /* 0x00000012180b8981 */ /* 0x000122000c1e1100 */
[----:B------:R-:W-:Y:S01]  /*b890*/  ISETP.GE.U32.AND P0, PT, R3, 0x7fffff19, PT ;  /* 0x7fffff190300780c */ /* 0x000fe20003f06070 */
[----:B------:R-:W-:Y:S02]  /*b8a0*/  IMAD R3, R4, 0x67, RZ ;  /* 0x0000006704037824 */ /* 0x000fe400078e02ff */
[----:B------:R1:W-:Y:S04]  /*b8b0*/  STS.U8 [R6+UR9+0x2900], R30 ;  /* 0x0029001e06007988 */ /* 0x0003e80008000009 */
[----:B------:R0:W-:Y:S04]  /*b8c0*/  STS.U8 [R6+UR9+0x2d00], R31 ;  /* 0x002d001f06007988 */ /* 0x0001e80008000009 */
[----:B------:R-:W-:Y:S04]  /*b8d0*/  STL [R1+0x19c], R24 ;  /* 0x00019c1801007387 */ /* 0x000fe80000100800 */
[----:B------:R-:W-:Y:S04]  /*b8e0*/  STL [R1+0x198], R25 ;  /* 0x0001981901007387 */ /* 0x000fe80000100800 */
[----:B-1----:R-:W4:Y:S04]  /*b8f0*/  LDL.LU R30, [R1+0x234] ;  /* 0x00023400011e7983 */ /* 0x002f280000300800 */
[----:B0-----:R-:W4:Y:S01]  /*b900*/  LDL.LU R31, [R1+0x1c4] ;  /* 0x0001c400011f7983 */ /* 0x001f220000300800 */
[----:B------:R-:W-:-:S03]  /*b910*/  PRMT R10, RZ, 0x7610, R10 ;  /* 0x00007610ff0a7816 */ /* 0x000fc6000000000a */
[----:B--2---:R0:W-:Y:S04]  /*b920*/  STS.U8 [R6+UR9+0x3100], R35 ;  /* 0x0031002306007988 */ /* 0x0041e80008000009 */
[----:B0-----:R-:W2:Y:S04]  /*b930*/  LDL.LU R35, [R1+0x1c0] ;  /* 0x0001c00001237983 */ /* 0x001ea80000300800 */
[----:B---3--:R0:W-:Y:S04]  /*b940*/  STS.U8 [R6+UR9+0x3500], R32 ;  /* 0x0035002006007988 */ /* 0x0081e80008000009 */
[----:B------:R1:W-:Y:S01]  /*b950*/  STS.U8 [R6+UR9+0x3900], R36 ;  /* 0x0039002406007988 */ /* 0x0003e20008000009 */
[----:B0-----:R-:W-:-:S03]  /*b960*/  LOP3.LUT R32, R41, 0x30, RZ, 0x3c, !PT ;  /* 0x0000003029207812 */ /* 0x001fc600078e3cff */
[----:B-1----:R-:W3:Y:S01]  /*b970*/  LDL.LU R36, [R1+0x230] ;  /* 0x0002300001247983 */ /* 0x002ee20000300800 */
[----:B------:R-:W-:-:S03]  /*b980*/  PRMT R28, RZ, 0x7610, R28 ;  /* 0x00007610ff1c7816 */ /* 0x000fc6000000001c */
[----:B----4-:R0:W-:Y:S02]  /*b990*/  STS.U8 [R6+UR9+0x3d00], R38 ;  /* 0x003d002606007988 */ /* 0x0101e40008000009 */
[C---:B0-----:R-:W-:Y:S02]  /*b9a0*/  IADD3 R6, P1, PT, R3.reuse, R0, RZ ;  /* 0x0000000003067210 */ /* 0x041fe40007f3e0ff */
[----:B------:R-:W4:Y:S02]  /*b9b0*/  LDL.LU R38, [R1+0x1d4] ;  /* 0x0001d40001267983 */ /* 0x000f240000300800 */
[----:B------:R-:W-:Y:S01]  /*b9c0*/  LEA.HI.X.SX32 R24, R3, R2, 0x1, P1 ;  /* 0x0000000203187211 */ /* 0x000fe200008f0eff */
[----:B------:R-:W-:-:S04]  /*b9d0*/  VIADD R3, R40, 0xffffff90 ;  /* 0xffffff9028037836 */ /* 0x000fc80000000000 */
[----:B------:R-:W-:Y:S01]  /*b9e0*/  @!P0 IMAD.MOV.U32 R25, RZ, RZ, R24 ;  /* 0x000000ffff198224 */ /* 0x000fe200078e0018 */
[----:B------:R0:W-:Y:S04]  /*b9f0*/  STS.U8 [R32+UR9+0x180], R39 ;  /* 0x0001802720007988 */ /* 0x0001e80008000009 */
[----:B0-----:R-:W4:Y:S04]  /*ba00*/  LDL.LU R39, [R1+0x1d0] ;  /* 0x0001d00001277983 */ /* 0x001f280000300800 */
[----:B------:R-:W-:Y:S04]  /*ba10*/  STL [R1+0x1a4], R6 ;  /* 0x0001a40601007387 */ /* 0x000fe80000100800 */
[----:B------:R0:W-:Y:S02]  /*ba20*/  STL [R1+0x1a0], R24 ;  /* 0x0001a01801007387 */ /* 0x0001e40000100800 */
[----:B0-----:R-:W-:-:S05]  /*ba30*/  @!P0 IMAD.MOV.U32 R24, RZ, RZ, R6 ;  /* 0x000000ffff188224 */ /* 0x001fca00078e0006 */
[----:B------:R0:W4:Y:S01]  /*ba40*/  @!P0 LDG.E.U8 R10, desc[UR18][R24.64] ;  /* 0x00000012180a8981 */ /* 0x000122000c1e1100 */
[----:B------:R-:W-:Y:S01]  /*ba50*/  ISETP.GE.U32.AND P0, PT, R3, 0x7fffff11, PT ;  /* 0x7fffff110300780c */ /* 0x000fe20003f06070 */
[----:B------:R-:W-:-:S05]  /*ba60*/  IMAD R3, R4, 0x6f, RZ ;  /* 0x0000006f04037824 */ /* 0x000fca00078e02ff */
[----:B------:R-:W-:-:S04]  /*ba70*/  IADD3 R6, P1, PT, R3, R0, RZ ;  /* 0x0000000003067210 */ /* 0x000fc80007f3e0ff */
[----:B0-----:R-:W-:Y:S01]  /*ba80*/  LEA.HI.X.SX32 R24, R3, R2, 0x1, P1 ;  /* 0x0000000203187211 */ /* 0x001fe200008f0eff */
[----:B------:R-:W-:Y:S01]  /*ba90*/  STL [R1+0x1b4], R6 ;  /* 0x0001b40601007387 */ /* 0x000fe20000100800 */
[----:B------:R-:W-:-:S03]  /*baa0*/  VIADD R3, R40, 0xffffff88 ;  /* 0xffffff8828037836 */ /* 0x000fc60000000000 */
[----:B------:R0:W-:Y:S01]  /*bab0*/  STL [R1+0x1b0], R24 ;  /* 0x0001b01801007387 */ /* 0x0001e20000100800 */
[----:B------:R-:W-:Y:S02]  /*bac0*/  @!P0 IMAD.MOV.U32 R25, RZ, RZ, R24 ;  /* 0x000000ffff198224 */ /* 0x000fe400078e0018 */
[----:B0-----:R-:W-:-:S05]  /*bad0*/  @!P0 IMAD.MOV.U32 R24, RZ, RZ, R6 ;  /* 0x000000ffff188224 */ /* 0x001fca00078e0006 */
[----:B------:R0:W4:Y:S01]  /*bae0*/  @!P0 LDG.E.U8 R28, desc[UR18][R24.64] ;  /* 0x00000012181c8981 */ /* 0x000122000c1e1100 */
[----:B------:R-:W-:Y:S01]  /*baf0*/  ISETP.GE.U32.AND P0, PT, R3, 0x7fffff09, PT ;  /* 0x7fffff090300780c */ /* 0x000fe20003f06070 */
[----:B------:R-:W-:-:S05]  /*bb00*/  IMAD R3, R4, 0x77, RZ ;  /* 0x0000007704037824 */ /* 0x000fca00078e02ff */
[----:B------:R-:W-:-:S04]  /*bb10*/  IADD3 R6, P1, PT, R3, R0, RZ ;  /* 0x0000000003067210 */ /* 0x000fc80007f3e0ff */
[----:B0-----:R-:W-:Y:S01]  /*bb20*/  LEA.HI.X.SX32 R25, R3, R2, 0x1, P1 ;  /* 0x0000000203197211 */ /* 0x001fe200008f0eff */
[----:B------:R0:W-:Y:S04]  /*bb30*/  STS.U8 [R32+UR9+0x580], R26 ;  /* 0x0005801a20007988 */ /* 0x0001e80008000009 */
[----:B------:R1:W-:Y:S04]  /*bb40*/  STL [R1+0x1c4], R6 ;  /* 0x0001c40601007387 */ /* 0x0003e80000100800 */
[----:B------:R-:W-:Y:S01]  /*bb50*/  STL [R1+0x1c0], R25 ;  /* 0x0001c01901007387 */ /* 0x000fe20000100800 */
[----:B0-----:R-:W-:-:S03]  /*bb60*/  @!P0 IMAD.MOV.U32 R26, RZ, RZ, R6 ;  /* 0x000000ffff1a8224 */ /* 0x001fc600078e0006 */
[----:B-1----:R-:W4:Y:S01]  /*bb70*/  LDL.LU R6, [R1+0x22c] ;  /* 0x00022c0001067983 */ /* 0x002f220000300800 */
[----:B------:R-:W-:Y:S01]  /*bb80*/  PRMT R24, RZ, 0x7610, R24 ;  /* 0x00007610ff187816 */ /* 0x000fe20000000018 */
[----:B------:R-:W-:Y:S02]  /*bb90*/  VIADD R3, R40, 0xffffff80 ;  /* 0xffffff8028037836 */ /* 0x000fe40000000000 */
[----:B------:R0:W-:Y:S02]  /*bba0*/  STS.U8 [R32+UR9+0x980], R27 ;  /* 0x0009801b20007988 */ /* 0x0001e40008000009 */
[----:B0-----:R-:W-:-:S05]  /*bbb0*/  @!P0 IMAD.MOV.U32 R27, RZ, RZ, R25 ;  /* 0x000000ffff1b8224 */ /* 0x001fca00078e0019 */
[----:B------:R0:W4:Y:S01]  /*bbc0*/  @!P0 LDG.E.U8 R24, desc[UR18][R26.64] ;  /* 0x000000121a188981 */ /* 0x000122000c1e1100 */
[----:B------:R-:W-:Y:S01]  /*bbd0*/  ISETP.GE.U32.AND P0, PT, R3, 0x7fffff01, PT ;  /* 0x7fffff010300780c */ /* 0x000fe20003f06070 */
[----:B------:R-:W-:Y:S02]  /*bbe0*/  IMAD R3, R4, 0x7f, RZ ;  /* 0x0000007f04037824 */ /* 0x000fe400078e02ff */
[----:B------:R1:W-:Y:S03]  /*bbf0*/  STS.U8 [R32+UR9+0xd80], R29 ;  /* 0x000d801d20007988 */ /* 0x0003e60008000009 */
[C---:B------:R-:W-:Y:S01]  /*bc00*/  IADD3 R25, P1, PT, R3.reuse, R0, RZ ;  /* 0x0000000003197210 */ /* 0x040fe20007f3e0ff */
[----:B------:R2:W-:Y:S04]  /*bc10*/  STS.U8 [R32+UR9+0x1180], R30 ;  /* 0x0011801e20007988 */ /* 0x0005e80008000009 */
[----:B------:R3:W-:Y:S04]  /*bc20*/  STS.U8 [R32+UR9+0x1580], R31 ;  /* 0x0015801f20007988 */ /* 0x0007e80008000009 */
[----:B-1----:R-:W4:Y:S01]  /*bc30*/  LDL.LU R29, [R1+0x228] ;  /* 0x00022800011d7983 */ /* 0x002f220000300800 */
[----:B0-----:R-:W-:-:S03]  /*bc40*/  LEA.HI.X.SX32 R26, R3, R2, 0x1, P1 ;  /* 0x00000002031a7211 */ /* 0x001fc600008f0eff */
[----:B--2---:R-:W2:Y:S04]  /*bc50*/  LDL.LU R30, [R1+0x220] ;  /* 0x00022000011e7983 */ /* 0x004ea80000300800 */
[----:B------:R0:W-:Y:S04]  /*bc60*/  STS.U8 [R32+UR9+0x1980], R35 ;  /* 0x0019802320007988 */ /* 0x0001e80008000009 */
[----:B---3--:R-:W3:Y:S04]  /*bc70*/  LDL.LU R31, [R1+0x218] ;  /* 0x00021800011f7983 */ /* 0x008ee80000300800 */
[----:B0-----:R-:W3:Y:S04]  /*bc80*/  LDL.LU R35, [R1+0x1dc] ;  /* 0x0001dc0001237983 */ /* 0x001ee80000300800 */
[----:B------:R0:W-:Y:S04]  /*bc90*/  STL [R1+0x808], R4 ;  /* 0x0008080401007387 */ /* 0x0001e80000100800 */
[----:B------:R1:W-:Y:S04]  /*bca0*/  STS.U8 [R32+UR9+0x1d80], R36 ;  /* 0x001d802420007988 */ /* 0x0003e80008000009 */
[----:B0-----:R-:W3:Y:S04]  /*bcb0*/  LDL.LU R4, [R1+0x1f4] ;  /* 0x0001f40001047983 */ /* 0x001ee80000300800 */
[----:B------:R-:W-:Y:S04]  /*bcc0*/  STL [R1+0x80c], R0 ;  /* 0x00080c0001007387 */ /* 0x000fe80000100800 */
[----:B------:R-:W-:Y:S04]  /*bcd0*/  STL [R1+0x810], R2 ;  /* 0x0008100201007387 */ /* 0x000fe80000100800 */
[----:B------:R-:W-:Y:S04]  /*bce0*/  STL [R1+0x1d4], R25 ;  /* 0x0001d41901007387 */ /* 0x000fe80000100800 */
[----:B------:R0:W-:Y:S04]  /*bcf0*/  STL [R1+0x1d0], R26 ;  /* 0x0001d01a01007387 */ /* 0x0001e80000100800 */
[----:B-1----:R-:W3:Y:S01]  /*bd00*/  LDL.LU R36, [R1+0x1e4] ;  /* 0x0001e40001247983 */ /* 0x002ee20000300800 */
[----:B------:R-:W-:-:S02]  /*bd10*/  @!P0 IMAD.MOV.U32 R27, RZ, RZ, R26 ;  /* 0x000000ffff1b8224 */ /* 0x000fc400078e001a */
[----:B0-----:R-:W-:Y:S01]  /*bd20*/  @!P0 IMAD.MOV.U32 R26, RZ, RZ, R25 ;  /* 0x000000ffff1a8224 */ /* 0x001fe200078e0019 */
[----:B----4-:R0:W-:Y:S04]  /*bd30*/  STS.U8 [R32+UR9+0x2180], R38 ;  /* 0x0021802620007988 */ /* 0x0101e80008000009 */
[----:B0-----:R-:W4:Y:S04]  /*bd40*/  LDL.LU R38, [R1+0xe4] ;  /* 0x0000e40001267983 */ /* 0x001f280000300800 */
[----:B------:R0:W-:Y:S04]  /*bd50*/  STS.U8 [R32+UR9+0x2580], R39 ;  /* 0x0025802720007988 */ /* 0x0001e80008000009 */
[----:B0-----:R-:W4:Y:S04]  /*bd60*/  LDL.LU R39, [R1+0xbc] ;  /* 0x0000bc0001277983 */ /* 0x001f280000300800 */
[----:B------:R-:W4:Y:S04]  /*bd70*/  LDL.LU R40, [R1+0xa8] ;  /* 0x0000a80001287983 */ /* 0x000f280000300800 */
[----:B------:R-:W4:Y:S04]  /*bd80*/  LDL.LU R25, [R1+0xa4] ;  /* 0x0000a40001197983 */ /* 0x000f280000300800 */
[----:B------:R0:W-:Y:S04]  /*bd90*/  STS.U8 [R32+UR9+0x2980], R6 ;  /* 0x0029800620007988 */ /* 0x0001e80008000009 */
[----:B0-----:R-:W4:Y:S01]  /*bda0*/  LDL.LU R6, [R1+0x9c] ;  /* 0x00009c0001067983 */ /* 0x001f220000300800 */
[----:B------:R-:W-:-:S03]  /*bdb0*/  LOP3.LUT R0, R41, 0x40, RZ, 0x3c, !PT ;  /* 0x0000004029007812 */ /* 0x000fc600078e3cff */
[----:B------:R0:W-:Y:S04]  /*bdc0*/  STS.U8 [R32+UR9+0x2d80], R29 ;  /* 0x002d801d20007988 */ /* 0x0001e80008000009 */
[----:B--2---:R1:W-:Y:S04]  /*bdd0*/  STS.U8 [R32+UR9+0x3180], R30 ;  /* 0x0031801e20007988 */ /* 0x0043e80008000009 */
[----:B0-----:R-:W2:Y:S04]  /*bde0*/  LDL.LU R29, [R1+0x90] ;  /* 0x00009000011d7983 */ /* 0x001ea80000300800 */
[----:B---3--:R0:W-:Y:S04]  /*bdf0*/  STS.U8 [R32+UR9+0x3580], R31 ;  /* 0x0035801f20007988 */ /* 0x0081e80008000009 */
[----:B-1----:R-:W3:Y:S04]  /*be00*/  LDL.LU R30, [R1+0x8c] ;  /* 0x00008c00011e7983 */ /* 0x002ee80000300800 */
[----:B0-----:R-:W3:Y:S04]  /*be10*/  LDL.LU R31, [R1+0x84] ;  /* 0x00008400011f7983 */ /* 0x001ee80000300800 */
[----:B------:R-:W-:Y:S04]  /*be20*/  STS.U8 [R32+UR9+0x3980], R4 ;  /* 0x0039800420007988 */ /* 0x000fe80008000009 */
[----:B------:R0:W-:Y:S04]  /*be30*/  STS.U8 [R32+UR9+0x3d80], R35 ;  /* 0x003d802320007988 */ /* 0x0001e80008000009 */
[----:B0-----:R-:W3:Y:S04]  /*be40*/  LDL.LU R32, [R1+0x80] ;  /* 0x0000800001207983 */ /* 0x001ee80000300800 */
[----:B------:R-:W3:Y:S04]  /*be50*/  LDL.LU R35, [R1+0x7c] ;  /* 0x00007c0001237983 */ /* 0x000ee80000300800 */
[----:B------:R0:W-:Y:S04]  /*be60*/  STS.U8 [R0+UR9+0x200], R36 ;  /* 0x0002002400007988 */ /* 0x0001e80008000009 */
[----:B0-----:R-:W3:Y:S04]  /*be70*/  LDL.LU R36, [R1+0x70] ;  /* 0x0000700001247983 */ /* 0x001ee80000300800 */
[----:B----4-:R0:W-:Y:S04]  /*be80*/  STS.U8 [R0+UR9+0x600], R38 ;  /* 0x0006002600007988 */ /* 0x0101e80008000009 */
[----:B0-----:R-:W4:Y:S04]  /*be90*/  LDL.LU R38, [R1+0x6c] ;  /* 0x00006c0001267983 */ /* 0x001f280000300800 */
[----:B------:R0:W-:Y:S04]  /*bea0*/  STS.U8 [R0+UR9+0xa00], R39 ;  /* 0x000a002700007988 */ /* 0x0001e80008000009 */
[----:B------:R1:W-:Y:S04]  /*beb0*/  STS.U8 [R0+UR9+0xe00], R40 ;  /* 0x000e002800007988 */ /* 0x0003e80008000009 */
[----:B0-----:R-:W4:Y:S04]  /*bec0*/  LDL.LU R39, [R1+0x68] ;  /* 0x0000680001277983 */ /* 0x001f280000300800 */
[----:B-1----:R-:W4:Y:S04]  /*bed0*/  LDL.LU R40, [R1+0x5c] ;  /* 0x00005c0001287983 */ /* 0x002f280000300800 */
[----:B------:R0:W-:Y:S04]  /*bee0*/  STS.U8 [R0+UR9+0x1200], R25 ;  /* 0x0012001900007988 */ /* 0x0001e80008000009 */
[----:B------:R-:W4:Y:S04]  /*bef0*/  LDL.LU R4, [R1+0x50] ;  /* 0x0000500001047983 */ /* 0x000f280000300800 */
[----:B0-----:R-:W4:Y:S04]  /*bf00*/  LDL.LU R25, [R1+0x54] ;  /* 0x0000540001197983 */ /* 0x001f280000300800 */
[----:B------:R0:W-:Y:S04]  /*bf10*/  STS.U8 [R0+UR9+0x1600], R6 ;  /* 0x0016000600007988 */ /* 0x0001e80008000009 */
[----:B0-----:R-:W4:Y:S01]  /*bf20*/  LDL.LU R6, [R1+0x4c] ;  /* 0x00004c0001067983 */ /* 0x001f220000300800 */
[----:B------:R-:W-:-:S03]  /*bf30*/  LOP3.LUT R2, R41, 0x50, RZ, 0x3c, !PT ;  /* 0x0000005029027812 */ /* 0x000fc600078e3cff */
[----:B--2---:R0:W-:Y:S04]  /*bf40*/  STS.U8 [R0+UR9+0x1a00], R29 ;  /* 0x001a001d00007988 */ /* 0x0041e80008000009 */
[----:B---3--:R1:W-:Y:S04]  /*bf50*/  STS.U8 [R0+UR9+0x1e00], R30 ;  /* 0x001e001e00007988 */ /* 0x0083e80008000009 */
[----:B0-----:R-:W2:Y:S04]  /*bf60*/  LDL.LU R29, [R1+0x40] ;  /* 0x00004000011d7983 */ /* 0x001ea80000300800 */
[----:B------:R0:W-:Y:S04]  /*bf70*/  STS.U8 [R0+UR9+0x2200], R31 ;  /* 0x0022001f00007988 */ /* 0x0001e80008000009 */
[----:B-1----:R-:W3:Y:S04]  /*bf80*/  LDL.LU R30, [R1+0x34] ;  /* 0x00003400011e7983 */ /* 0x002ee80000300800 */
[----:B0-----:R-:W3:Y:S04]  /*bf90*/  LDL.LU R31, [R1+0x2c] ;  /* 0x00002c00011f7983 */ /* 0x001ee80000300800 */
[----:B------:R0:W-:Y:S04]  /*bfa0*/  STS.U8 [R0+UR9+0x2600], R32 ;  /* 0x0026002000007988 */ /* 0x0001e80008000009 */
[----:B------:R1:W-:Y:S04]  /*bfb0*/  STS.U8 [R0+UR9+0x2a00], R35 ;  /* 0x002a002300007988 */ /* 0x0003e80008000009 */
[----:B0-----:R-:W3:Y:S04]  /*bfc0*/  LDL.LU R32, [R1+0x28] ;  /* 0x0000280001207983 */ /* 0x001ee80000300800 */
[----:B-1----:R-:W3:Y:S04]  /*bfd0*/  LDL.LU R35, [R1+0x20] ;  /* 0x0000200001237983 */ /* 0x002ee80000300800 */
        /* <DEDUP_REMOVED lines=8> */
[----:B------:R-:W-:Y:S04]  /*c060*/  STS.U8 [R0+UR9+0x3e00], R4 ;  /* 0x003e000400007988 */ /* 0x000fe80008000009 */
[----:B------:R-:W-:Y:S04]  /*c070*/  STS.U8 [R2+UR9+0x280], R25 ;  /* 0x0002801902007988 */ /* 0x000fe80008000009 */
[----:B------:R-:W-:Y:S04]  /*c080*/  STS.U8 [R2+UR9+0x680], R6 ;  /* 0x0006800602007988 */ /* 0x000fe80008000009 */
[----:B------:R0:W-:Y:S04]  /*c090*/  STS.U8 [R2+UR9+0xa80], R5 ;  /* 0x000a800502007988 */ /* 0x0001e80008000009 */
[----:B0-----:R-:W4:Y:S01]  /*c0a0*/  LDL.LU R5, [R1+0x884] ;  /* 0x0008840001057983 */ /* 0x001f220000300800 */
[----:B------:R-:W-:-:S03]  /*c0b0*/  LOP3.LUT R0, R41, 0x60, RZ, 0x3c, !PT ;  /* 0x0000006029007812 */ /* 0x000fc600078e3cff */
[----:B--2---:R-:W-:Y:S04]  /*c0c0*/  STS.U8 [R2+UR9+0xe80], R29 ;  /* 0x000e801d02007988 */ /* 0x004fe80008000009 */
[----:B---3--:R-:W-:Y:S04]  /*c0d0*/  STS.U8 [R2+UR9+0x1280], R30 ;  /* 0x0012801e02007988 */ /* 0x008fe80008000009 */
[----:B------:R-:W-:Y:S01]  /*c0e0*/  STS.U8 [R2+UR9+0x1680], R31 ;  /* 0x0016801f02007988 */ /* 0x000fe20008000009 */
[----:B------:R-:W-:-:S06]  /*c0f0*/  PRMT R23, RZ, 0x7610, R23 ;  /* 0x00007610ff177816 */ /* 0x000fcc0000000017 */
[----:B------:R0:W2:Y:S04]  /*c100*/  @!P0 LDG.E.U8 R23, desc[UR18][R26.64] ;  /* 0x000000121a178981 */ /* 0x0000a8000c1e1100 */
[----:B------:R-:W-:Y:S04]  /*c110*/  STS.U8 [R2+UR9+0x1a80], R32 ;  /* 0x001a802002007988 */ /* 0x000fe80008000009 */
[----:B------:R-:W-:Y:S04]  /*c120*/  STS.U8 [R2+UR9+0x1e80], R35 ;  /* 0x001e802302007988 */ /* 0x000fe80008000009 */
[----:B------:R-:W-:Y:S04]  /*c130*/  STS.U8 [R2+UR9+0x2280], R36 ;  /* 0x0022802402007988 */ /* 0x000fe80008000009 */
[----:B----4-:R-:W-:Y:S04]  /*c140*/  STS.U8 [R2+UR9+0x2680], R38 ;  /* 0x0026802602007988 */ /* 0x010fe80008000009 */
[----:B------:R-:W-:Y:S04]  /*c150*/  STS.U8 [R2+UR9+0x2a80], R39 ;  /* 0x002a802702007988 */ /* 0x000fe80008000009 */
        /* <DEDUP_REMOVED lines=10> */
[----:B------:R1:W-:Y:S04]  /*c200*/  STS.U8 [R0+UR9+0x1700], R81 ;  /* 0x0017005100007988 */ /* 0x0003e80008000009 */
[----:B------:R-:W-:Y:S04]  /*c210*/  STS.U8 [R0+UR9+0x1b00], R80 ;  /* 0x001b005000007988 */ /* 0x000fe80008000009 */
[----:B------:R-:W-:Y:S04]  /*c220*/  STS.U8 [R0+UR9+0x1f00], R79 ;  /* 0x001f004f00007988 */ /* 0x000fe80008000009 */
[----:B------:R-:W-:Y:S04]  /*c230*/  STS.U8 [R0+UR9+0x2300], R78 ;  /* 0x0023004e00007988 */ /* 0x000fe80008000009 */
[----:B------:R-:W-:Y:S04]  /*c240*/  STS.U8 [R0+UR9+0x2700], R77 ;  /* 0x0027004d00007988 */ /* 0x000fe80008000009 */
[----:B------:R-:W-:Y:S04]  /*c250*/  STS.U8 [R0+UR9+0x2b00], R76 ;  /* 0x002b004c00007988 */ /* 0x000fe80008000009 */
[----:B------:R-:W-:Y:S04]  /*c260*/  STS.U8 [R0+UR9+0x2f00], R75 ;  /* 0x002f004b00007988 */ /* 0x000fe80008000009 */
[----:B------:R-:W-:Y:S04]  /*c270*/  STS.U8 [R0+UR9+0x3300], R74 ;  /* 0x0033004a00007988 */ /* 0x000fe80008000009 */
[----:B------:R3:W-:Y:S04]  /*c280*/  STL [R1+0x814], R5 ;  /* 0x0008140501007387 */ /* 0x0007e80000100800 */
[----:B-1----:R-:W4:Y:S04]  /*c290*/  LDL.LU R81, [R1+0x210] ;  /* 0x0002100001517983 */ /* 0x002f280000300800 */
[----:B------:R-:W2:Y:S04]  /*c2a0*/  LDL.LU R83, [R1+0x20c] ;  /* 0x00020c0001537983 */ /* 0x000ea80000300800 */
[----:B------:R-:W2:Y:S04]  /*c2b0*/  LDL.LU R85, [R1+0x208] ;  /* 0x0002080001557983 */ /* 0x000ea80000300800 */
[----:B------:R-:W2:Y:S04]  /*c2c0*/  LDL.LU R87, [R1+0x204] ;  /* 0x0002040001577983 */ /* 0x000ea80000300800 */
[----:B------:R-:W2:Y:S01]  /*c2d0*/  LDL.LU R88, [R1+0x200] ;  /* 0x0002000001587983 */ /* 0x000ea20000300800 */
[----:B------:R-:W-:-:S03]  /*c2e0*/  IMAD R3, R41, R5, RZ ;  /* 0x0000000529037224 */ /* 0x000fc600078e02ff */
[----:B------:R-:W2:Y:S04]  /*c2f0*/  LDL.LU R90, [R1+0x1fc] ;  /* 0x0001fc00015a7983 */ /* 0x000ea80000300800 */
[----:B------:R-:W2:Y:S04]  /*c300*/  LDL.LU R89, [R1+0x1f8] ;  /* 0x0001f80001597983 */ /* 0x000ea80000300800 */
[----:B------:R-:W2:Y:S04]  /*c310*/  LDL.LU R91, [R1+0x1f0] ;  /* 0x0001f000015b7983 */ /* 0x000ea80000300800 */
[----:B------:R-:W2:Y:S04]  /*c320*/  LDL.LU R92, [R1+0x1ec] ;  /* 0x0001ec00015c7983 */ /* 0x000ea80000300800 */
[----:B---3--:R-:W3:Y:S04]  /*c330*/  LDL.LU R5, [R1+0x1e8] ;  /* 0x0001e80001057983 */ /* 0x008ee80000300800 */
[----:B------:R-:W-:Y:S04]  /*c340*/  STS.U8 [R0+UR9+0x3700], R9 ;  /* 0x0037000900007988 */ /* 0x000fe80008000009 */
[----:B------:R-:W3:Y:S04]  /*c350*/  LDL.LU R26, [R1+0x1e0] ;  /* 0x0001e000011a7983 */ /* 0x000ee80000300800 */
[----:B------:R-:W-:Y:S04]  /*c360*/  STS.U8 [R0+UR9+0x3b00], R8 ;  /* 0x003b000800007988 */ /* 0x000fe80008000009 */
[----:B------:R-:W3:Y:S04]  /*c370*/  LDL.LU R27, [R1+0x1d8] ;  /* 0x0001d800011b7983 */ /* 0x000ee80000300800 */
[----:B------:R1:W-:Y:S04]  /*c380*/  STS.U8 [R0+UR9+0x3f00], R7 ;  /* 0x003f000700007988 */ /* 0x0003e80008000009 */
[----:B------:R-:W3:Y:S04]  /*c390*/  LDL.LU R2, [R1+0x11c] ;  /* 0x00011c0001027983 */ /* 0x000ee80000300800 */
[----:B-1----:R-:W3:Y:S04]  /*c3a0*/  LDL.LU R0, [R1+0x118] ;  /* 0x0001180001007983 */ /* 0x002ee80000300800 */
[----:B------:R-:W3:Y:S04]  /*c3b0*/  LDL.LU R4, [R1+0x114] ;  /* 0x0001140001047983 */ /* 0x000ee80000300800 */
[----:B------:R-:W3:Y:S04]  /*c3c0*/  LDL.LU R25, [R1+0x110] ;  /* 0x0001100001197983 */ /* 0x000ee80000300800 */
[----:B------:R-:W3:Y:S04]  /*c3d0*/  LDL.LU R29, [R1+0x100] ;  /* 0x00010000011d7983 */ /* 0x000ee80000300800 */
[----:B------:R-:W0:Y:S04]  /*c3e0*/  LDL.LU R30, [R1+0xfc] ;  /* 0x0000fc00011e7983 */ /* 0x000e280000300800 */
[----:B------:R-:W3:Y:S04]  /*c3f0*/  LDL.LU R31, [R1+0xf8] ;  /* 0x0000f800011f7983 */ /* 0x000ee80000300800 */
[----:B------:R-:W3:Y:S04]  /*c400*/  LDL.LU R32, [R1+0xf4] ;  /* 0x0000f40001207983 */ /* 0x000ee80000300800 */
[----:B------:R-:W3:Y:S04]  /*c410*/  LDL.LU R35, [R1+0xe0] ;  /* 0x0000e00001237983 */ /* 0x000ee80000300800 */
[----:B------:R-:W3:Y:S04]  /*c420*/  LDL.LU R36, [R1+0xdc] ;  /* 0x0000dc0001247983 */ /* 0x000ee80000300800 */
[----:B------:R-:W3:Y:S04]  /*c430*/  LDL.LU R38, [R1+0xd8] ;  /* 0x0000d80001267983 */ /* 0x000ee80000300800 */
[----:B------:R-:W3:Y:S04]  /*c440*/  LDL.LU R39, [R1+0xc8] ;  /* 0x0000c80001277983 */ /* 0x000ee80000300800 */
[----:B------:R-:W3:Y:S01]  /*c450*/  LDL.LU R40, [R1+0xc4] ;  /* 0x0000c40001287983 */ /* 0x000ee20000300800 */
[----:B------:R-:W-:-:S03]  /*c460*/  LOP3.LUT R93, R41, 0x70, RZ, 0x3c, !PT ;  /* 0x00000070295d7812 */ /* 0x000fc600078e3cff */
[----:B------:R-:W3:Y:S01]  /*c470*/  LDL.LU R41, [R1+0xc0] ;  /* 0x0000c00001297983 */ /* 0x000ee20000300800 */
[C---:B------:R-:W-:Y:S01]  /*c480*/  IADD3 R6, P0, PT, R3.reuse, UR14, RZ ;  /* 0x0000000e03067c10 */ /* 0x040fe2000ff1e0ff */
[----:B------:R-:W-:Y:S01]  /*c490*/  IMAD R74, R68, UR61, RZ ;  /* 0x0000003d444a7c24 */ /* 0x000fe2000f8e02ff */
[----:B------:R-:W1:Y:S01]  /*c4a0*/  LDCU UR14, c[0x0][0x3b0] ;  /* 0x00007600ff0e77ac */ /* 0x000e620008000800 */
[----:B------:R-:W-:Y:S04]  /*c4b0*/  STS.U8 [R93+UR9+0x380], R22 ;  /* 0x000380165d007988 */ /* 0x000fe80008000009 */
[----:B------:R-:W-:Y:S04]  /*c4c0*/  STS.U8 [R93+UR9+0x780], R21 ;  /* 0x000780155d007988 */ /* 0x000fe80008000009 */
[----:B------:R-:W-:Y:S04]  /*c4d0*/  STS.U8 [R93+UR9+0xb80], R20 ;  /* 0x000b80145d007988 */ /* 0x000fe80008000009 */
[----:B------:R-:W-:Y:S01]  /*c4e0*/  STS.U8 [R93+UR9+0xf80], R19 ;  /* 0x000f80135d007988 */ /* 0x000fe20008000009 */
[----:B------:R-:W-:Y:S01]  /*c4f0*/  LEA.HI.X.SX32 R3, R3, UR15, 0x1, P0 ;  /* 0x0000000f03037c11 */ /* 0x000fe200080f0eff */
[----:B------:R-:W-:Y:S01]  /*c500*/  IMAD R42, R42, UR29, RZ ;  /* 0x0000001d2a2a7c24 */ /* 0x000fe2000f8e02ff */
[----:B------:R-:W0:Y:S01]  /*c510*/  LDCU UR15, c[0x0][0x3b0] ;  /* 0x00007600ff0f77ac */ /* 0x000e220008000800 */
        /* <DEDUP_REMOVED lines=8> */
[----:B------:R1:W-:Y:S01]  /*c5a0*/  STS.U8 [R93+UR9+0x3380], R10 ;  /* 0x0033800a5d007988 */ /* 0x0003e20008000009 */
[----:B------:R-:W-:-:S02]  /*c5b0*/  IMAD R43, R43, UR30, RZ ;  /* 0x0000001e2b2b7c24 */ /* 0x000fc4000f8e02ff */
[----:B------:R-:W-:Y:S02]  /*c5c0*/  IMAD R44, R44, UR31, RZ ;  /* 0x0000001f2c2c7c24 */ /* 0x000fe4000f8e02ff */
[----:B------:R-:W-:Y:S02]  /*c5d0*/  IMAD R45, R45, UR32, RZ ;  /* 0x000000202d2d7c24 */ /* 0x000fe4000f8e02ff */
[----:B----4-:R-:W-:Y:S02]  /*c5e0*/  IMAD R7, R81, UR4, RZ ;  /* 0x0000000451077c24 */ /* 0x010fe4000f8e02ff */
[----:B--2---:R-:W-:Y:S02]  /*c5f0*/  IMAD R8, R83, UR4, RZ ;  /* 0x0000000453087c24 */ /* 0x004fe4000f8e02ff */
[----:B------:R-:W-:Y:S02]  /*c600*/  IMAD R9, R85, UR4, RZ ;  /* 0x0000000455097c24 */ /* 0x000fe4000f8e02ff */
[----:B-1----:R-:W-:-:S02]  /*c610*/  IMAD R10, R87, UR4, RZ ;  /* 0x00000004570a7c24 */ /* 0x002fc4000f8e02ff */
[----:B------:R-:W-:Y:S02]  /*c620*/  IMAD R11, R88, UR4, RZ ;  /* 0x00000004580b7c24 */ /* 0x000fe4000f8e02ff */
[----:B------:R-:W-:Y:S02]  /*c630*/  IMAD R12, R90, UR4, RZ ;  /* 0x000000045a0c7c24 */ /* 0x000fe4000f8e02ff */
[----:B------:R-:W-:Y:S02]  /*c640*/  IMAD R13, R89, UR4, RZ ;  /* 0x00000004590d7c24 */ /* 0x000fe4000f8e02ff */
[----:B------:R-:W-:Y:S02]  /*c650*/  IMAD R14, R91, UR4, RZ ;  /* 0x000000045b0e7c24 */ /* 0x000fe4000f8e02ff */
[----:B------:R-:W-:Y:S02]  /*c660*/  IMAD R15, R92, UR4, RZ ;  /* 0x000000045c0f7c24 */ /* 0x000fe4000f8e02ff */
[----:B---3--:R-:W-:-:S02]  /*c670*/  IMAD R17, R26, UR4, RZ ;  /* 0x000000041a117c24 */ /* 0x008fc4000f8e02ff */
[----:B------:R-:W-:Y:S02]  /*c680*/  IMAD R19, R2, UR4, RZ ;  /* 0x0000000402137c24 */ /* 0x000fe4000f8e02ff */
[----:B------:R-:W-:Y:S01]  /*c690*/  IMAD R20, R0, UR4, RZ ;  /* 0x0000000400147c24 */ /* 0x000fe2000f8e02ff */
[----:B------:R-:W-:Y:S01]  /*c6a0*/  IADD3 R0, P0, PT, R7, R6, RZ ;  /* 0x0000000607007210 */ /* 0x000fe20007f1e0ff */
[----:B------:R-:W-:-:S03]  /*c6b0*/  IMAD R21, R4, UR5, RZ ;  /* 0x0000000504157c24 */ /* 0x000fc6000f8e02ff */
[----:B------:R-:W-:Y:S02]  /*c6c0*/  LEA.HI.X.SX32 R4, R7, R3, 0x1, P0 ;  /* 0x0000000307047211 */ /* 0x000fe400000f0eff */
[-C--:B------:R-:W-:Y:S01]  /*c6d0*/  IADD3 R2, P2, PT, R8, R6.reuse, RZ ;  /* 0x0000000608027210 */ /* 0x080fe20007f5e0ff */
[----:B------:R1:W-:Y:S04]  /*c6e0*/  STL [R1+0x1dc], R0 ;  /* 0x0001dc0001007387 */ /* 0x0003e80000100800 */
[----:B------:R2:W-:Y:S04]  /*c6f0*/  STL [R1+0x1d8], R4 ;  /* 0x0001d80401007387 */ /* 0x0005e80000100800 */
[----:B------:R3:W-:Y:S01]  /*c700*/  STL [R1+0x1e4], R2 ;  /* 0x0001e40201007387 */ /* 0x0007e20000100800 */
[----:B-1----:R-:W-:-:S02]  /*c710*/  IADD3 R0, P6, PT, R9, R6, RZ ;  /* 0x0000000609007210 */ /* 0x002fc40007fde0ff */
[----:B--2---:R-:W-:-:S03]  /*c720*/  IADD3 R4, P5, PT, R10, R6, RZ ;  /* 0x000000060a047210 */ /* 0x004fc60007fbe0ff */
[----:B------:R1:W-:Y:S01]  /*c730*/  STL [R1+0x1ec], R0 ;  /* 0x0001ec0001007387 */ /* 0x0003e20000100800 */
[-C--:B---3--:R-:W-:Y:S01]  /*c740*/  IADD3 R2, P1, PT, R11, R6.reuse, RZ ;  /* 0x000000060b027210 */ /* 0x088fe20007f3e0ff */
[----:B0-----:R-:W-:Y:S02]  /*c750*/  IMAD R26, R30, UR13, RZ ;  /* 0x0000000d1e1a7c24 */ /* 0x001fe4000f8e02ff */
[----:B------:R-:W-:Y:S01]  /*c760*/  STL [R1+0x210], R4 ;  /* 0x0002100401007387 */ /* 0x000fe20000100800 */
[----:B------:R-:W-:Y:S01]  /*c770*/  IMAD R30, R35, UR20, RZ ;  /* 0x00000014231e7c24 */ /* 0x000fe2000f8e02ff */
[-C--:B-1----:R-:W-:Y:S02]  /*c780*/  IADD3 R0, P0, PT, R12, R6.reuse, RZ ;  /* 0x000000060c007210 */ /* 0x082fe40007f1e0ff */
[----:B------:R0:W-:Y:S01]  /*c790*/  STL [R1+0x218], R2 ;  /* 0x0002180201007387 */ /* 0x0001e20000100800 */
[----:B------:R-:W-:Y:S02]  /*c7a0*/  IMAD R35, R39, UR23, RZ ;  /* 0x0000001727237c24 */ /* 0x000fe4000f8e02ff */
[----:B------:R-:W-:Y:S01]  /*c7b0*/  IMAD R39, R86, UR26, RZ ;  /* 0x0000001a56277c24 */ /* 0x000fe2000f8e02ff */
[----:B------:R-:W-:-:S02]  /*c7c0*/  IADD3 R86, P4, PT, R13, R6, RZ ;  /* 0x000000060d567210 */ /* 0x000fc40007f9e0ff */
[-C--:B0-----:R-:W-:Y:S01]  /*c7d0*/  LEA.HI.X.SX32 R2, R8, R3.reuse, 0x1, P2 ;  /* 0x0000000308027211 */ /* 0x081fe200010f0eff */
[----:B------:R0:W-:Y:S01]  /*c7e0*/  STL [R1+0x220], R0 ;  /* 0x0002200001007387 */ /* 0x0001e20000100800 */
[----:B------:R-:W-:Y:S01]  /*c7f0*/  IADD3 R91, P2, PT, R14, R6, RZ ;  /* 0x000000060e5b7210 */ /* 0x000fe20007f5e0ff */
[----:B------:R-:W-:Y:S02]  /*c800*/  IMAD R16, R5, UR4, RZ ;  /* 0x0000000405107c24 */ /* 0x000fe4000f8e02ff */
[----:B------:R1:W-:Y:S01]  /*c810*/  STL [R1+0x1e0], R2 ;  /* 0x0001e00201007387 */ /* 0x0003e20000100800 */
[----:B0-----:R-:W-:-:S03]  /*c820*/  LEA.HI.X.SX32 R0, R9, R3, 0x1, P6 ;  /* 0x0000000309007211 */ /* 0x001fc600030f0eff */
[----:B------:R-:W-:Y:S01]  /*c830*/  STL [R1+0x228], R86 ;  /* 0x0002285601007387 */ /* 0x000fe20000100800 */
[----:B-1----:R-:W-:-:S03]  /*c840*/  IADD3 R2, P6, PT, R15, R6, RZ ;  /* 0x000000060f027210 */ /* 0x002fc60007fde0ff */
[----:B------:R-:W-:Y:S04]  /*c850*/  STL [R1+0x818], R86 ;  /* 0x0008185601007387 */ /* 0x000fe80000100800 */
[----:B------:R0:W-:Y:S01]  /*c860*/  STL [R1+0x1e8], R0 ;  /* 0x0001e80001007387 */ /* 0x0001e20000100800 */
[----:B------:R-:W-:-:S03]  /*c870*/  IMAD R18, R27, UR4, RZ ;  /* 0x000000041b127c24 */ /* 0x000fc6000f8e02ff */
[----:B------:R-:W-:Y:S04]  /*c880*/  STL [R1+0x230], R91 ;  /* 0x0002305b01007387 */ /* 0x000fe80000100800 */
[----:B------:R1:W-:Y:S01]  /*c890*/  STL [R1+0x238], R2 ;  /* 0x0002380201007387 */ /* 0x0003e20000100800 */
[-C--:B0-----:R-:W-:Y:S02]  /*c8a0*/  LEA.HI.X.SX32 R0, R10, R3.reuse, 0x1, P5 ;  /* 0x000000030a007211 */ /* 0x081fe400028f0eff */
[----:B------:R-:W-:Y:S01]  /*c8b0*/  IADD3 R4, P5, PT, R16, R6, RZ ;  /* 0x0000000610047210 */ /* 0x000fe20007fbe0ff */
[----:B------:R0:W-:Y:S01]  /*c8c0*/  STL [R1+0x81c], R91 ;  /* 0x00081c5b01007387 */ /* 0x0001e20000100800 */
[----:B-1----:R-:W-:-:S03]  /*c8d0*/  LEA.HI.X.SX32 R2, R11, R3, 0x1, P1 ;  /* 0x000000030b027211 */ /* 0x002fc600008f0eff */
[----:B------:R1:W-:Y:S04]  /*c8e0*/  STL [R1+0x1f0], R0 ;  /* 0x0001f00001007387 */ /* 0x0003e80000100800 */
[----:B------:R-:W-:Y:S01]  /*c8f0*/  STL [R1+0x240], R4 ;  /* 0x0002400401007387 */ /* 0x000fe20000100800 */
[----:B0-----:R-:W-:-:S03]  /*c900*/  LEA.HI.X.SX32 R91, R12, R3, 0x1, P0 ;  /* 0x000000030c5b7211 */ /* 0x001fc600000f0eff */
[----:B------:R0:W-:Y:S01]  /*c910*/  STL [R1+0x214], R2 ;  /* 0x0002140201007387 */ /* 0x0001e20000100800 */
[----:B-1----:R-:W-:Y:S02]  /*c920*/  IADD3 R0, P1, PT, R17, R6, RZ ;  /* 0x0000000611007210 */ /* 0x002fe40007f3e0ff */
[----:B------:R-:W-:-:S03]  /*c930*/  LEA.HI.X.SX32 R68, R13, R3, 0x1, P4 ;  /* 0x000000030d447211 */ /* 0x000fc600020f0eff */
[----:B------:R1:W-:Y:S01]  /*c940*/  STL [R1+0x248], R0 ;  /* 0x0002480001007387 */ /* 0x0003e20000100800 */
[----:B0-----:R-:W-:Y:S02]  /*c950*/  IADD3 R2, P0, PT, R18, R6, RZ ;  /* 0x0000000612027210 */ /* 0x001fe40007f1e0ff */
[----:B------:R-:W-:-:S03]  /*c960*/  LEA.HI.X.SX32 R92, R14, R3, 0x1, P2 ;  /* 0x000000030e5c7211 */ /* 0x000fc600010f0eff */
[----:B------:R-:W-:Y:S01]  /*c970*/  STL [R1+0x250], R2 ;  /* 0x0002500201007387 */ /* 0x000fe20000100800 */
[----:B-1----:R-:W-:-:S03]  /*c980*/  IADD3 R0, P4, PT, R19, R6, RZ ;  /* 0x0000000613007210 */ /* 0x002fc60007f9e0ff */
[----:B------:R-:W-:Y:S01]  /*c990*/  STL [R1+0x21c], R91 ;  /* 0x00021c5b01007387 */ /* 0x000fe20000100800 */
[----:B------:R-:W-:Y:S01]  /*c9a0*/  IADD3 R5, P2, PT, R20, R6, RZ ;  /* 0x0000000614057210 */ /* 0x000fe20007f5e0ff */
[----:B------:R-:W-:Y:S02]  /*c9b0*/  IMAD R27, R31, UR16, RZ ;  /* 0x000000101f1b7c24 */ /* 0x000fe4000f8e02ff */
[----:B------:R-:W-:Y:S01]  /*c9c0*/  STL [R1+0x820], R91 ;  /* 0x0008205b01007387 */ /* 0x000fe20000100800 */
[----:B------:R-:W-:-:S03]  /*c9d0*/  IMAD R31, R36, UR21, RZ ;  /* 0x00000015241f7c24 */ /* 0x000fc6000f8e02ff */
[----:B------:R0:W-:Y:S01]  /*c9e0*/  STL [R1+0x258], R0 ;  /* 0x0002580001007387 */ /* 0x0001e20000100800 */
[----:B------:R-:W-:Y:S02]  /*c9f0*/  IMAD R36, R40, UR24, RZ ;  /* 0x0000001828247c24 */ /* 0x000fe4000f8e02ff */
[----:B------:R-:W-:Y:S01]  /*ca00*/  IMAD R40, R73, UR27, RZ ;  /* 0x0000001b49287c24 */ /* 0x000fe2000f8e02ff */
[----:B------:R-:W-:Y:S01]  /*ca10*/  STL [R1+0x224], R68 ;  /* 0x0002244401007387 */ /* 0x000fe20000100800 */
[----:B------:R-:W-:Y:S01]  /*ca20*/  IMAD R22, R25, UR7, RZ ;  /* 0x0000000719167c24 */ /* 0x000fe2000f8e02ff */
[-C--:B0-----:R-:W-:Y:S02]  /*ca30*/  LEA.HI.X.SX32 R0, R15, R3.reuse, 0x1, P6 ;  /* 0x000000030f007211 */ /* 0x081fe400030f0eff */
[----:B------:R-:W-:Y:S01]  /*ca40*/  STL [R1+0x824], R68 ;  /* 0x0008244401007387 */ /* 0x000fe20000100800 */
[----:B------:R-:W-:Y:S01]  /*ca50*/  IMAD R73, R82, UR60, RZ ;  /* 0x0000003c52497c24 */ /* 0x000fe2000f8e02ff */
[----:B------:R-:W-:Y:S01]  /*ca60*/  IADD3 R82, P6, PT, R21, R6, RZ ;  /* 0x0000000615527210 */ /* 0x000fe20007fde0ff */
[----:B------:R-:W-:Y:S01]  /*ca70*/  IMAD R25, R29, UR12, RZ ;  /* 0x0000000c1d197c24 */ /* 0x000fe2000f8e02ff */
[----:B------:R-:W-:Y:S01]  /*ca80*/  STL [R1+0x260], R5 ;  /* 0x0002600501007387 */ /* 0x000fe20000100800 */
[----:B------:R-:W-:-:S03]  /*ca90*/  LEA.HI.X.SX32 R4, R17, R3, 0x1, P1 ;  /* 0x0000000311047211 */ /* 0x000fc600008f0eff */
[----:B------:R0:W-:Y:S01]  /*caa0*/  STL [R1+0x234], R0 ;  /* 0x0002340001007387 */ /* 0x0001e20000100800 */
[----:B------:R-:W-:-:S03]  /*cab0*/  IADD3 R2, P1, PT, R25, R6, RZ ;  /* 0x0000000619027210 */ /* 0x000fc60007f3e0ff */
[----:B------:R-:W-:Y:S04]  /*cac0*/  STL [R1+0x828], R5 ;  /* 0x0008280501007387 */ /* 0x000fe80000100800 */
[----:B------:R-:W-:Y:S01]  /*cad0*/  STL [R1+0x22c], R92 ;  /* 0x00022c5c01007387 */ /* 0x000fe20000100800 */
[----:B0-----:R-:W-:-:S03]  /*cae0*/  LEA.HI.X.SX32 R0, R16, R3, 0x1, P5 ;  /* 0x0000000310007211 */ /* 0x001fc600028f0eff */
[----:B------:R-:W-:Y:S01]  /*caf0*/  STL [R1+0x82c], R92 ;  /* 0x00082c5c01007387 */ /* 0x000fe20000100800 */
[----:B------:R-:W-:-:S03]  /*cb00*/  IADD3 R89, P5, PT, R22, R6, RZ ;  /* 0x0000000616597210 */ /* 0x000fc60007fbe0ff */
[----:B------:R-:W-:Y:S04]  /*cb10*/  STL [R1+0x268], R82 ;  /* 0x0002685201007387 */ /* 0x000fe80000100800 */
[----:B------:R0:W-:Y:S04]  /*cb20*/  STL [R1+0x23c], R0 ;  /* 0x00023c0001007387 */ /* 0x0001e80000100800 */
[----:B------:R1:W-:Y:S04]  /*cb30*/  STL [R1+0x830], R82 ;  /* 0x0008305201007387 */ /* 0x0003e80000100800 */
[----:B------:R-:W-:Y:S01]  /*cb40*/  STL [R1+0x244], R4 ;  /* 0x0002440401007387 */ /* 0x000fe20000100800 */
[----:B0-----:R-:W-:-:S03]  /*cb50*/  LEA.HI.X.SX32 R0, R18, R3, 0x1, P0 ;  /* 0x0000000312007211 */ /* 0x001fc600000f0eff */
[----:B------:R-:W-:Y:S04]  /*cb60*/  STL [R1+0x270], R89 ;  /* 0x0002705901007387 */ /* 0x000fe80000100800 */
[----:B------:R0:W-:Y:S01]  /*cb70*/  STL [R1+0x278], R2 ;  /* 0x0002780201007387 */ /* 0x0001e20000100800 */
[----:B------:R-:W-:-:S03]  /*cb80*/  IMAD R29, R32, UR17, RZ ;  /* 0x00000011201d7c24 */ /* 0x000fc6000f8e02ff */
[----:B------:R-:W-:Y:S01]  /*cb90*/  STL [R1+0x834], R89 ;  /* 0x0008345901007387 */ /* 0x000fe20000100800 */
[----:B-1----:R-:W-:-:S03]  /*cba0*/  LEA.HI.X.SX32 R82, R19, R3, 0x1, P4 ;  /* 0x0000000313527211 */ /* 0x002fc600020f0eff */
[----:B------:R1:W-:Y:S01]  /*cbb0*/  STL [R1+0x24c], R0 ;  /* 0x00024c0001007387 */ /* 0x0003e20000100800 */
[----:B------:R-:W-:Y:S01]  /*cbc0*/  IMAD R32, R38, UR22, RZ ;  /* 0x0000001626207c24 */ /* 0x000fe2000f8e02ff */
[-C--:B0-----:R-:W-:Y:S01]  /*cbd0*/  IADD3 R2, P4, PT, R27, R6.reuse, RZ ;  /* 0x000000061b027210 */ /* 0x081fe20007f9e0ff */
[----:B------:R-:W-:Y:S01]  /*cbe0*/  IMAD R38, R41, UR25, RZ ;  /* 0x0000001929267c24 */ /* 0x000fe2000f8e02ff */
[-C--:B------:R-:W-:Y:S02]  /*cbf0*/  LEA.HI.X.SX32 R86, R20, R3.reuse, 0x1, P2 ;  /* 0x0000000314567211 */ /* 0x080fe400010f0eff */
[----:B-1----:R-:W-:Y:S01]  /*cc00*/  IADD3 R0, P0, PT, R26, R6, RZ ;  /* 0x000000061a007210 */ /* 0x002fe20007f1e0ff */
[----:B------:R-:W-:Y:S02]  /*cc10*/  IMAD R41, R72, UR28, RZ ;  /* 0x0000001c48297c24 */ /* 0x000fe4000f8e02ff */
[----:B------:R-:W-:Y:S02]  /*cc20*/  IMAD R72, R84, UR59, RZ ;  /* 0x0000003b54487c24 */ /* 0x000fe4000f8e02ff */
[----:B------:R0:W-:Y:S01]  /*cc30*/  STL [R1+0x280], R0 ;  /* 0x0002800001007387 */ /* 0x0001e20000100800 */
[----:B------:R-:W-:-:S02]  /*cc40*/  LEA.HI.X.SX32 R84, R21, R3, 0x1, P6 ;  /* 0x0000000315547211 */ /* 0x000fc400030f0eff */
[-C--:B------:R-:W-:Y:S01]  /*cc50*/  IADD3 R5, P6, PT, R30, R6.reuse, RZ ;  /* 0x000000061e057210 */ /* 0x080fe20007fde0ff */
[----:B------:R1:W-:Y:S01]  /*cc60*/  STL [R1+0x288], R2 ;  /* 0x0002880201007387 */ /* 0x0003e20000100800 */
[----:B0-----:R-:W-:-:S03]  /*cc70*/  IADD3 R0, P2, PT, R29, R6, RZ ;  /* 0x000000061d007210 */ /* 0x001fc60007f5e0ff */
[----:B------:R-:W-:Y:S01]  /*cc80*/  STL [R1+0x254], R82 ;  /* 0x0002545201007387 */ /* 0x000fe20000100800 */
[----:B------:R-:W-:-:S03]  /*cc90*/  LEA.HI.X.SX32 R90, R22, R3, 0x1, P5 ;  /* 0x00000003165a7211 */ /* 0x000fc600028f0eff */
[----:B------:R-:W-:Y:S01]  /*cca0*/  STL [R1+0x838], R82 ;  /* 0x0008385201007387 */ /* 0x000fe20000100800 */
[----:B-1----:R-:W-:-:S03]  /*ccb0*/  LEA.HI.X.SX32 R2, R25, R3, 0x1, P1 ;  /* 0x0000000319027211 */ /* 0x002fc600008f0eff */
[----:B------:R0:W-:Y:S04]  /*ccc0*/  STL [R1+0x290], R0 ;  /* 0x0002900001007387 */ /* 0x0001e80000100800 */
[----:B------:R-:W-:Y:S04]  /*ccd0*/  STL [R1+0x25c], R86 ;  /* 0x00025c5601007387 */ /* 0x000fe80000100800 */
[----:B------:R-:W-:Y:S01]  /*cce0*/  STL [R1+0x83c], R86 ;  /* 0x00083c5601007387 */ /* 0x000fe20000100800 */
[----:B0-----:R-:W-:-:S03]  /*ccf0*/  IADD3 R0, P5, PT, R31, R6, RZ ;  /* 0x000000061f007210 */ /* 0x001fc60007fbe0ff */
[----:B------:R-:W-:Y:S04]  /*cd00*/  STL [R1+0x298], R5 ;  /* 0x0002980501007387 */ /* 0x000fe80000100800 */
[----:B------:R-:W-:Y:S04]  /*cd10*/  STL [R1+0x840], R5 ;  /* 0x0008400501007387 */ /* 0x000fe80000100800 */
[----:B------:R-:W-:Y:S01]  /*cd20*/  STL [R1+0x264], R84 ;  /* 0x0002645401007387 */ /* 0x000fe20000100800 */
[----:B------:R-:W-:-:S03]  /*cd30*/  IADD3 R21, P1, PT, R32, R6, RZ ;  /* 0x0000000620157210 */ /* 0x000fc60007f3e0ff */
[----:B------:R-:W-:Y:S04]  /*cd40*/  STL [R1+0x844], R84 ;  /* 0x0008445401007387 */ /* 0x000fe80000100800 */
[----:B------:R-:W-:Y:S04]  /*cd50*/  STL [R1+0x2a0], R0 ;  /* 0x0002a00001007387 */ /* 0x000fe80000100800 */
[----:B------:R0:W-:Y:S04]  /*cd60*/  STL [R1+0x274], R2 ;  /* 0x0002740201007387 */ /* 0x0001e80000100800 */
[----:B------:R1:W-:Y:S04]  /*cd70*/  STL [R1+0x848], R0 ;  /* 0x0008480001007387 */ /* 0x0003e80000100800 */
[----:B------:R-:W-:Y:S01]  /*cd80*/  STL [R1+0x26c], R90 ;  /* 0x00026c5a01007387 */ /* 0x000fe20000100800 */
[----:B0-----:R-:W-:-:S02]  /*cd90*/  LEA.HI.X.SX32 R2, R27, R3, 0x1, P4 ;  /* 0x000000031b027211 */ /* 0x001fc400020f0eff */
[----:B-1----:R-:W-:Y:S01]  /*cda0*/  LEA.HI.X.SX32 R0, R26, R3, 0x1, P0 ;  /* 0x000000031a007211 */ /* 0x002fe200000f0eff */
[----:B------:R-:W-:Y:S01]  /*cdb0*/  STL [R1+0x84c], R90 ;  /* 0x00084c5a01007387 */ /* 0x000fe20000100800 */
[----:B------:R-:W-:-:S03]  /*cdc0*/  IADD3 R87, P0, PT, R35, R6, RZ ;  /* 0x0000000623577210 */ /* 0x000fc60007f1e0ff */
[----:B------:R-:W-:Y:S04]  /*cdd0*/  STL [R1+0x2a8], R21 ;  /* 0x0002a81501007387 */ /* 0x000fe80000100800 */
[----:B------:R0:W-:Y:S01]  /*cde0*/  STL [R1+0x27c], R0 ;  /* 0x00027c0001007387 */ /* 0x0001e20000100800 */
[----:B------:R-:W-:-:S03]  /*cdf0*/  LEA.HI.X.SX32 R84, R29, R3, 0x1, P2 ;  /* 0x000000031d547211 */ /* 0x000fc600010f0eff */
[----:B------:R-:W-:Y:S01]  /*ce00*/  STL [R1+0x850], R21 ;  /* 0x0008501501007387 */ /* 0x000fe20000100800 */
[----:B0-----:R-:W-:-:S03]  /*ce10*/  IADD3 R0, P4, PT, R36, R6, RZ ;  /* 0x0000000624007210 */ /* 0x001fc60007f9e0ff */
[----:B------:R-:W-:Y:S04]  /*ce20*/  STL [R1+0x284], R2 ;  /* 0x0002840201007387 */ /* 0x000fe80000100800 */
[----:B------:R-:W-:Y:S04]  /*ce30*/  STL [R1+0x2b0], R87 ;  /* 0x0002b05701007387 */ /* 0x000fe80000100800 */
[----:B------:R0:W-:Y:S01]  /*ce40*/  STL [R1+0x2b8], R0 ;  /* 0x0002b80001007387 */ /* 0x0001e20000100800 */
[----:B------:R-:W-:-:S03]  /*ce50*/  LEA.HI.X.SX32 R92, R30, R3, 0x1, P6 ;  /* 0x000000031e5c7211 */ /* 0x000fc600030f0eff */
[----:B------:R-:W-:Y:S01]  /*ce60*/  STL [R1+0x854], R87 ;  /* 0x0008545701007387 */ /* 0x000fe20000100800 */
[----:B0-----:R-:W-:-:S03]  /*ce70*/  IADD3 R0, P2, PT, R38, R6, RZ ;  /* 0x0000000626007210 */ /* 0x001fc60007f5e0ff */
[----:B------:R-:W-:Y:S01]  /*ce80*/  STL [R1+0x28c], R84 ;  /* 0x00028c5401007387 */ /* 0x000fe20000100800 */
[----:B------:R-:W-:-:S03]  /*ce90*/  LEA.HI.X.SX32 R2, R31, R3, 0x1, P5 ;  /* 0x000000031f027211 */ /* 0x000fc600028f0eff */
[----:B------:R0:W-:Y:S01]  /*cea0*/  STL [R1+0x2c0], R0 ;  /* 0x0002c00001007387 */ /* 0x0001e20000100800 */
[----:B------:R-:W-:-:S03]  /*ceb0*/  IADD3 R86, P5, PT, R40, R6, RZ ;  /* 0x0000000628567210 */ /* 0x000fc60007fbe0ff */
[----:B------:R-:W-:Y:S01]  /*cec0*/  STL [R1+0x858], R84 ;  /* 0x0008585401007387 */ /* 0x000fe20000100800 */
[----:B0-----:R-:W-:Y:S02]  /*ced0*/  IADD3 R0, P6, PT, R39, R6, RZ ;  /* 0x0000000627007210 */ /* 0x001fe40007fde0ff */
[----:B------:R-:W-:-:S03]  /*cee0*/  LEA.HI.X.SX32 R22, R32, R3, 0x1, P1 ;  /* 0x0000000320167211 */ /* 0x000fc600008f0eff */
[----:B------:R0:W-:Y:S01]  /*cef0*/  STL [R1+0x2c8], R0 ;  /* 0x0002c80001007387 */ /* 0x0001e20000100800 */
[----:B------:R-:W-:-:S03]  /*cf00*/  IADD3 R91, P1, PT, R41, R6, RZ ;  /* 0x00000006295b7210 */ /* 0x000fc60007f3e0ff */
[----:B------:R-:W-:Y:S01]  /*cf10*/  STL [R1+0x294], R92 ;  /* 0x0002945c01007387 */ /* 0x000fe20000100800 */
[----:B------:R-:W-:-:S03]  /*cf20*/  LEA.HI.X.SX32 R88, R35, R3, 0x1, P0 ;  /* 0x0000000323587211 */ /* 0x000fc600000f0eff */
[----:B------:R-:W-:Y:S01]  /*cf30*/  STL [R1+0x85c], R92 ;  /* 0x00085c5c01007387 */ /* 0x000fe20000100800 */
[----:B------:R-:W-:-:S03]  /*cf40*/  IADD3 R4, P0, PT, R42, R6, RZ ;  /* 0x000000062a047210 */ /* 0x000fc60007f1e0ff */
[----:B------:R-:W-:Y:S01]  /*cf50*/  STL [R1+0x2d0], R86 ;  /* 0x0002d05601007387 */ /* 0x000fe20000100800 */
[----:B0-----:R-:W-:-:S03]  /*cf60*/  LEA.HI.X.SX32 R0, R36, R3, 0x1, P4 ;  /* 0x0000000324007211 */ /* 0x001fc600020f0eff */
[----:B------:R-:W-:Y:S04]  /*cf70*/  STL [R1+0x860], R86 ;  /* 0x0008605601007387 */ /* 0x000fe80000100800 */
[----:B------:R-:W-:Y:S04]  /*cf80*/  STL [R1+0x29c], R2 ;  /* 0x00029c0201007387 */ /* 0x000fe80000100800 */
[----:B------:R-:W-:Y:S04]  /*cf90*/  STL [R1+0x864], R2 ;  /* 0x0008640201007387 */ /* 0x000fe80000100800 */
[----:B------:R-:W-:Y:S04]  /*cfa0*/  STL [R1+0x2d8], R91 ;  /* 0x0002d85b01007387 */ /* 0x000fe80000100800 */
[----:B------:R-:W-:Y:S01]  /*cfb0*/  STL [R1+0x868], R91 ;  /* 0x0008685b01007387 */ /* 0x000fe20000100800 */
[----:B------:R-:W-:-:S03]  /*cfc0*/  IADD3 R19, P4, PT, R43, R6, RZ ;  /* 0x000000062b137210 */ /* 0x000fc60007f9e0ff */
[----:B------:R-:W-:Y:S04]  /*cfd0*/  STL [R1+0x2a4], R22 ;  /* 0x0002a41601007387 */ /* 0x000fe80000100800 */
[----:B------:R-:W-:Y:S04]  /*cfe0*/  STL [R1+0x86c], R22 ;  /* 0x00086c1601007387 */ /* 0x000fe80000100800 */
[----:B------:R-:W-:Y:S04]  /*cff0*/  STL [R1+0x2e0], R4 ;  /* 0x0002e00401007387 */ /* 0x000fe80000100800 */
[----:B------:R0:W-:Y:S04]  /*d000*/  STL [R1+0x2b4], R0 ;  /* 0x0002b40001007387 */ /* 0x0001e80000100800 */
[----:B------:R-:W-:Y:S01]  /*d010*/  STL [R1+0x870], R4 ;  /* 0x0008700401007387 */ /* 0x000fe20000100800 */
[----:B------:R-:W-:-:S03]  /*d020*/  LEA.HI.X.SX32 R84, R39, R3, 0x1, P6 ;  /* 0x0000000327547211 */ /* 0x000fc600030f0eff */
[----:B------:R-:W-:Y:S01]  /*d030*/  STL [R1+0x2ac], R88 ;  /* 0x0002ac5801007387 */ /* 0x000fe20000100800 */
[----:B0-----:R-:W-:-:S03]  /*d040*/  LEA.HI.X.SX32 R0, R38, R3, 0x1, P2 ;  /* 0x0000000326007211 */ /* 0x001fc600010f0eff */
[----:B------:R-:W-:Y:S01]  /*d050*/  STL [R1+0x874], R88 ;  /* 0x0008745801007387 */ /* 0x000fe20000100800 */
[----:B------:R-:W-:-:S03]  /*d060*/  IADD3 R83, P2, PT, R44, R6, RZ ;  /* 0x000000062c537210 */ /* 0x000fc60007f5e0ff */
[----:B------:R-:W-:Y:S01]  /*d070*/  STL [R1+0x2e8], R19 ;  /* 0x0002e81301007387 */ /* 0x000fe20000100800 */
[----:B------:R-:W-:-:S03]  /*d080*/  IMAD R46, R46, UR33, RZ ;  /* 0x000000212e2e7c24 */ /* 0x000fc6000f8e02ff */
[----:B------:R0:W-:Y:S01]  /*d090*/  STL [R1+0x2bc], R0 ;  /* 0x0002bc0001007387 */ /* 0x0001e20000100800 */
[----:B------:R-:W-:-:S03]  /*d0a0*/  LEA.HI.X.SX32 R5, R40, R3, 0x1, P5 ;  /* 0x0000000328057211 */ /* 0x000fc600028f0eff */
[----:B------:R-:W-:Y:S01]  /*d0b0*/  STL [R1+0x878], R19 ;  /* 0x0008781301007387 */ /* 0x000fe20000100800 */
[-C--:B------:R-:W-:Y:S02]  /*d0c0*/  LEA.HI.X.SX32 R68, R41, R3.reuse, 0x1, P1 ;  /* 0x0000000329447211 */ /* 0x080fe400008f0eff */
[-C--:B0-----:R-:W-:Y:S01]  /*d0d0*/  IADD3 R0, P6, PT, R45, R6.reuse, RZ ;  /* 0x000000062d007210 */ /* 0x081fe20007fde0ff */
[----:B------:R-:W-:Y:S01]  /*d0e0*/  STL [R1+0x2f0], R83 ;  /* 0x0002f05301007387 */ /* 0x000fe20000100800 */
[-C--:B------:R-:W-:Y:S01]  /*d0f0*/  LEA.HI.X.SX32 R42, R42, R3.reuse, 0x1, P0 ;  /* 0x000000032a2a7211 */ /* 0x080fe200000f0eff */
[----:B------:R-:W-:Y:S01]  /*d100*/  IMAD R48, R48, UR34, RZ ;  /* 0x0000002230307c24 */ /* 0x000fe2000f8e02ff */
[----:B------:R-:W-:Y:S01]  /*d110*/  IADD3 R91, P0, PT, R46, R6, RZ ;  /* 0x000000062e5b7210 */ /* 0x000fe20007f1e0ff */
[----:B------:R0:W-:Y:S01]  /*d120*/  STL [R1+0x2f8], R0 ;  /* 0x0002f80001007387 */ /* 0x0001e20000100800 */
[----:B------:R-:W-:Y:S01]  /*d130*/  IMAD R49, R49, UR35, RZ ;  /* 0x0000002331317c24 */ /* 0x000fe2000f8e02ff */
[----:B------:R-:W-:-:S02]  /*d140*/  LEA.HI.X.SX32 R20, R43, R3, 0x1, P4 ;  /* 0x000000032b147211 */ /* 0x000fc400020f0eff */
[----:B------:R1:W-:Y:S01]  /*d150*/  STL [R1+0x87c], R83 ;  /* 0x00087c5301007387 */ /* 0x0003e20000100800 */
[----:B------:R-:W-:-:S03]  /*d160*/  IMAD R51, R51, UR36, RZ ;  /* 0x0000002433337c24 */ /* 0x000fc6000f8e02ff */
[----:B------:R-:W-:Y:S01]  /*d170*/  STL [R1+0x2c4], R84 ;  /* 0x0002c45401007387 */ /* 0x000fe20000100800 */
[-C--:B------:R-:W-:Y:S02]  /*d180*/  LEA.HI.X.SX32 R85, R44, R3.reuse, 0x1, P2 ;  /* 0x000000032c557211 */ /* 0x080fe400010f0eff */
[-C--:B0-----:R-:W-:Y:S01]  /*d190*/  LEA.HI.X.SX32 R0, R45, R3.reuse, 0x1, P6 ;  /* 0x000000032d007211 */ /* 0x081fe200030f0eff */
[----:B------:R-:W-:Y:S01]  /*d1a0*/  STL [R1+0x880], R84 ;  /* 0x0008805401007387 */ /* 0x000fe20000100800 */
[----:B------:R-:W-:-:S03]  /*d1b0*/  LEA.HI.X.SX32 R22, R46, R3, 0x1, P0 ;  /* 0x000000032e167211 */ /* 0x000fc600000f0eff */
[----:B------:R-:W-:Y:S01]  /*d1c0*/  STL [R1+0x2cc], R5 ;  /* 0x0002cc0501007387 */ /* 0x000fe20000100800 */
[----:B------:R-:W-:-:S03]  /*d1d0*/  IADD3 R21, P0, PT, R48, R6, RZ ;  /* 0x0000000630157210 */ /* 0x000fc60007f1e0ff */
[----:B------:R-:W-:Y:S01]  /*d1e0*/  STL [R1+0x2d4], R68 ;  /* 0x0002d44401007387 */ /* 0x000fe20000100800 */
[----:B------:R-:W-:Y:S01]  /*d1f0*/  IMAD R53, R53, UR37, RZ ;  /* 0x0000002535357c24 */ /* 0x000fe2000f8e02ff */
[-C--:B------:R-:W-:Y:S02]  /*d200*/  IADD3 R89, P1, PT, R49, R6.reuse, RZ ;  /* 0x0000000631597210 */ /* 0x080fe40007f3e0ff */
[----:B------:R-:W-:Y:S01]  /*d210*/  STL [R1+0x300], R91 ;  /* 0x0003005b01007387 */ /* 0x000fe20000100800 */
[----:B------:R-:W-:-:S03]  /*d220*/  IADD3 R46, P2, PT, R51, R6, RZ ;  /* 0x00000006332e7210 */ /* 0x000fc60007f5e0ff */
[----:B------:R-:W-:Y:S01]  /*d230*/  STL [R1+0x2dc], R42 ;  /* 0x0002dc2a01007387 */ /* 0x000fe20000100800 */
[----:B------:R-:W-:Y:S01]  /*d240*/  IMAD R54, R54, UR38, RZ ;  /* 0x0000002636367c24 */ /* 0x000fe2000f8e02ff */
[----:B------:R-:W-:Y:S02]  /*d250*/  LEA.HI.X.SX32 R87, R48, R3, 0x1, P0 ;  /* 0x0000000330577211 */ /* 0x000fe400000f0eff */
[----:B------:R-:W-:Y:S01]  /*d260*/  STL [R1+0x2e4], R20 ;  /* 0x0002e41401007387 */ /* 0x000fe20000100800 */
[----:B------:R-:W-:-:S03]  /*d270*/  IMAD R55, R55, UR39, RZ ;  /* 0x0000002737377c24 */ /* 0x000fc6000f8e02ff */
[----:B------:R0:W-:Y:S01]  /*d280*/  STL [R1+0x2f4], R0 ;  /* 0x0002f40001007387 */ /* 0x0001e20000100800 */
[----:B------:R-:W-:-:S03]  /*d290*/  LEA.HI.X.SX32 R82, R49, R3, 0x1, P1 ;  /* 0x0000000331527211 */ /* 0x000fc600008f0eff */
[----:B------:R-:W-:Y:S01]  /*d2a0*/  STL [R1+0x2ec], R85 ;  /* 0x0002ec5501007387 */ /* 0x000fe20000100800 */
[----:B------:R-:W-:-:S03]  /*d2b0*/  LEA.HI.X.SX32 R51, R51, R3, 0x1, P2 ;  /* 0x0000000333337211 */ /* 0x000fc600010f0eff */
[----:B------:R-:W-:Y:S01]  /*d2c0*/  STL [R1+0x2fc], R22 ;  /* 0x0002fc1601007387 */ /* 0x000fe20000100800 */
[-C--:B------:R-:W-:Y:S01]  /*d2d0*/  IADD3 R35, P0, PT, R53, R6.reuse, RZ ;  /* 0x0000000635237210 */ /* 0x080fe20007f1e0ff */
[----:B------:R-:W-:Y:S02]  /*d2e0*/  IMAD R57, R57, UR40, RZ ;  /* 0x0000002839397c24 */ /* 0x000fe4000f8e02ff */
[----:B------:R-:W-:Y:S01]  /*d2f0*/  STL [R1+0x308], R21 ;  /* 0x0003081501007387 */ /* 0x000fe20000100800 */
[----:B------:R-:W-:-:S03]  /*d300*/  IADD3 R17, P1, PT, R54, R6, RZ ;  /* 0x0000000636117210 */ /* 0x000fc60007f3e0ff */
[----:B------:R-:W2:Y:S01]  /*d310*/  LDL R48, [R1+0x2f8] ;  /* 0x0002f80001307983 */ /* 0x000ea20000100800 */
[----:B------:R-:W-:-:S03]  /*d320*/  IMAD R60, R60, UR41, RZ ;  /* 0x000000293c3c7c24 */ /* 0x000fc6000f8e02ff */
[----:B------:R-:W3:Y:S01]  /*d330*/  LDL R49, [R1+0x2b8] ;  /* 0x0002b80001317983 */ /* 0x000ee20000100800 */
[----:B------:R-:W-:-:S03]  /*d340*/  IADD3 R80, P2, PT, R55, R6, RZ ;  /* 0x0000000637507210 */ /* 0x000fc60007f5e0ff */
[----:B------:R-:W-:Y:S01]  /*d350*/  STL [R1+0x310], R89 ;  /* 0x0003105901007387 */ /* 0x000fe20000100800 */
[----:B------:R-:W-:Y:S01]  /*d360*/  IMAD R61, R61, UR42, RZ ;  /* 0x0000002a3d3d7c24 */ /* 0x000fe2000f8e02ff */
[-C--:B------:R-:W-:Y:S02]  /*d370*/  LEA.HI.X.SX32 R36, R53, R3.reuse, 0x1, P0 ;  /* 0x0000000335247211 */ /* 0x080fe400000f0eff */
[----:B------:R-:W-:Y:S01]  /*d380*/  STL [R1+0x304], R87 ;  /* 0x0003045701007387 */ /* 0x000fe20000100800 */
[----:B------:R-:W-:-:S03]  /*d390*/  LEA.HI.X.SX32 R18, R54, R3, 0x1, P1 ;  /* 0x0000000336127211 */ /* 0x000fc600008f0eff */
[----:B------:R-:W-:Y:S01]  /*d3a0*/  STL [R1+0x318], R46 ;  /* 0x0003182e01007387 */ /* 0x000fe20000100800 */
[----:B-1----:R-:W-:-:S03]  /*d3b0*/  IADD3 R83, P0, PT, R57, R6, RZ ;  /* 0x0000000639537210 */ /* 0x002fc60007f1e0ff */
[----:B------:R-:W-:Y:S01]  /*d3c0*/  STL [R1+0x30c], R82 ;  /* 0x00030c5201007387 */ /* 0x000fe20000100800 */
[----:B------:R-:W-:-:S03]  /*d3d0*/  LEA.HI.X.SX32 R81, R55, R3, 0x1, P2 ;  /* 0x0000000337517211 */ /* 0x000fc600010f0eff */
[----:B------:R-:W-:Y:S01]  /*d3e0*/  STL [R1+0x314], R51 ;  /* 0x0003143301007387 */ /* 0x000fe20000100800 */
[----:B------:R-:W-:-:S03]  /*d3f0*/  IADD3 R86, P1, PT, R60, R6, RZ ;  /* 0x000000063c567210 */ /* 0x000fc60007f3e0ff */
[----:B------:R-:W4:Y:S01]  /*d400*/  LDL R53, [R1+0x2b4] ;  /* 0x0002b40001357983 */ /* 0x000f220000100800 */
[----:B------:R-:W-:Y:S01]  /*d410*/  IMAD R64, R64, UR43, RZ ;  /* 0x0000002b40407c24 */ /* 0x000fe2000f8e02ff */
[----:B0-----:R-:W-:Y:S02]  /*d420*/  IADD3 R0, P2, PT, R61, R6, RZ ;  /* 0x000000063d007210 */ /* 0x001fe40007f5e0ff */
[----:B------:R-:W-:Y:S01]  /*d430*/  STL [R1+0x320], R35 ;  /* 0x0003202301007387 */ /* 0x000fe20000100800 */
[----:B------:R-:W-:-:S03]  /*d440*/  LEA.HI.X.SX32 R84, R57, R3, 0x1, P0 ;  /* 0x0000000339547211 */ /* 0x000fc600000f0eff */
[----:B------:R-:W-:Y:S01]  /*d450*/  STL [R1+0x328], R17 ;  /* 0x0003281101007387 */ /* 0x000fe20000100800 */
[----:B------:R-:W-:-:S03]  /*d460*/  IMAD R65, R65, UR44, RZ ;  /* 0x0000002c41417c24 */ /* 0x000fc6000f8e02ff */
[----:B------:R-:W-:Y:S01]  /*d470*/  STL [R1+0x31c], R36 ;  /* 0x00031c2401007387 */ /* 0x000fe20000100800 */
[----:B------:R-:W-:Y:S01]  /*d480*/  IMAD R67, R67, UR45, RZ ;  /* 0x0000002d43437c24 */ /* 0x000fe2000f8e02ff */
[-C--:B------:R-:W-:Y:S02]  /*d490*/  LEA.HI.X.SX32 R2, R60, R3.reuse, 0x1, P1 ;  /* 0x000000033c027211 */ /* 0x080fe400008f0eff */
[----:B------:R-:W-:Y:S01]  /*d4a0*/  STL [R1+0x330], R80 ;  /* 0x0003305001007387 */ /* 0x000fe20000100800 */
[----:B------:R-:W-:-:S03]  /*d4b0*/  LEA.HI.X.SX32 R90, R61, R3, 0x1, P2 ;  /* 0x000000033d5a7211 */ /* 0x000fc600010f0eff */
[----:B------:R-:W-:Y:S01]  /*d4c0*/  STL [R1+0x324], R18 ;  /* 0x0003241201007387 */ /* 0x000fe20000100800 */
[----:B------:R-:W-:-:S03]  /*d4d0*/  IADD3 R60, P0, PT, R64, R6, RZ ;  /* 0x00000006403c7210 */ /* 0x000fc60007f1e0ff */
[----:B------:R-:W-:Y:S01]  /*d4e0*/  STL [R1+0x32c], R81 ;  /* 0x00032c5101007387 */ /* 0x000fe20000100800 */
[----:B------:R-:W-:-:S03]  /*d4f0*/  IMAD R71, R71, UR46, RZ ;  /* 0x0000002e47477c24 */ /* 0x000fc6000f8e02ff */
[----:B------:R-:W-:Y:S01]  /*d500*/  STL [R1+0x338], R83 ;  /* 0x0003385301007387 */ /* 0x000fe20000100800 */
[----:B------:R-:W-:-:S03]  /*d510*/  IADD3 R44, P1, PT, R65, R6, RZ ;  /* 0x00000006412c7210 */ /* 0x000fc60007f3e0ff */
[----:B------:R-:W-:Y:S01]  /*d520*/  STL [R1+0x340], R86 ;  /* 0x0003405601007387 */ /* 0x000fe20000100800 */
[----:B------:R-:W-:Y:S01]  /*d530*/  IMAD R70, R70, UR47, RZ ;  /* 0x0000002f46467c24 */ /* 0x000fe2000f8e02ff */
[----:B------:R-:W-:Y:S02]  /*d540*/  IADD3 R31, P2, PT, R67, R6, RZ ;  /* 0x00000006431f7210 */ /* 0x000fe40007f5e0ff */
[----:B------:R-:W-:Y:S01]  /*d550*/  STL [R1+0x334], R84 ;  /* 0x0003345401007387 */ /* 0x000fe20000100800 */
[----:B------:R-:W-:Y:S01]  /*d560*/  IMAD R69, R69, UR48, RZ ;  /* 0x0000003045457c24 */ /* 0x000fe2000f8e02ff */
[-C--:B------:R-:W-:Y:S02]  /*d570*/  LEA.HI.X.SX32 R61, R64, R3.reuse, 0x1, P0 ;  /* 0x00000003403d7211 */ /* 0x080fe400000f0eff */
[----:B------:R-:W-:Y:S01]  /*d580*/  STL [R1+0x348], R0 ;  /* 0x0003480001007387 */ /* 0x000fe20000100800 */
[----:B------:R-:W-:-:S03]  /*d590*/  LEA.HI.X.SX32 R45, R65, R3, 0x1, P1 ;  /* 0x00000003412d7211 */ /* 0x000fc600008f0eff */
[----:B------:R-:W-:Y:S01]  /*d5a0*/  STL [R1+0x33c], R2 ;  /* 0x00033c0201007387 */ /* 0x000fe20000100800 */
[----:B------:R-:W-:-:S03]  /*d5b0*/  LEA.HI.X.SX32 R32, R67, R3, 0x1, P2 ;  /* 0x0000000343207211 */ /* 0x000fc600010f0eff */
[----:B------:R-:W-:Y:S01]  /*d5c0*/  STL [R1+0x344], R90 ;  /* 0x0003445a01007387 */ /* 0x000fe20000100800 */
[----:B------:R-:W-:-:S03]  /*d5d0*/  IADD3 R15, P0, PT, R71, R6, RZ ;  /* 0x00000006470f7210 */ /* 0x000fc60007f1e0ff */
[----:B------:R-:W2:Y:S01]  /*d5e0*/  LDL R64, [R1+0x2f4] ;  /* 0x0002f40001407983 */ /* 0x000ea20000100800 */
[----:B------:R-:W-:-:S03]  /*d5f0*/  IADD3 R78, P1, PT, R70, R6, RZ ;  /* 0x00000006464e7210 */ /* 0x000fc60007f3e0ff */
[----:B------:R-:W-:Y:S01]  /*d600*/  STL [R1+0x350], R60 ;  /* 0x0003503c01007387 */ /* 0x000fe20000100800 */
[----:B------:R-:W-:Y:S01]  /*d610*/  IMAD R66, R66, UR49, RZ ;  /* 0x0000003142427c24 */ /* 0x000fe2000f8e02ff */
[----:B------:R-:W-:Y:S02]  /*d620*/  IADD3 R88, P2, PT, R69, R6, RZ ;  /* 0x0000000645587210 */ /* 0x000fe40007f5e0ff */
[----:B------:R-:W2:Y:S01]  /*d630*/  LDL R65, [R1+0x278] ;  /* 0x0002780001417983 */ /* 0x000ea20000100800 */
[----:B------:R-:W-:-:S03]  /*d640*/  IMAD R63, R63, UR14, RZ ;  /* 0x0000000e3f3f7c24 */ /* 0x000fc6000f8e02ff */
[----:B------:R-:W-:Y:S01]  /*d650*/  STL [R1+0x358], R44 ;  /* 0x0003582c01007387 */ /* 0x000fe20000100800 */
[----:B------:R-:W-:-:S03]  /*d660*/  LEA.HI.X.SX32 R16, R71, R3, 0x1, P0 ;  /* 0x0000000347107211 */ /* 0x000fc600000f0eff */
        /* <DEDUP_REMOVED lines=13> */
[----:B------:R-:W-:-:S03]  /*d740*/  IMAD R58, R58, UR51, RZ ;  /* 0x000000333a3a7c24 */ /* 0x000fc6000f8e02ff */
[----:B------:R-:W-:Y:S01]  /*d750*/  STL [R1+0x370], R78 ;  /* 0x0003704e01007387 */ /* 0x000fe20000100800 */
[----:B------:R-:W-:-:S03]  /*d760*/  LEA.HI.X.SX32 R92, R66, R3, 0x1, P0 ;  /* 0x00000003425c7211 */ /* 0x000fc600000f0eff */
[----:B------:R-:W-:Y:S01]  /*d770*/  STL [R1+0x364], R16 ;  /* 0x0003641001007387 */ /* 0x000fe20000100800 */
[----:B------:R-:W-:Y:S01]  /*d780*/  IMAD R56, R56, UR52, RZ ;  /* 0x0000003438387c24 */ /* 0x000fe2000f8e02ff */
[----:B------:R-:W-:Y:S02]  /*d790*/  LEA.HI.X.SX32 R69, R63, R3, 0x1, P1 ;  /* 0x000000033f457211 */ /* 0x000fe400008f0eff */
[----:B------:R-:W-:Y:S01]  /*d7a0*/  STL [R1+0x36c], R79 ;  /* 0x00036c4f01007387 */ /* 0x000fe20000100800 */
[----:B------:R-:W-:-:S03]  /*d7b0*/  IADD3 R25, P0, PT, R59, R6, RZ ;  /* 0x000000063b197210 */ /* 0x000fc60007f1e0ff */
[----:B------:R-:W-:Y:S01]  /*d7c0*/  STL [R1+0x374], R19 ;  /* 0x0003741301007387 */ /* 0x000fe20000100800 */
[----:B------:R-:W-:-:S03]  /*d7d0*/  LEA.HI.X.SX32 R57, R62, R3, 0x1, P2 ;  /* 0x000000033e397211 */ /* 0x000fc600010f0eff */
[----:B------:R-:W-:Y:S01]  /*d7e0*/  STL [R1+0x380], R67 ;  /* 0x0003804301007387 */ /* 0x000fe20000100800 */
[----:B------:R-:W-:-:S03]  /*d7f0*/  IADD3 R29, P1, PT, R58, R6, RZ ;  /* 0x000000063a1d7210 */ /* 0x000fc60007f3e0ff */
[----:B------:R-:W2:Y:S04]  /*d800*/  LDL R66, [R1+0x274] ;  /* 0x0002740001427983 */ /* 0x000ea80000100800 */
[----:B------:R-:W2:Y:S01]  /*d810*/  LDL R63, [R1+0x238] ;  /* 0x00023800013f7983 */ /* 0x000ea20000100800 */
[----:B------:R-:W-:-:S03]  /*d820*/  IMAD R52, R52, UR53, RZ ;  /* 0x0000003534347c24 */ /* 0x000fc6000f8e02ff */
[----:B------:R-:W-:Y:S01]  /*d830*/  STL [R1+0x388], R70 ;  /* 0x0003884601007387 */ /* 0x000fe20000100800 */
[----:B------:R-:W-:-:S03]  /*d840*/  IADD3 R13, P2, PT, R56, R6, RZ ;  /* 0x00000006380d7210 */ /* 0x000fc60007f5e0ff */
[----:B------:R-:W2:Y:S01]  /*d850*/  LDL R62, [R1+0x234] ;  /* 0x00023400013e7983 */ /* 0x000ea20000100800 */
[----:B------:R-:W-:-:S03]  /*d860*/  LEA.HI.X.SX32 R43, R59, R3, 0x1, P0 ;  /* 0x000000033b2b7211 */ /* 0x000fc600000f0eff */
[----:B------:R-:W-:Y:S01]  /*d870*/  STL [R1+0x37c], R92 ;  /* 0x00037c5c01007387 */ /* 0x000fe20000100800 */
[----:B------:R-:W-:-:S03]  /*d880*/  LEA.HI.X.SX32 R30, R58, R3, 0x1, P1 ;  /* 0x000000033a1e7211 */ /* 0x000fc600008f0eff */
[----:B------:R-:W-:Y:S01]  /*d890*/  STL [R1+0x390], R55 ;  /* 0x0003903701007387 */ /* 0x000fe20000100800 */
[----:B------:R-:W-:-:S03]  /*d8a0*/  LEA.HI.X.SX32 R14, R56, R3, 0x1, P2 ;  /* 0x00000003380e7211 */ /* 0x000fc600010f0eff */
[----:B------:R-:W-:Y:S01]  /*d8b0*/  STL [R1+0x384], R69 ;  /* 0x0003844501007387 */ /* 0x000fe20000100800 */
[----:B------:R-:W-:-:S03]  /*d8c0*/  IADD3 R76, P0, PT, R52, R6, RZ ;  /* 0x00000006344c7210 */ /* 0x000fc60007f1e0ff */
[----:B------:R-:W-:Y:S04]  /*d8d0*/  STL [R1+0x38c], R57 ;  /* 0x00038c3901007387 */ /* 0x000fe80000100800 */
[----:B------:R-:W-:Y:S04]  /*d8e0*/  STL [R1+0x398], R25 ;  /* 0x0003981901007387 */ /* 0x000fe80000100800 */
[----:B------:R-:W-:Y:S04]  /*d8f0*/  STL [R1+0x3a0], R29 ;  /* 0x0003a01d01007387 */ /* 0x000fe80000100800 */
[----:B------:R-:W-:Y:S01]  /*d900*/  STL [R1+0x394], R43 ;  /* 0x0003942b01007387 */ /* 0x000fe20000100800 */
[----:B------:R-:W-:-:S03]  /*d910*/  LEA.HI.X.SX32 R77, R52, R3, 0x1, P0 ;  /* 0x00000003344d7211 */ /* 0x000fc600000f0eff */
[----:B------:R-:W2:Y:S04]  /*d920*/  LDL R56, [R1+0x1dc] ;  /* 0x0001dc0001387983 */ /* 0x000ea80000100800 */
[----:B------:R-:W-:Y:S04]  /*d930*/  STL [R1+0x3a8], R13 ;  /* 0x0003a80d01007387 */ /* 0x000fe80000100800 */
[----:B------:R-:W-:Y:S04]  /*d940*/  STL [R1+0x39c], R30 ;  /* 0x00039c1e01007387 */ /* 0x000fe80000100800 */
[----:B------:R-:W-:Y:S04]  /*d950*/  STL [R1+0x3a4], R14 ;  /* 0x0003a40e01007387 */ /* 0x000fe80000100800 */
[----:B------:R-:W3:Y:S01]  /*d960*/  LDL R52, [R1+0x1d8] ;  /* 0x0001d80001347983 */ /* 0x000ee20000100800 */
[----:B------:R-:W-:Y:S01]  /*d970*/  IMAD R47, R47, UR55, RZ ;  /* 0x000000372f2f7c24 */ /* 0x000fe2000f8e02ff */
[----:B------:R-:W0:Y:S04]  /*d980*/  S2R R10, SR_TID.X ;  /* 0x00000000000a7919 */ /* 0x000e280000002100 */
[----:B------:R-:W-:-:S04]  /*d990*/  IADD3 R59, P2, PT, R47, R6, RZ ;  /* 0x000000062f3b7210 */ /* 0x000fc80007f5e0ff */
[----:B------:R-:W-:Y:S02]  /*d9a0*/  LEA.HI.X.SX32 R58, R47, R3, 0x1, P2 ;  /* 0x000000032f3a7211 */ /* 0x000fe400010f0eff */
[----:B------:R-:W1:Y:S01]  /*d9b0*/  LDC R47, c[0x0][0x3a0] ;  /* 0x0000e800ff2f7b82 */ /* 0x000e620000000800 */
[----:B------:R-:W-:Y:S02]  /*d9c0*/  IMAD R37, R37, UR56, RZ ;  /* 0x0000003825257c24 */ /* 0x000fe4000f8e02ff */
[----:B------:R-:W-:-:S03]  /*d9d0*/  IMAD R50, R50, UR54, RZ ;  /* 0x0000003632327c24 */ /* 0x000fc6000f8e02ff */
[CC--:B------:R-:W-:Y:S02]  /*d9e0*/  IADD3 R38, P0, PT, R37.reuse, R6.reuse, RZ ;  /* 0x0000000625267210 */ /* 0x0c0fe40007f1e0ff */
[-C--:B------:R-:W-:Y:S01]  /*d9f0*/  IADD3 R4, P1, PT, R50, R6.reuse, RZ ;  /* 0x0000000632047210 */ /* 0x080fe20007f3e0ff */
[----:B------:R-:W-:Y:S01]  /*da00*/  IMAD R34, R34, UR57, RZ ;  /* 0x0000003922227c24 */ /* 0x000fe2000f8e02ff */
[-C--:B------:R-:W-:Y:S01]  /*da10*/  LEA.HI.X.SX32 R71, R37, R3.reuse, 0x1, P0 ;  /* 0x0000000325477211 */ /* 0x080fe200000f0eff */
[----:B------:R-:W-:Y:S01]  /*da20*/  IMAD R33, R33, UR58, RZ ;  /* 0x0000003a21217c24 */ /* 0x000fe2000f8e02ff */
[----:B------:R-:W-:Y:S01]  /*da30*/  LEA.HI.X.SX32 R50, R50, R3, 0x1, P1 ;  /* 0x0000000332327211 */ /* 0x000fe200008f0eff */
[----:B------:R-:W-:Y:S01]  /*da40*/  STL [R1+0x3b8], R4 ;  /* 0x0003b80401007387 */ /* 0x000fe20000100800 */
[----:B------:R-:W-:-:S03]  /*da50*/  IADD3 R39, P1, PT, R34, R6, RZ ;  /* 0x0000000622277210 */ /* 0x000fc60007f3e0ff */
[----:B------:R-:W-:Y:S01]  /*da60*/  STL [R1+0x3b0], R76 ;  /* 0x0003b04c01007387 */ /* 0x000fe20000100800 */
[----:B-1----:R-:W-:Y:S01]  /*da70*/  VIADD R75, R47, 0x7f ;  /* 0x0000007f2f4b7836 */ /* 0x002fe20000000000 */
[----:B0-----:R-:W-:Y:S02]  /*da80*/  LOP3.LUT R10, R10, 0x7f, RZ, 0xc0, !PT ;  /* 0x0000007f0a0a7812 */ /* 0x001fe400078ec0ff */
[----:B------:R-:W-:Y:S02]  /*da90*/  STL [R1+0x3c0], R59 ;  /* 0x0003c03b01007387 */ /* 0x000fe40000100800 */
[----:B------:R-:W-:Y:S02]  /*daa0*/  ISETP.GT.AND P0, PT, R75, 0x7f, PT ;  /* 0x0000007f4b00780c */ /* 0x000fe40003f04270 */
[----:B------:R-:W-:Y:S01]  /*dab0*/  STL [R1+0x3ac], R77 ;  /* 0x0003ac4d01007387 */ /* 0x000fe20000100800 */
[-C--:B------:R-:W-:Y:S02]  /*dac0*/  IADD3 R40, P2, PT, R33, R6.reuse, RZ ;  /* 0x0000000621287210 */ /* 0x080fe40007f5e0ff */
[----:B------:R-:W-:Y:S01]  /*dad0*/  ISETP.LT.AND P0, PT, R10, R47, P0 ;  /* 0x0000002f0a00720c */ /* 0x000fe20000701270 */
[----:B------:R-:W-:Y:S01]  /*dae0*/  STL [R1+0x3b4], R50 ;  /* 0x0003b43201007387 */ /* 0x000fe20000100800 */
[----:B------:R-:W-:-:S02]  /*daf0*/  IADD3 R26, P4, PT, R72, R6, RZ ;  /* 0x00000006481a7210 */ /* 0x000fc40007f9e0ff */
[-C--:B------:R-:W-:Y:S01]  /*db00*/  IADD3 R8, P6, PT, R74, R6.reuse, RZ ;  /* 0x000000064a087210 */ /* 0x080fe20007fde0ff */
[----:B------:R-:W-:Y:S01]  /*db10*/  STL [R1+0x3bc], R58 ;  /* 0x0003bc3a01007387 */ /* 0x000fe20000100800 */
[----:B------:R-:W-:-:S03]  /*db20*/  IADD3 R11, P5, PT, R73, R6, RZ ;  /* 0x00000006490b7210 */ /* 0x000fc60007fbe0ff */
[----:B------:R-:W-:Y:S01]  /*db30*/  STL [R1+0x3c4], R38 ;  /* 0x0003c42601007387 */ /* 0x000fe20000100800 */
[----:B------:R-:W-:-:S03]  /*db40*/  LEA.HI.X.SX32 R54, R34, R3, 0x1, P1 ;  /* 0x0000000322367211 */ /* 0x000fc600008f0eff */
[----:B------:R-:W-:Y:S01]  /*db50*/  STL [R1+0x3c8], R39 ;  /* 0x0003c82701007387 */ /* 0x000fe20000100800 */
[----:B------:R-:W-:-:S03]  /*db60*/  LEA.HI.X.SX32 R41, R33, R3, 0x1, P2 ;  /* 0x0000000321297211 */ /* 0x000fc600010f0eff */
[----:B------:R-:W-:Y:S01]  /*db70*/  STL [R1+0x3cc], R40 ;  /* 0x0003cc2801007387 */ /* 0x000fe20000100800 */
[-C--:B------:R-:W-:Y:S02]  /*db80*/  LEA.HI.X.SX32 R27, R72, R3.reuse, 0x1, P4 ;  /* 0x00000003481b7211 */ /* 0x080fe400020f0eff */
[----:B------:R-:W-:Y:S01]  /*db90*/  PRMT R7, RZ, 0x7610, R7 ;  /* 0x00007610ff077816 */ /* 0x000fe20000000007 */
[----:B------:R-:W-:Y:S01]  /*dba0*/  STL [R1+0x3d0], R26 ;  /* 0x0003d01a01007387 */ /* 0x000fe20000100800 */
[----:B------:R-:W-:-:S03]  /*dbb0*/  LEA.HI.X.SX32 R9, R74, R3, 0x1, P6 ;  /* 0x000000034a097211 */ /* 0x000fc600030f0eff */
[----:B------:R2:W-:Y:S04]  /*dbc0*/  STL [R1+0x20c], R8 ;  /* 0x00020c0801007387 */ /* 0x0005e80000100800 */
[----:B------:R-:W-:Y:S01]  /*dbd0*/  STL [R1+0x3d4], R11 ;  /* 0x0003d40b01007387 */ /* 0x000fe20000100800 */
[----:B------:R-:W-:-:S03]  /*dbe0*/  LEA.HI.X.SX32 R12, R73, R3, 0x1, P5 ;  /* 0x00000003490c7211 */ /* 0x000fc600028f0eff */
[----:B------:R-:W-:Y:S01]  /*dbf0*/  STL [R1+0x1f4], R71 ;  /* 0x0001f44701007387 */ /* 0x000fe20000100800 */
[----:B------:R-:W-:-:S03]  /*dc00*/  PRMT R3, RZ, 0x7610, R3 ;  /* 0x00007610ff037816 */ /* 0x000fc60000000003 */
[----:B------:R-:W-:Y:S04]  /*dc10*/  STL [R1+0x1fc], R54 ;  /* 0x0001fc3601007387 */ /* 0x000fe80000100800 */
[----:B------:R-:W-:Y:S04]  /*dc20*/  STL [R1+0x200], R41 ;  /* 0x0002002901007387 */ /* 0x000fe80000100800 */
[----:B------:R-:W-:Y:S04]  /*dc30*/  STL [R1+0x204], R27 ;  /* 0x0002041b01007387 */ /* 0x000fe80000100800 */
[----:B------:R3:W-:Y:S04]  /*dc40*/  STL [R1+0x1f8], R9 ;  /* 0x0001f80901007387 */ /* 0x0007e80000100800 */
[----:B------:R2:W4:Y:S02]  /*dc50*/  @P0 LDG.E.U8 R7, desc[UR18][R8.64] ;  /* 0x0000001208070981 */ /* 0x000524000c1e1100 */
[----:B--2---:R-:W-:-:S02]  /*dc60*/  @P0 IMAD.MOV.U32 R8, RZ, RZ, R56 ;  /* 0x000000ffff080224 */ /* 0x004fc400078e0038 */
[----:B---3--:R-:W-:-:S05]  /*dc70*/  @P0 IMAD.MOV.U32 R9, RZ, RZ, R52 ;  /* 0x000000ffff090224 */ /* 0x008fca00078e0034 */
[----:B------:R0:W2:Y:S04]  /*dc80*/  @P0 LDG.E.U8 R3, desc[UR18][R8.64] ;  /* 0x0000001208030981 */ /* 0x0000a8000c1e1100 */
[----:B------:R-:W-:Y:S04]  /*dc90*/  STS.U8 [R93+UR9+0x3780], R28 ;  /* 0x0037801c5d007988 */ /* 0x000fe80008000009 */
[----:B------:R-:W-:Y:S04]  /*dca0*/  STS.U8 [R93+UR9+0x3b80], R24 ;  /* 0x003b80185d007988 */ /* 0x000fe80008000009 */
[----:B------:R-:W-:Y:S01]  /*dcb0*/  STS.U8 [R93+UR9+0x3f80], R23 ;  /* 0x003f80175d007988 */ /* 0x000fe20008000009 */
[----:B0-----:R-:W-:-:S02]  /*dcc0*/  @P0 IMAD.MOV.U32 R8, RZ, RZ, R63 ;  /* 0x000000ffff080224 */ /* 0x001fc400078e003f */
[----:B------:R-:W-:Y:S01]  /*dcd0*/  @P0 IMAD.MOV.U32 R9, RZ, RZ, R62 ;  /* 0x000000ffff090224 */ /* 0x000fe200078e003e */
[----:B--2---:R0:W-:Y:S02]  /*dce0*/  STS.U8 [R10+UR9+0x8000], R3 ;  /* 0x008000030a007988 */ /* 0x0041e40008000009 */
[----:B0-----:R-:W-:-:S06]  /*dcf0*/  PRMT R3, RZ, 0x7610, R3 ;  /* 0x00007610ff037816 */ /* 0x001fcc0000000003 */
[----:B------:R0:W2:Y:S02]  /*dd00*/  @P0 LDG.E.U8 R3, desc[UR18][R8.64] ;  /* 0x0000001208030981 */ /* 0x0000a4000c1e1100 */
[----:B0-----:R-:W-:Y:S02]  /*dd10*/  @P0 IMAD.MOV.U32 R8, RZ, RZ, R65 ;  /* 0x000000ffff080224 */ /* 0x001fe400078e0041 */
[----:B------:R-:W-:Y:S01]  /*dd20*/  @P0 IMAD.MOV.U32 R9, RZ, RZ, R66 ;  /* 0x000000ffff090224 */ /* 0x000fe200078e0042 */
[----:B--2---:R0:W-:Y:S02]  /*dd30*/  STS.U8 [R10+UR9+0x8400], R3 ;  /* 0x008400030a007988 */ /* 0x0041e40008000009 */
[----:B0-----:R-:W-:-:S06]  /*dd40*/  PRMT R3, RZ, 0x7610, R3 ;  /* 0x00007610ff037816 */ /* 0x001fcc0000000003 */
[----:B------:R0:W2:Y:S02]  /*dd50*/  @P0 LDG.E.U8 R3, desc[UR18][R8.64] ;  /* 0x0000001208030981 */ /* 0x0000a4000c1e1100 */
[----:B0-----:R-:W-:Y:S02]  /*dd60*/  @P0 IMAD.MOV.U32 R8, RZ, RZ, R49 ;  /* 0x000000ffff080224 */ /* 0x001fe400078e0031 */
[----:B----4-:R-:W-:Y:S01]  /*dd70*/  @P0 IMAD.MOV.U32 R9, RZ, RZ, R53 ;  /* 0x000000ffff090224 */ /* 0x010fe200078e0035 */
        /* <DEDUP_REMOVED lines=17> */
[----:B------:R0:W2:Y:S04]  /*de90*/  @P0 LDG.E.U8 R3, desc[UR18][R8.64] ;  /* 0x0000001208030981 */ /* 0x0000a8000c1e1100 */
[----:B------:R-:W-:Y:S04]  /*dea0*/  STL [R1+0x208], R12 ;  /* 0x0002080c01007387 */ /* 0x000fe80000100800 */
[----:B------:R-:W3:Y:S01]  /*deb0*/  LDL R56, [R1+0x1e0] ;  /* 0x0001e00001387983 */ /* 0x000ee20000100800 */
[----:B0-----:R-:W-:Y:S02]  /*dec0*/  @P0 IMAD.MOV.U32 R8, RZ, RZ, R4 ;  /* 0x000000ffff080224 */ /* 0x001fe400078e0004 */
[----:B------:R-:W-:Y:S01]  /*ded0*/  @P0 IMAD.MOV.U32 R9, RZ, RZ, R50 ;  /* 0x000000ffff090224 */ /* 0x000fe200078e0032 */
[----:B------:R-:W4:Y:S04]  /*dee0*/  LDL R63, [R1+0x1e4] ;  /* 0x0001e400013f7983 */ /* 0x000f280000100800 */
[----:B------:R-:W3:Y:S04]  /*def0*/  LDL R66, [R1+0x23c] ;  /* 0x00023c0001427983 */ /* 0x000ee80000100800 */
[----:B------:R-:W3:Y:S01]  /*df00*/  LDL R65, [R1+0x240] ;  /* 0x0002400001417983 */ /* 0x000ee20000100800 */
[----:B------:R-:W-:-:S03]  /*df10*/  PRMT R6, RZ, 0x7610, R6 ;  /* 0x00007610ff067816 */ /* 0x000fc60000000006 */
[----:B------:R-:W3:Y:S04]  /*df20*/  LDL R53, [R1+0x27c] ;  /* 0x00027c0001357983 */ /* 0x000ee80000100800 */
[----:B------:R-:W3:Y:S01]  /*df30*/  LDL R49, [R1+0x280] ;  /* 0x0002800001317983 */ /* 0x000ee20000100800 */
[----:B------:R-:W0:Y:S03]  /*df40*/  S2R R62, SR_TID.X ;  /* 0x00000000003e7919 */ /* 0x000e260000002100 */
[----:B------:R-:W3:Y:S04]  /*df50*/  LDL R64, [R1+0x2bc] ;  /* 0x0002bc0001407983 */ /* 0x000ee80000100800 */
[----:B------:R-:W3:Y:S04]  /*df60*/  LDL R48, [R1+0x2c0] ;  /* 0x0002c00001307983 */ /* 0x000ee80000100800 */
[----:B------:R-:W3:Y:S04]  /*df70*/  LDL.LU R84, [R1+0x880] ;  /* 0x0008800001547983 */ /* 0x000ee80000300800 */
[----:B------:R-:W3:Y:S04]  /*df80*/  LDL.LU R83, [R1+0x87c] ;  /* 0x00087c0001537983 */ /* 0x000ee80000300800 */
[----:B------:R-:W3:Y:S04]  /*df90*/  LDL.LU R19, [R1+0x878] ;  /* 0x0008780001137983 */ /* 0x000ee80000300800 */
[----:B------:R-:W3:Y:S04]  /*dfa0*/  LDL.LU R88, [R1+0x874] ;  /* 0x0008740001587983 */ /* 0x000ee80000300800 */
[----:B------:R-:W3:Y:S04]  /*dfb0*/  LDL.LU R4, [R1+0x870] ;  /* 0x0008700001047983 */ /* 0x000ee80000300800 */
[----:B--2---:R1:W-:Y:S02]  /*dfc0*/  STS.U8 [R10+UR9+0x9800], R3 ;  /* 0x009800030a007988 */ /* 0x0043e40008000009 */
[----:B-1----:R-:W-:-:S06]  /*dfd0*/  PRMT R3, RZ, 0x7610, R3 ;  /* 0x00007610ff037816 */ /* 0x002fcc0000000003 */
[----:B------:R4:W2:Y:S02]  /*dfe0*/  @P0 LDG.E.U8 R3, desc[UR18][R8.64] ;  /* 0x0000001208030981 */ /* 0x0008a4000c1e1100 */
[----:B----4-:R-:W-:Y:S02]  /*dff0*/  @P0 IMAD.MOV.U32 R8, RZ, RZ, R63 ;  /* 0x000000ffff080224 */ /* 0x010fe400078e003f */
[----:B---3--:R-:W-:Y:S01]  /*e000*/  @P0 IMAD.MOV.U32 R9, RZ, RZ, R56 ;  /* 0x000000ffff090224 */ /* 0x008fe200078e0038 */
[----:B0-----:R-:W-:Y:S01]  /*e010*/  LOP3.LUT R62, R62, 0x7f, RZ, 0xc0, !PT ;  /* 0x0000007f3e3e7812 */ /* 0x001fe200078ec0ff */
[----:B------:R-:W3:Y:S04]  /*e020*/  LDL R63, [R1+0x1e8] ;  /* 0x0001e800013f7983 */ /* 0x000ee80000100800 */
[----:B------:R0:W4:Y:S02]  /*e030*/  @P0 LDG.E.U8 R6, desc[UR18][R8.64] ;  /* 0x0000001208060981 */ /* 0x000124000c1e1100 */
[----:B0-----:R-:W-:-:S02]  /*e040*/  @P0 IMAD.MOV.U32 R8, RZ, RZ, R65 ;  /* 0x000000ffff080224 */ /* 0x001fc400078e0041 */
[----:B------:R-:W-:Y:S01]  /*e050*/  @P0 IMAD.MOV.U32 R9, RZ, RZ, R66 ;  /* 0x000000ffff090224 */ /* 0x000fe200078e0042 */
[----:B--2---:R0:W-:Y:S01]  /*e060*/  STS.U8 [R10+UR9+0x9c00], R3 ;  /* 0x009c00030a007988 */ /* 0x0041e20008000009 */
[----:B------:R-:W-:-:S03]  /*e070*/  LOP3.LUT R62, R62, 0x10, RZ, 0x3c, !PT ;  /* 0x000000103e3e7812 */ /* 0x000fc600078e3cff */
[----:B------:R-:W2:Y:S04]  /*e080*/  LDL R66, [R1+0x1ec] ;  /* 0x0001ec0001427983 */ /* 0x000ea80000100800 */
[----:B------:R-:W2:Y:S01]  /*e090*/  LDL R65, [R1+0x284] ;  /* 0x0002840001417983 */ /* 0x000ea20000100800 */
[----:B0-----:R-:W-:-:S06]  /*e0a0*/  PRMT R3, RZ, 0x7610, R3 ;  /* 0x00007610ff037816 */ /* 0x001fcc0000000003 */
[----:B------:R0:W2:Y:S04]  /*e0b0*/  @P0 LDG.E.U8 R3, desc[UR18][R8.64] ;  /* 0x0000001208030981 */ /* 0x0000a8000c1e1100 */
[----:B----4-:R-:W-:Y:S01]  /*e0c0*/  STS.U8 [R62+UR9+0x8080], R6 ;  /* 0x008080063e007988 */ /* 0x010fe20008000009 */
[----:B0-----:R-:W-:Y:S02]  /*e0d0*/  @P0 IMAD.MOV.U32 R8, RZ, RZ, R49 ;  /* 0x000000ffff080224 */ /* 0x001fe400078e0031 */
[----:B------:R-:W-:Y:S01]  /*e0e0*/  @P0 IMAD.MOV.U32 R9, RZ, RZ, R53 ;  /* 0x000000ffff090224 */ /* 0x000fe200078e0035 */
[----:B------:R-:W4:Y:S04]  /*e0f0*/  LDL R49, [R1+0x248] ;  /* 0x0002480001317983 */ /* 0x000f280000100800 */
[----:B------:R-:W3:Y:S04]  /*e100*/  LDL R53, [R1+0x244] ;  /* 0x0002440001357983 */ /* 0x000ee80000100800 */
[----:B--2---:R0:W-:Y:S02]  /*e110*/  STS.U8 [R62+UR9+0x8480], R3 ;  /* 0x008480033e007988 */ /* 0x0041e40008000009 */
[----:B0-----:R-:W-:-:S06]  /*e120*/  PRMT R3, RZ, 0x7610, R3 ;  /* 0x00007610ff037816 */ /* 0x001fcc0000000003 */
[----:B------:R0:W2:Y:S02]  /*e130*/  @P0 LDG.E.U8 R3, desc[UR18][R8.64] ;  /* 0x0000001208030981 */ /* 0x0000a4000c1e1100 */
[----:B0-----:R-:W-:Y:S02]  /*e140*/  @P0 IMAD.MOV.U32 R8, RZ, RZ, R48 ;  /* 0x000000ffff080224 */ /* 0x001fe400078e0030 */
[----:B------:R-:W-:Y:S01]  /*e150*/  @P0 IMAD.MOV.U32 R9, RZ, RZ, R64 ;  /* 0x000000ffff090224 */ /* 0x000fe200078e0040 */
[----:B------:R-:W-:Y:S01]  /*e160*/  PRMT R6, RZ, 0x7610, R6 ;  /* 0x00007610ff067816 */ /* 0x000fe20000000006 */
[----:B------:R-:W3:Y:S04]  /*e170*/  LDL R48, [R1+0x288] ;  /* 0x0002880001307983 */ /* 0x000ee80000100800 */
[----:B--2---:R0:W-:Y:S02]  /*e180*/  STS.U8 [R62+UR9+0x8880], R3 ;  /* 0x008880033e007988 */ /* 0x0041e40008000009 */
[----:B0-----:R-:W-:-:S06]  /*e190*/  PRMT R3, RZ, 0x7610, R3 ;  /* 0x00007610ff037816 */ /* 0x001fcc0000000003 */
[----:B------:R0:W2:Y:S02]  /*e1a0*/  @P0 LDG.E.U8 R3, desc[UR18][R8.64] ;  /* 0x0000001208030981 */ /* 0x0000a4000c1e1100 */
[----:B0-----:R-:W-:Y:S02]  /*e1b0*/  @P0 IMAD.MOV.U32 R8, RZ, RZ, R91 ;  /* 0x000000ffff080224 */ /* 0x001fe400078e005b */
[----:B------:R-:W-:Y:S02]  /*e1c0*/  @P0 IMAD.MOV.U32 R9, RZ, RZ, R22 ;  /* 0x000000ffff090224 */ /* 0x000fe400078e0016 */
[----:B------:R-:W3:Y:S04]  /*e1d0*/  LDL.LU R22, [R1+0x86c] ;  /* 0x00086c0001167983 */ /* 0x000ee80000300800 */
[----:B------:R-:W3:Y:S04]  /*e1e0*/  LDL.LU R91, [R1+0x868] ;  /* 0x00086800015b7983 */ /* 0x000ee80000300800 */
        /* <DEDUP_REMOVED lines=8> */
[----:B--2---:R0:W-:Y:S02]  /*e270*/  STS.U8 [R62+UR9+0x9080], R3 ;  /* 0x009080033e007988 */ /* 0x0041e40008000009 */
[----:B0-----:R-:W-:-:S06]  /*e280*/  PRMT R3, RZ, 0x7610, R3 ;  /* 0x00007610ff037816 */ /* 0x001fcc0000000003 */
[----:B------:R0:W2:Y:S02]  /*e290*/  @P0 LDG.E.U8 R3, desc[UR18][R8.64] ;  /* 0x0000001208030981 */ /* 0x0000a4000c1e1100 */
[----:B0-----:R-:W-:Y:S02]  /*e2a0*/  @P0 IMAD.MOV.U32 R8, RZ, RZ, R67 ;  /* 0x000000ffff080224 */ /* 0x001fe400078e0043 */
[----:B------:R-:W-:Y:S01]  /*e2b0*/  @P0 IMAD.MOV.U32 R9, RZ, RZ, R92 ;  /* 0x000000ffff090224 */ /* 0x000fe200078e005c */
[----:B--2---:R0:W-:Y:S01]  /*e2c0*/  STS.U8 [R62+UR9+0x9480], R3 ;  /* 0x009480033e007988 */ /* 0x0041e20008000009 */
[----:B------:R-:W1:Y:S03]  /*e2d0*/  S2R R67, SR_TID.X ;  /* 0x0000000000437919 */ /* 0x000e660000002100 */
[----:B------:R-:W2:Y:S01]  /*e2e0*/  LDL.LU R92, [R1+0x85c] ;  /* 0x00085c00015c7983 */ /* 0x000ea20000300800 */
        /* <DEDUP_REMOVED lines=8> */
[----:B---3--:R-:W-:-:S05]  /*e370*/  @P0 IMAD.MOV.U32 R9, RZ, RZ, R63 ;  /* 0x000000ffff090224 */ /* 0x008fca00078e003f */
[----:B------:R4:W3:Y:S02]  /*e380*/  @P0 LDG.E.U8 R6, desc[UR18][R8.64] ;  /* 0x0000001208060981 */ /* 0x0008e4000c1e1100 */
[----:B----4-:R-:W-:Y:S02]  /*e390*/  @P0 IMAD.MOV.U32 R8, RZ, RZ, R49 ;  /* 0x000000ffff080224 */ /* 0x010fe400078e0031 */
[----:B------:R-:W-:Y:S01]  /*e3a0*/  @P0 IMAD.MOV.U32 R9, RZ, RZ, R53 ;  /* 0x000000ffff090224 */ /* 0x000fe200078e0035 */
[----:B-1----:R-:W-:Y:S01]  /*e3b0*/  LOP3.LUT R67, R67, 0x7f, RZ, 0xc0, !PT ;  /* 0x0000007f43437812 */ /* 0x002fe200078ec0ff */
[----:B------:R-:W4:Y:S04]  /*e3c0*/  LDL R53, [R1+0x1f0] ;  /* 0x0001f00001357983 */ /* 0x000f280000100800 */
[----:B--2---:R0:W-:Y:S04]  /*e3d0*/  STS.U8 [R62+UR9+0x9c80], R3 ;  /* 0x009c80033e007988 */ /* 0x0041e80008000009 */
[----:B------:R-:W2:Y:S01]  /*e3e0*/  LDL R49, [R1+0x210] ;  /* 0x0002100001317983 */ /* 0x000ea20000100800 */
[----:B0-----:R-:W-:-:S06]  /*e3f0*/  PRMT R3, RZ, 0x7610, R3 ;  /* 0x00007610ff037816 */ /* 0x001fcc0000000003 */
[----:B------:R0:W2:Y:S01]  /*e400*/  @P0 LDG.E.U8 R3, desc[UR18][R8.64] ;  /* 0x0000001208030981 */ /* 0x0000a2000c1e1100 */
[----:B------:R-:W-:-:S05]  /*e410*/  LOP3.LUT R67, R67, 0x20, RZ, 0x3c, !PT ;  /* 0x0000002043437812 */ /* 0x000fca00078e3cff */
[----:B---3--:R-:W-:Y:S01]  /*e420*/  STS.U8 [R67+UR9+0x8100], R6 ;  /* 0x0081000643007988 */ /* 0x008fe20008000009 */
[----:B0-----:R-:W-:Y:S02]  /*e430*/  @P0 IMAD.MOV.U32 R8, RZ, RZ, R48 ;  /* 0x000000ffff080224 */ /* 0x001fe400078e0030 */
[----:B------:R-:W-:Y:S01]  /*e440*/  @P0 IMAD.MOV.U32 R9, RZ, RZ, R65 ;  /* 0x000000ffff090224 */ /* 0x000fe200078e0041 */
[----:B------:R-:W3:Y:S04]  /*e450*/  LDL R48, [R1+0x250] ;  /* 0x0002500001307983 */ /* 0x000ee80000100800 */
[----:B------:R-:W3:Y:S04]  /*e460*/  LDL R65, [R1+0x24c] ;  /* 0x00024c0001417983 */ /* 0x000ee80000100800 */
[----:B--2---:R0:W-:Y:S02]  /*e470*/  STS.U8 [R67+UR9+0x8500], R3 ;  /* 0x0085000343007988 */ /* 0x0041e40008000009 */
[----:B0-----:R-:W-:-:S06]  /*e480*/  PRMT R3, RZ, 0x7610, R3 ;  /* 0x00007610ff037816 */ /* 0x001fcc0000000003 */
[----:B------:R0:W2:Y:S02]  /*e490*/  @P0 LDG.E.U8 R3, desc[UR18][R8.64] ;  /* 0x0000001208030981 */ /* 0x0000a4000c1e1100 */
[----:B0-----:R-:W-:Y:S02]  /*e4a0*/  @P0 IMAD.MOV.U32 R8, RZ, RZ, R64 ;  /* 0x000000ffff080224 */ /* 0x001fe400078e0040 */
[----:B------:R-:W-:Y:S01]  /*e4b0*/  @P0 IMAD.MOV.U32 R9, RZ, RZ, R84 ;  /* 0x000000ffff090224 */ /* 0x000fe200078e0054 */
[----:B------:R-:W-:Y:S01]  /*e4c0*/  PRMT R6, RZ, 0x7610, R6 ;  /* 0x00007610ff067816 */ /* 0x000fe20000000006 */
        /* <DEDUP_REMOVED lines=31> */
[----:B------:R-:W0:Y:S04]  /*e6c0*/  S2R R38, SR_TID.X ;  /* 0x0000000000267919 */ /* 0x000e280000002100 */
[----:B------:R3:W4:Y:S04]  /*e6d0*/  @P0 LDG.E.U8 R6, desc[UR18][R8.64] ;  /* 0x0000001208060981 */ /* 0x000728000c1e1100 */
[----:B------:R-:W4:Y:S01]  /*e6e0*/  LDL R49, [R1+0x214] ;  /* 0x0002140001317983 */ /* 0x000f220000100800 */
[----:B---3--:R-:W-:-:S02]  /*e6f0*/  @P0 IMAD.MOV.U32 R8, RZ, RZ, R48 ;  /* 0x000000ffff080224 */ /* 0x008fc400078e0030 */
[----:B------:R-:W-:Y:S01]  /*e700*/  @P0 IMAD.MOV.U32 R9, RZ, RZ, R65 ;  /* 0x000000ffff090224 */ /* 0x000fe200078e0041 */
[----:B------:R-:W3:Y:S04]  /*e710*/  LDL R48, [R1+0x258] ;  /* 0x0002580001307983 */ /* 0x000ee80000100800 */
[----:B--2---:R1:W-:Y:S02]  /*e720*/  STS.U8 [R67+UR9+0x9d00], R3 ;  /* 0x009d000343007988 */ /* 0x0043e40008000009 */
[----:B-1----:R-:W-:-:S06]  /*e730*/  PRMT R3, RZ, 0x7610, R3 ;  /* 0x00007610ff037816 */ /* 0x002fcc0000000003 */
[----:B------:R1:W2:Y:S01]  /*e740*/  @P0 LDG.E.U8 R3, desc[UR18][R8.64] ;  /* 0x0000001208030981 */ /* 0x0002a2000c1e1100 */
[----:B0-----:R-:W-:-:S04]  /*e750*/  LOP3.LUT R38, R38, 0x7f, RZ, 0xc0, !PT ;  /* 0x0000007f26267812 */ /* 0x001fc800078ec0ff */
[----:B------:R-:W-:Y:S02]  /*e760*/  LOP3.LUT R53, R38, 0x30, RZ, 0x3c, !PT ;  /* 0x0000003026357812 */ /* 0x000fe400078e3cff */
[----:B------:R-:W3:Y:S04]  /*e770*/  LDL R38, [R1+0x218] ;  /* 0x0002180001267983 */ /* 0x000ee80000100800 */
[----:B----4-:R-:W-:Y:S01]  /*e780*/  STS.U8 [R53+UR9+0x8180], R6 ;  /* 0x0081800635007988 */ /* 0x010fe20008000009 */
[----:B-1----:R-:W-:Y:S02]  /*e790*/  @P0 IMAD.MOV.U32 R8, RZ, RZ, R64 ;  /* 0x000000ffff080224 */ /* 0x002fe400078e0040 */
[----:B------:R-:W-:Y:S02]  /*e7a0*/  @P0 IMAD.MOV.U32 R9, RZ, RZ, R84 ;  /* 0x000000ffff090224 */ /* 0x000fe400078e0054 */
[----:B------:R-:W4:Y:S04]  /*e7b0*/  LDL.LU R84, [R1+0x844] ;  /* 0x0008440001547983 */ /* 0x000f280000300800 */
        /* <DEDUP_REMOVED lines=12> */
[----:B------:R-:W3:Y:S01]  /*e880*/  LDL.LU R82, [R1+0x838] ;  /* 0x0008380001527983 */ /* 0x000ee20000300800 */
[----:B------:R-:W-:-:S03]  /*e890*/  PRMT R6, RZ, 0x7610, R6 ;  /* 0x00007610ff067816 */ /* 0x000fc60000000006 */
        /* <DEDUP_REMOVED lines=19> */
[----:B---3--:R-:W-:Y:S02]  /*e9d0*/  @P0 IMAD.MOV.U32 R8, RZ, RZ, R38 ;  /* 0x000000ffff080224 */ /* 0x008fe400078e0026 */
[----:B------:R-:W-:Y:S01]  /*e9e0*/  @P0 IMAD.MOV.U32 R9, RZ, RZ, R49 ;  /* 0x000000ffff090224 */ /* 0x000fe200078e0031 */
[----:B------:R-:W0:Y:S04]  /*e9f0*/  S2R R39, SR_TID.X ;  /* 0x0000000000277919 */ /* 0x000e280000002100 */
[----:B------:R1:W3:Y:S04]  /*ea00*/  @P0 LDG.E.U8 R6, desc[UR18][R8.64] ;  /* 0x0000001208060981 */ /* 0x0002e8000c1e1100 */
[----:B------:R-:W3:Y:S01]  /*ea10*/  LDL R38, [R1+0x220] ;  /* 0x0002200001267983 */ /* 0x000ee20000100800 */
[----:B-1----:R-:W-:-:S02]  /*ea20*/  @P0 IMAD.MOV.U32 R8, RZ, RZ, R48 ;  /* 0x000000ffff080224 */ /* 0x002fc400078e0030 */
[----:B------:R-:W-:Y:S02]  /*ea30*/  @P0 IMAD.MOV.U32 R9, RZ, RZ, R82 ;  /* 0x000000ffff090224 */ /* 0x000fe400078e0052 */
[----:B------:R-:W4:Y:S04]  /*ea40*/  LDL.LU R82, [R1+0x830] ;  /* 0x0008300001527983 */ /* 0x000f280000300800 */
[----:B--2---:R1:W-:Y:S02]  /*ea50*/  STS.U8 [R53+UR9+0x9d80], R3 ;  /* 0x009d800335007988 */ /* 0x0043e40008000009 */
[----:B-1----:R-:W-:-:S06]  /*ea60*/  PRMT R3, RZ, 0x7610, R3 ;  /* 0x00007610ff037816 */ /* 0x002fcc0000000003 */
[----:B------:R1:W2:Y:S01]  /*ea70*/  @P0 LDG.E.U8 R3, desc[UR18][R8.64] ;  /* 0x0000001208030981 */ /* 0x0002a2000c1e1100 */
[----:B0-----:R-:W-:-:S04]  /*ea80*/  LOP3.LUT R39, R39, 0x7f, RZ, 0xc0, !PT ;  /* 0x0000007f27277812 */ /* 0x001fc800078ec0ff */
[----:B------:R-:W-:-:S05]  /*ea90*/  LOP3.LUT R39, R39, 0x40, RZ, 0x3c, !PT ;  /* 0x0000004027277812 */ /* 0x000fca00078e3cff */
[----:B---3--:R-:W-:Y:S01]  /*eaa0*/  STS.U8 [R39+UR9+0x8200], R6 ;  /* 0x0082000627007988 */ /* 0x008fe20008000009 */
[----:B-1----:R-:W-:Y:S02]  /*eab0*/  @P0 IMAD.MOV.U32 R8, RZ, RZ, R5 ;  /* 0x000000ffff080224 */ /* 0x002fe400078e0005 */
        /* <DEDUP_REMOVED lines=32> */
[----:B------:R0:W2:Y:S01]  /*ecc0*/  @P0 LDG.E.U8 R3, desc[UR18][R8.64] ;  /* 0x0000001208030981 */ /* 0x0000a2000c1e1100 */
[----:B------:R-:W-:Y:S01]  /*ecd0*/  PRMT R6, RZ, 0x7610, R6 ;  /* 0x00007610ff067816 */ /* 0x000fe20000000006 */
[----:B0-----:R-:W-:Y:S02]  /*ece0*/  @P0 IMAD.MOV.U32 R8, RZ, RZ, R38 ;  /* 0x000000ffff080224 */ /* 0x001fe400078e0026 */
[----:B---3--:R-:W-:Y:S01]  /*ecf0*/  @P0 IMAD.MOV.U32 R9, RZ, RZ, R91 ;  /* 0x000000ffff090224 */ /* 0x008fe200078e005b */
[----:B------:R-:W0:Y:S04]  /*ed00*/  S2R R25, SR_TID.X ;  /* 0x0000000000197919 */ /* 0x000e280000002100 */
[----:B------:R1:W3:Y:S04]  /*ed10*/  @P0 LDG.E.U8 R6, desc[UR18][R8.64] ;  /* 0x0000001208060981 */ /* 0x0002e8000c1e1100 */
[----:B------:R-:W3:Y:S01]  /*ed20*/  LDL.LU R91, [R1+0x81c] ;  /* 0x00081c00015b7983 */ /* 0x000ee20000300800 */
[----:B-1----:R-:W-:-:S02]  /*ed30*/  @P0 IMAD.MOV.U32 R8, RZ, RZ, R5 ;  /* 0x000000ffff080224 */ /* 0x002fc400078e0005 */
[----:B------:R-:W-:Y:S02]  /*ed40*/  @P0 IMAD.MOV.U32 R9, RZ, RZ, R86 ;  /* 0x000000ffff090224 */ /* 0x000fe400078e0056 */
[----:B------:R-:W4:Y:S01]  /*ed50*/  LDL.LU R86, [R1+0x818] ;  /* 0x0008180001567983 */ /* 0x000f220000300800 */
[----:B------:R-:W-:-:S03]  /*ed60*/  LOP3.LUT R10, R10, 0x60, RZ, 0x3c, !PT ;  /* 0x000000600a0a7812 */ /* 0x000fc600078e3cff */
[----:B------:R-:W5:Y:S04]  /*ed70*/  LDL.LU R5, [R1+0x814] ;  /* 0x0008140001057983 */ /* 0x000f680000300800 */
        /* <DEDUP_REMOVED lines=8> */
[----:B------:R-:W5:Y:S04]  /*ee00*/  LDL.LU R2, [R1+0x810] ;  /* 0x0008100001027983 */ /* 0x000f680000300800 */
[----:B------:R-:W5:Y:S04]  /*ee10*/  LDL.LU R0, [R1+0x80c] ;  /* 0x00080c0001007983 */ /* 0x000f680000300800 */
[----:B--2---:R0:W-:Y:S02]  /*ee20*/  STS.U8 [R25+UR9+0x8680], R3 ;  /* 0x0086800319007988 */ /* 0x0041e40008000009 */
[----:B0-----:R-:W-:-:S06]  /*ee30*/  PRMT R3, RZ, 0x7610, R3 ;  /* 0x00007610ff037816 */ /* 0x001fcc0000000003 */
[----:B------:R0:W2:Y:S02]  /*ee40*/  @P0 LDG.E.U8 R3, desc[UR18][R8.64] ;  /* 0x0000001208030981 */ /* 0x0000a4000c1e1100 */
[----:B0-----:R-:W-:Y:S02]  /*ee50*/  @P0 IMAD.MOV.U32 R8, RZ, RZ, R4 ;  /* 0x000000ffff080224 */ /* 0x001fe400078e0004 */
[----:B------:R-:W-:Y:S01]  /*ee60*/  @P0 IMAD.MOV.U32 R9, RZ, RZ, R42 ;  /* 0x000000ffff090224 */ /* 0x000fe200078e002a */
[----:B------:R-:W-:Y:S01]  /*ee70*/  PRMT R6, RZ, 0x7610, R6 ;  /* 0x00007610ff067816 */ /* 0x000fe20000000006 */
[----:B------:R-:W5:Y:S04]  /*ee80*/  LDL.LU R4, [R1+0x808] ;  /* 0x0008080001047983 */ /* 0x000f680000300800 */
        /* <DEDUP_REMOVED lines=23> */
[----:B----4-:R-:W-:Y:S02]  /*f000*/  @P0 IMAD.MOV.U32 R8, RZ, RZ, R86 ;  /* 0x000000ffff080224 */ /* 0x010fe400078e0056 */
[----:B------:R-:W-:Y:S02]  /*f010*/  @P0 IMAD.MOV.U32 R9, RZ, RZ, R68 ;  /* 0x000000ffff090224 */ /* 0x000fe400078e0044 */
[----:B------:R-:W5:Y:S04]  /*f020*/  LDL.LU R68, [R1+0x804] ;  /* 0x0008040001447983 */ /* 0x000f680000300800 */
[----:B------:R0:W3:Y:S04]  /*f030*/  @P0 LDG.E.U8 R6, desc[UR18][R8.64] ;  /* 0x0000001208060981 */ /* 0x0000e8000c1e1100 */
[----:B------:R-:W5:Y:S01]  /*f040*/  LDL.LU R86, [R1+0x800] ;  /* 0x0008000001567983 */ /* 0x000f620000300800 */
[----:B0-----:R-:W-:-:S02]  /*f050*/  @P0 IMAD.MOV.U32 R8, RZ, RZ, R82 ;  /* 0x000000ffff080224 */ /* 0x001fc400078e0052 */
[----:B------:R-:W-:Y:S02]  /*f060*/  @P0 IMAD.MOV.U32 R9, RZ, RZ, R84 ;  /* 0x000000ffff090224 */ /* 0x000fe400078e0054 */
[----:B------:R-:W5:Y:S04]  /*f070*/  LDL.LU R84, [R1+0x7fc] ;  /* 0x0007fc0001547983 */ /* 0x000f680000300800 */
[----:B------:R-:W5:Y:S04]  /*f080*/  LDL.LU R82, [R1+0x7f8] ;  /* 0x0007f80001527983 */ /* 0x000f680000300800 */
[----:B--2---:R0:W-:Y:S02]  /*f090*/  STS.U8 [R25+UR9+0x9e80], R3 ;  /* 0x009e800319007988 */ /* 0x0041e40008000009 */
[----:B0-----:R-:W-:-:S06]  /*f0a0*/  PRMT R3, RZ, 0x7610, R3 ;  /* 0x00007610ff037816 */ /* 0x001fcc0000000003 */
[----:B------:R0:W2:Y:S04]  /*f0b0*/  @P0 LDG.E.U8 R3, desc[UR18][R8.64] ;  /* 0x0000001208030981 */ /* 0x0000a8000c1e1100 */
[----:B---3--:R-:W-:Y:S01]  /*f0c0*/  STS.U8 [R10+UR9+0x8300], R6 ;  /* 0x008300060a007988 */ /* 0x008fe20008000009 */
        /* <DEDUP_REMOVED lines=35> */
[----:B------:R-:W-:-:S03]  /*f300*/  PRMT R6, RZ, 0x7610, R6 ;  /* 0x00007610ff067816 */ /* 0x000fc60000000006 */
[----:B------:R-:W-:Y:S01]  /*f310*/  STS.U8 [R93+UR9+0x9f80], R7 ;  /* 0x009f80075d007988 */ /* 0x000fe20008000009 */
[----:B0-----:R-:W-:Y:S02]  /*f320*/  @P0 IMAD.MOV.U32 R8, RZ, RZ, R89 ;  /* 0x000000ffff080224 */ /* 0x001fe400078e0059 */
[----:B------:R-:W-:-:S05]  /*f330*/  @P0 IMAD.MOV.U32 R9, RZ, RZ, R90 ;  /* 0x000000ffff090224 */ /* 0x000fca00078e005a */
[----:B------:R0:W3:Y:S02]  /*f340*/  @P0 LDG.E.U8 R6, desc[UR18][R8.64] ;  /* 0x0000001208060981 */ /* 0x0000e4000c1e1100 */
[----:B0-----:R-:W-:Y:S02]  /*f350*/  @P0 IMAD.MOV.U32 R8, RZ, RZ, R87 ;  /* 0x000000ffff080224 */ /* 0x001fe400078e0057 */
[----:B------:R-:W-:Y:S01]  /*f360*/  @P0 IMAD.MOV.U32 R9, RZ, RZ, R88 ;  /* 0x000000ffff090224 */ /* 0x000fe200078e0058 */
[----:B--2---:R0:W-:Y:S02]  /*f370*/  STS.U8 [R93+UR9+0x8380], R3 ;  /* 0x008380035d007988 */ /* 0x0041e40008000009 */
[----:B0-----:R-:W-:-:S06]  /*f380*/  PRMT R3, RZ, 0x7610, R3 ;  /* 0x00007610ff037816 */ /* 0x001fcc0000000003 */
[----:B------:R0:W2:Y:S04]  /*f390*/  @P0 LDG.E.U8 R3, desc[UR18][R8.64] ;  /* 0x0000001208030981 */ /* 0x0000a8000c1e1100 */
[----:B---3--:R1:W-:Y:S01]  /*f3a0*/  STS.U8 [R93+UR9+0x8780], R6 ;  /* 0x008780065d007988 */ /* 0x0083e20008000009 */
[----:B0-----:R-:W-:Y:S02]  /*f3b0*/  @P0 IMAD.MOV.U32 R8, RZ, RZ, R83 ;  /* 0x000000ffff080224 */ /* 0x001fe400078e0053 */
[----:B------:R-:W-:Y:S01]  /*f3c0*/  @P0 IMAD.MOV.U32 R9, RZ, RZ, R85 ;  /* 0x000000ffff090224 */ /* 0x000fe200078e0055 */
[----:B-1----:R-:W-:-:S06]  /*f3d0*/  PRMT R6, RZ, 0x7610, R6 ;  /* 0x00007610ff067816 */ /* 0x002fcc0000000006 */
        /* <DEDUP_REMOVED lines=15> */
[----:B------:R-:W2:Y:S04]  /*f4d0*/  @P0 LDG.E.U8 R3, desc[UR18][R8.64] ;  /* 0x0000001208030981 */ /* 0x000ea8000c1e1100 */
[----:B---3--:R0:W-:Y:S01]  /*f4e0*/  STS.U8 [R93+UR9+0x9780], R6 ;  /* 0x009780065d007988 */ /* 0x0081e20008000009 */
[----:B------:R-:W-:-:S04]  /*f4f0*/  ISETP.NE.U32.AND P0, PT, RZ, UR11, PT ;  /* 0x0000000bff007c0c */ /* 0x000fc8000bf05070 */
[C---:B------:R-:W-:Y:S02]  /*f500*/  ISETP.LT.OR P1, PT, R75.reuse, 0x80, P0 ;  /* 0x000000804b00780c */ /* 0x040fe40000721670 */
[----:B------:R-:W-:Y:S01]  /*f510*/  ISETP.GE.AND P2, PT, R75, 0x100, PT ;  /* 0x000001004b00780c */ /* 0x000fe20003f46270 */
[----:B--2---:R0:W-:Y:S01]  /*f520*/  STS.U8 [R93+UR9+0x9b80], R3 ;  /* 0x009b80035d007988 */ /* 0x0041e20008000009 */
[----:B------:R1:W-:Y:S06]  /*f530*/  MEMBAR.ALL.CTA ;  /* 0x0000000000007992 */ /* 0x0003ec0000008000 */
[----:B-1----:R-:W1:Y:S02]  /*f540*/  FENCE.VIEW.ASYNC.S ;  /* 0x00000000000073c6 */ /* 0x002e640000000000 */
[----:B-1----:R-:W-:Y:S06]  /*f550*/  BAR.SYNC.DEFER_BLOCKING 0x0 ;  /* 0x0000000000007b1d */ /* 0x002fec0000010000 */
[----:B------:R-:W-:Y:S05]  /*f560*/  @P1 BRA `(.L_x_6) ;  /* 0x0000000000841947 */ /* 0x000fea0003800000 */
[----:B------:R-:W-:Y:S02]  /*f570*/  UIADD3 UR4, UPT, UPT, UR9, 0x8000, URZ ;  /* 0x0000800009047890 */ /* 0x000fe4000fffe0ff */
[----:B------:R-:W-:Y:S02]  /*f580*/  USHF.R.U32.HI UR12, URZ, 0x4, UR9 ;  /* 0x00000004ff0c7899 */ /* 0x000fe40008011609 */
[----:B------:R-:W-:Y:S02]  /*f590*/  USHF.R.U32.HI UR4, URZ, 0x4, UR4 ;  /* 0x00000004ff047899 */ /* 0x000fe40008011604 */
[----:B------:R-:W-:Y:S02]  /*f5a0*/  USGXT.U32 UR12, UR12, 0xe ;  /* 0x0000000e0c0c789a */ /* 0x000fe40008000000 */
[----:B------:R-:W-:Y:S02]  /*f5b0*/  USGXT.U32 UR14, UR4, 0xe ;  /* 0x0000000e040e789a */ /* 0x000fe40008000000 */
[----:B------:R-:W-:-:S02]  /*f5c0*/  UIADD3 UR28, UP1, UPT, UR12, 0x100, URZ ;  /* 0x000001000c1c7890 */ /* 0x000fc4000ff3e0ff */
[----:B------:R-:W-:Y:S01]  /*f5d0*/  UIADD3 UR26, UP2, UPT, UR14, 0x2, URZ ;  /* 0x000000020e1a7890 */ /* 0x000fe2000ff5e0ff */
[----:B------:R-:W-:Y:S01]  /*f5e0*/  UMOV UR4, URZ ;  /* 0x000000ff00047c82 */ /* 0x000fe20008000000 */
[----:B------:R-:W-:Y:S01]  /*f5f0*/  UMOV UR30, 0x0 ;  /* 0x00000000001e7882 */ /* 0x000fe20000000000 */
[----:B------:R-:W-:Y:S02]  /*f600*/  UIADD3.X UR29, UPT, UPT, UR4, 0x40004040, URZ, UP1, !UPT ;  /* 0x40004040041d7890 */ /* 0x000fe40008ffe4ff */
[----:B------:R-:W-:Y:S02]  /*f610*/  UIADD3.X UR27, UPT, UPT, UR4, 0x40004040, URZ, UP2, !UPT ;  /* 0x40004040041b7890 */ /* 0x000fe400097fe4ff */
[----:B------:R-:W-:Y:S02]  /*f620*/  UIADD3.64 UR16, UPT, UPT, UR28, 0x100, URZ ;  /* 0x000001001c107897 */ /* 0x000fe4000fffe0ff */
[----:B------:R-:W-:Y:S02]  /*f630*/  UIADD3.64 UR20, UPT, UPT, UR26, 0x2, URZ ;  /* 0x000000021a147897 */ /* 0x000fe4000fffe0ff */
[----:B------:R-:W-:-:S02]  /*f640*/  UIADD3.64 UR22, UPT, UPT, UR28, 0x200, URZ ;  /* 0x000002001c167897 */ /* 0x000fc4000fffe0ff */
[----:B------:R-:W-:Y:S01]  /*f650*/  UIADD3.64 UR24, UPT, UPT, UR26, 0x4, URZ ;  /* 0x000000041a187897 */ /* 0x000fe2000fffe0ff */
[----:B------:R-:W-:Y:S01]  /*f660*/  UMOV UR31, 0x8108490 ;  /* 0x08108490001f7882 */ /* 0x000fe20000000000 */
[----:B------:R-:W-:Y:S01]  /*f670*/  UMOV UR13, 0x40004040 ;  /* 0x40004040000d7882 */ /* 0x000fe20000000000 */
[----:B------:R-:W-:Y:S01]  /*f680*/  UMOV UR15, 0x40004040 ;  /* 0x40004040000f7882 */ /* 0x000fe20000000000 */
[----:B------:R-:W-:Y:S01]  /*f690*/  UMOV UR32, 0x0 ;  /* 0x0000000000207882 */ /* 0x000fe20000000000 */
[----:B------:R-:W-:Y:S01]  /*f6a0*/  UMOV UR33, 0x8108490 ;  /* 0x0810849000217882 */ /* 0x000fe20000000000 */
[----:B------:R-:W-:Y:S01]  /*f6b0*/  UMOV UR34, 0x0 ;  /* 0x0000000000227882 */ /* 0x000fe20000000000 */
[----:B------:R-:W-:Y:S01]  /*f6c0*/  UMOV UR35, 0x8108490 ;  /* 0x0810849000237882 */ /* 0x000fe20000000000 */
[----:B------:R-:W-:Y:S01]  /*f6d0*/  UMOV UR4, UR6 ;  /* 0x0000000600047c82 */ /* 0x000fe20008000000 */
[----:B------:R-:W-:Y:S01]  /*f6e0*/  UMOV UR5, URZ ;  /* 0x000000ff00057c82 */ /* 0x000fe20008000000 */
[----:B------:R1:W-:Y:S01]  /*f6f0*/  UTCQMMA gdesc[UR12], gdesc[UR14], tmem[UR8], tmem[UR30], idesc[UR31], !UPT ;  /* 0x00ff1e0e0c0075ea */ /* 0x0003e2000f800308 */
[----:B------:R-:W-:Y:S01]  /*f700*/  UMOV UR36, 0x0 ;  /* 0x0000000000247882 */ /* 0x000fe20000000000 */
[----:B------:R-:W-:Y:S01]  /*f710*/  UMOV UR37, 0x8108490 ;  /* 0x0810849000257882 */ /* 0x000fe20000000000 */
[----:B------:R1:W-:Y:S01]  /*f720*/  UTCQMMA gdesc[UR28], gdesc[UR26], tmem[UR8], tmem[UR32], idesc[UR33], UPT ;  /* 0x00ff201a1c0075ea */ /* 0x0003e2000b800308 */
[----:B------:R-:W-:Y:S01]  /*f730*/  UMOV UR4, UR4 ;  /* 0x0000000400047c82 */ /* 0x000fe20008000000 */
[----:B------:R1:W-:Y:S01]  /*f740*/  UTCQMMA gdesc[UR16], gdesc[UR20], tmem[UR8], tmem[UR34], idesc[UR35], UPT ;  /* 0x00ff2214100075ea */ /* 0x0003e2000b800308 */
[----:B------:R1:W-:Y:S01]  /*f750*/  UTCQMMA gdesc[UR22], gdesc[UR24], tmem[UR8], tmem[UR36], idesc[UR37], UPT ;  /* 0x00ff2418160075ea */ /* 0x0003e2000b800308 */
[----:B------:R1:W-:Y:S01]  /*f760*/  UTCBAR [UR4], URZ ;  /* 0x000000ff040073e9 */ /* 0x0003e200080000ff */
[----:B------:R-:W-:Y:S01]  /*f770*/  NOP ;  /* 0x0000000000007918 */ /* 0x000fe20000000000 */
.L_x_6:
[----:B-1----:R-:W-:Y:S01]  /*f780*/  UMOV UR4, URZ ;  /* 0x000000ff00047c82 */ /* 0x002fe20008000000 */
[----:B------:R-:W-:Y:S05]  /*f790*/  @!P2 BRA `(.L_x_7) ;  /* 0x000000a000cca947 */ /* 0x000fea0003800000 */
[----:B0-----:R-:W-:Y:S01]  /*f7a0*/  SHF.R.S32.HI R6, RZ, 0x1f, R75 ;  /* 0x0000001fff067819 */ /* 0x001fe2000001144b */
[----:B-----5:R-:W-:Y:S01]  /*f7b0*/  IMAD.SHL.U32 R3, R4, 0x80, RZ ;  /* 0x0000008004037824 */ /* 0x020fe200078e00ff */
[----:B------:R-:W-:Y:S02]  /*f7c0*/  UIADD3 UR4, UPT, UPT, UR9, 0x4000, URZ ;  /* 0x0000400009047890 */ /* 0x000fe4000fffe0ff */
[----:B------:R-:W-:Y:S01]  /*f7d0*/  LEA.HI R4, R6, R75, RZ, 0x7 ;  /* 0x0000004b06047211 */ /* 0x000fe200078f38ff */
[----:B------:R-:W-:Y:S02]  /*f7e0*/  UIADD3 UR5, UPT, UPT, UR9, 0xa000, URZ ;  /* 0x0000a00009057890 */ /* 0x000fe4000fffe0ff */
[----:B------:R-:W-:Y:S01]  /*f7f0*/  USHF.R.U32.HI UR4, URZ, 0x4, UR4 ;  /* 0x00000004ff047899 */ /* 0x000fe20008011604 */
[----:B------:R-:W-:Y:S01]  /*f800*/  SHF.R.S32.HI R4, RZ, 0x7, R4 ;  /* 0x00000007ff047819 */ /* 0x000fe20000011404 */
[----:B------:R-:W-:Y:S02]  /*f810*/  USHF.R.U32.HI UR5, URZ, 0x4, UR5 ;  /* 0x00000004ff057899 */ /* 0x000fe40008011605 */
[----:B------:R-:W-:Y:S01]  /*f820*/  USGXT.U32 UR12, UR4, 0xe ;  /* 0x0000000e040c789a */ /* 0x000fe20008000000 */
[----:B------:R-:W-:Y:S01]  /*f830*/  VIMNMX R6, PT, PT, R4, 0x2, !PT ;  /* 0x0000000204067848 */ /* 0x000fe20007fe0100 */
[----:B------:R-:W-:Y:S01]  /*f840*/  IMAD.SHL.U32 R4, R5, 0x80, RZ ;  /* 0x0000008005047824 */ /* 0x000fe200078e00ff */
[----:B------:R-:W-:-:S02]  /*f850*/  USGXT.U32 UR14, UR5, 0xe ;  /* 0x0000000e050e789a */ /* 0x000fc40008000000 */
[----:B------:R-:W-:Y:S01]  /*f860*/  UIADD3 UR30, UP1, UPT, UR12, 0x100, URZ ;  /* 0x000001000c1e7890 */ /* 0x000fe2000ff3e0ff */
[----:B------:R-:W-:Y:S01]  /*f870*/  VIADD R5, R6, 0xfffffffe ;  /* 0xfffffffe06057836 */ /* 0x000fe20000000000 */
[----:B------:R-:W-:Y:S01]  /*f880*/  UIADD3 UR28, UP2, UPT, UR14, 0x2, URZ ;  /* 0x000000020e1c7890 */ /* 0x000fe2000ff5e0ff */
[----:B------:R-:W-:Y:S01]  /*f890*/  IMAD.MOV.U32 R6, RZ, RZ, RZ ;  /* 0x000000ffff067224 */ /* 0x000fe200078e00ff */
[----:B------:R-:W-:Y:S01]  /*f8a0*/  UMOV UR4, URZ ;  /* 0x000000ff00047c82 */ /* 0x000fe20008000000 */
[----:B------:R-:W-:Y:S01]  /*f8b0*/  UMOV UR5, URZ ;  /* 0x000000ff00057c82 */ /* 0x000fe20008000000 */
[----:B------:R0:W-:Y:S01]  /*f8c0*/  STL [R1+0x6f4], R5 ;  /* 0x0006f40501007387 */ /* 0x0001e20000100800 */
[----:B------:R-:W-:Y:S01]  /*f8d0*/  UIADD3.X UR31, UPT, UPT, UR4, 0x40004040, URZ, UP1, !UPT ;  /* 0x40004040041f7890 */ /* 0x000fe20008ffe4ff */
[----:B------:R-:W-:Y:S01]  /*f8e0*/  SHF.R.S32.HI R7, RZ, 0x1f, R4 ;  /* 0x0000001fff077819 */ /* 0x000fe20000011404 */
[----:B------:R-:W-:Y:S01]  /*f8f0*/  UIADD3.X UR29, UPT, UPT, UR5, 0x40004040, URZ, UP2, !UPT ;  /* 0x40004040051d7890 */ /* 0x000fe200097fe4ff */
[----:B------:R1:W-:Y:S01]  /*f900*/  STL [R1+0x6b8], RZ ;  /* 0x0006b8ff01007387 */ /* 0x0003e20000100800 */
[----:B------:R-:W-:Y:S01]  /*f910*/  UMOV UR11, 0x1 ;  /* 0x00000001000b7882 */ /* 0x000fe20000000000 */
[----:B------:R-:W-:-:S02]  /*f920*/  UIADD3.64 UR20, UPT, UPT, UR30, 0x100, URZ ;  /* 0x000001001e147897 */ /* 0x000fc4000fffe0ff */
[----:B------:R-:W-:Y:S01]  /*f930*/  UIADD3.64 UR22, UPT, UPT, UR28, 0x2, URZ ;  /* 0x000000021c167897 */ /* 0x000fe2000fffe0ff */
[----:B0-----:R-:W-:Y:S01]  /*f940*/  SHF.R.S32.HI R5, RZ, 0x1f, R3 ;  /* 0x0000001fff057819 */ /* 0x001fe20000011403 */
[----:B------:R-:W-:Y:S02]  /*f950*/  UIADD3.64 UR24, UPT, UPT, UR30, 0x200, URZ ;  /* 0x000002001e187897 */ /* 0x000fe4000fffe0ff */
[----:B-1----:R-:W-:-:S12]  /*f960*/  UIADD3.64 UR26, UPT, UPT, UR28, 0x4, URZ ;  /* 0x000000041c1a7897 */ /* 0x002fd8000fffe0ff */
.L_x_10:
[----:B------:R-:W2:Y:S01]  /*f970*/  LDL R9, [R1+0x6b8] ;  /* 0x0006b80001097983 */ /* 0x000ea20000100800 */
[----:B------:R-:W-:Y:S01]  /*f980*/  IMAD.U32 R6, R6, -0x80000000, RZ ;  /* 0x8000000006067824 */ /* 0x000fe200078e00ff */
[----:B------:R-:W0:Y:S02]  /*f990*/  LDC R8, c[0x0][0x3a0] ;  /* 0x0000e800ff087b82 */ /* 0x000e240000000800 */
[----:B-1----:R-:W3:Y:S01]  /*f9a0*/  LDL.LU R7, [R1] ;  /* 0x0000000001077983 */ /* 0x002ee20000300800 */
[----:B-----5:R-:W-:Y:S01]  /*f9b0*/  IADD3 R84, P4, PT, R3, R84, RZ ;  /* 0x0000005403547210 */ /* 0x020fe20007f9e0ff */
[----:B------:R-:W1:Y:S01]  /*f9c0*/  SYNCS.PHASECHK.TRANS64.TRYWAIT P6, [UR6], R6 ;  /* 0x00000006ff0075a7 */ /* 0x000e6200080c1106 */
[----:B--2---:R-:W-:Y:S01]  /*f9d0*/  VIADD R9, R9, 0x1 ;  /* 0x0000000109097836 */ /* 0x004fe20000000000 */
[----:B---3--:R-:W-:-:S04]  /*f9e0*/  IADD3 R7, P5, PT, R3, R7, RZ ;  /* 0x0000000703077210 */ /* 0x008fc80007fbe0ff */
[----:B------:R2:W-:Y:S01]  /*f9f0*/  STL [R1+0x6cc], R9 ;  /* 0x0006cc0901007387 */ /* 0x0005e20000100800 */
[----:B0-----:R-:W-:-:S03]  /*fa00*/  IMAD R8, R9, -0x80, R8 ;  /* 0xffffff8009087824 */ /* 0x001fc600078e0208 */
[----:B------:R2:W-:Y:S02]  /*fa10*/  STL [R1], R7 ;  /* 0x0000000701007387 */ /* 0x0005e40000100800 */
[C---:B------:R-:W-:Y:S02]  /*fa20*/  ISETP.GT.AND P1, PT, R8.reuse, 0x1, PT ;  /* 0x000000010800780c */ /* 0x040fe40003f24270 */
[----:B------:R-:W-:Y:S01]  /*fa30*/  ISETP.GT.AND P2, PT, R8, 0x2, PT ;  /* 0x000000020800780c */ /* 0x000fe20003f44270 */
[----:B-1----:R-:W-:-:S12]  /*fa40*/  @!P6 BRA `(.L_x_8) ;  /* 0x000000c000c0e947 */ /* 0x002fd80003800000 */
.L_x_16:
[----:B------:R0:W-:Y:S04]  /*fa50*/  STL [R1+0x900], R15 ;  /* 0x0009000f01007387 */ /* 0x0001e80000100800 */
[----:B0-----:R-:W3:Y:S04]  /*fa60*/  LDL.LU R15, [R1+0x24] ;  /* 0x00002400010f7983 */ /* 0x001ee80000300800 */
[----:B------:R-:W-:Y:S04]  /*fa70*/  STL [R1+0x8fc], R27 ;  /* 0x0008fc1b01007387 */ /* 0x000fe80000100800 */
[----:B------:R0:W-:Y:S04]  /*fa80*/  STL [R1+0x8f8], R43 ;  /* 0x0008f82b01007387 */ /* 0x0001e80000100800 */
[----:B0-----:R-:W4:Y:S04]  /*fa90*/  LDL R43, [R1] ;  /* 0x00000000012b7983 */ /* 0x001f280000100800 */
[----:B------:R-:W-:Y:S04]  /*faa0*/  STL [R1+0x8f4], R62 ;  /* 0x0008f43e01007387 */ /* 0x000fe80000100800 */
[----:B------:R0:W-:Y:S04]  /*fab0*/  STL [R1+0x8f0], R11 ;  /* 0x0008f00b01007387 */ /* 0x0001e80000100800 */
[----:B0-2---:R-:W2:Y:S04]  /*fac0*/  LDL.LU R11, [R1+0x10] ;  /* 0x00001000010b7983 */ /* 0x005ea80000300800 */
[----:B------:R0:W-:Y:S04]  /*fad0*/  STL [R1+0x8ec], R14 ;  /* 0x0008ec0e01007387 */ /* 0x0001e80000100800 */
[----:B0-----:R-:W2:Y:S04]  /*fae0*/  LDL.LU R14, [R1+0xc] ;  /* 0x00000c00010e7983 */ /* 0x001ea80000300800 */
        /* <DEDUP_REMOVED lines=8> */
[----:B------:R0:W-:Y:S04]  /*fb70*/  STL [R1+0x8c8], R90 ;  /* 0x0008c85a01007387 */ /* 0x0001e80000100800 */
[----:B0-----:R-:W2:Y:S01]  /*fb80*/  LDL.LU R90, [R1+0x38] ;  /* 0x00003800015a7983 */ /* 0x001ea20000300800 */
[C---:B------:R-:W-:Y:S01]  /*fb90*/  IMAD.X R82, R5.reuse, 0x1, R82, P4 ;  /* 0x0000000105527824 */ /* 0x040fe200020e0652 */
[----:B------:R-:W-:Y:S01]  /*fba0*/  PRMT R33, RZ, 0x7610, R33 ;  /* 0x00007610ff217816 */ /* 0x000fe20000000021 */
[----:B------:R-:W-:Y:S01]  /*fbb0*/  @P1 IMAD.MOV.U32 R6, RZ, RZ, R84 ;  /* 0x000000ffff061224 */ /* 0x000fe200078e0054 */
[----:B------:R-:W-:Y:S01]  /*fbc0*/  STL [R1+0x8c4], R88 ;  /* 0x0008c45801007387 */ /* 0x000fe20000100800 */
[----:B------:R-:W-:Y:S01]  /*fbd0*/  @P1 IMAD.MOV.U32 R7, RZ, RZ, R82 ;  /* 0x000000ffff071224 */ /* 0x000fe200078e0052 */
[----:B------:R-:W-:Y:S01]  /*fbe0*/  ISETP.GT.AND P4, PT, R8, 0x3, PT ;  /* 0x000000030800780c */ /* 0x000fe20003f84270 */
[----:B------:R-:W-:Y:S01]  /*fbf0*/  IMAD.X R86, R5, 0x1, R86, P5 ;  /* 0x0000000105567824 */ /* 0x000fe200028e0656 */
[----:B------:R-:W-:Y:S01]  /*fc00*/  STL [R1+0x8c0], R28 ;  /* 0x0008c01c01007387 */ /* 0x000fe20000100800 */
[----:B------:R-:W-:-:S03]  /*fc10*/  PRMT R59, RZ, 0x7610, R59 ;  /* 0x00007610ff3b7816 */ /* 0x000fc6000000003b */
[----:B------:R-:W-:Y:S04]  /*fc20*/  STL [R1+0x8bc], R44 ;  /* 0x0008bc2c01007387 */ /* 0x000fe80000100800 */
[----:B------:R-:W-:Y:S04]  /*fc30*/  STL [R1+0x8b8], R73 ;  /* 0x0008b84901007387 */ /* 0x000fe80000100800 */
[----:B------:R-:W-:Y:S04]  /*fc40*/  STL [R1+0x8b4], R80 ;  /* 0x0008b45001007387 */ /* 0x000fe80000100800 */
[----:B------:R0:W-:Y:S04]  /*fc50*/  STL [R1+0x8b0], R79 ;  /* 0x0008b04f01007387 */ /* 0x0001e80000100800 */
        /* <DEDUP_REMOVED lines=20> */
[----:B------:R1:W2:Y:S04]  /*fda0*/  @P1 LDG.E.U8 R33, desc[UR18][R6.64] ;  /* 0x0000001206211981 */ /* 0x0002a8000c1e1100 */
[----:B------:R-:W-:Y:S04]  /*fdb0*/  STL [R1+0x85c], R61 ;  /* 0x00085c3d01007387 */ /* 0x000fe80000100800 */
[----:B------:R-:W-:Y:S01]  /*fdc0*/  STL [R1+0x858], R60 ;  /* 0x0008583c01007387 */ /* 0x000fe20000100800 */
[----:B-1----:R-:W-:-:S03]  /*fdd0*/  @P2 IMAD.MOV.U32 R7, RZ, RZ, R86 ;  /* 0x000000ffff072224 */ /* 0x002fc600078e0056 */
[----:B------:R-:W-:Y:S04]  /*fde0*/  STL [R1+0x854], R4 ;  /* 0x0008540401007387 */ /* 0x000fe80000100800 */
[----:B------:R-:W-:Y:S04]  /*fdf0*/  STL [R1+0x850], R48 ;  /* 0x0008503001007387 */ /* 0x000fe80000100800 */
[----:B------:R-:W-:Y:S01]  /*fe00*/  STL [R1+0x7f8], R68 ;  /* 0x0007f84401007387 */ /* 0x000fe20000100800 */
[----:B------:R-:W-:-:S03]  /*fe10*/  PRMT R13, RZ, 0x7610, R13 ;  /* 0x00007610ff0d7816 */ /* 0x000fc6000000000d */
[----:B------:R-:W-:Y:S04]  /*fe20*/  STL [R1+0x800], R84 ;  /* 0x0008005401007387 */ /* 0x000fe80000100800 */
[----:B------:R-:W-:Y:S01]  /*fe30*/  STL [R1+0x7fc], R82 ;  /* 0x0007fc5201007387 */ /* 0x000fe20000100800 */
[C---:B---3--:R-:W-:Y:S01]  /*fe40*/  IADD3 R15, P6, PT, R3.reuse, R15, RZ ;  /* 0x0000000f030f7210 */ /* 0x048fe20007fde0ff */
[----:B----4-:R-:W-:Y:S02]  /*fe50*/  @P2 IMAD.MOV.U32 R6, RZ, RZ, R43 ;  /* 0x000000ffff062224 */ /* 0x010fe400078e002b */
[----:B------:R-:W3:Y:S04]  /*fe60*/  LDL.LU R43, [R1+0x30] ;  /* 0x00003000012b7983 */ /* 0x000ee80000300800 */
[----:B0-----:R-:W4:Y:S04]  /*fe70*/  LDL.LU R79, [R1+0x48] ;  /* 0x00004800014f7983 */ /* 0x001f280000300800 */
[----:B------:R0:W3:Y:S01]  /*fe80*/  @P2 LDG.E.U8 R59, desc[UR18][R6.64] ;  /* 0x00000012063b2981 */ /* 0x0000e2000c1e1100 */
[----:B--2---:R-:W-:-:S05]  /*fe90*/  IADD3 R11, P1, PT, R3, R11, RZ ;  /* 0x0000000b030b7210 */ /* 0x004fca0007f3e0ff */
[----:B------:R1:W-:Y:S01]  /*fea0*/  STL [R1+0x10], R11 ;  /* 0x0000100b01007387 */ /* 0x0003e20000100800 */
[----:B0-----:R-:W-:-:S03]  /*feb0*/  @P4 IMAD.MOV.U32 R6, RZ, RZ, R11 ;  /* 0x000000ffff064224 */ /* 0x001fc600078e000b */
[----:B------:R-:W-:Y:S01]  /*fec0*/  STL [R1+0x804], R86 ;  /* 0x0008045601007387 */ /* 0x000fe20000100800 */
[----:B------:R-:W-:-:S04]  /*fed0*/  IMAD.X R14, R5, 0x1, R14, P1 ;  /* 0x00000001050e7824 */ /* 0x000fc800008e060e */
[----:B------:R-:W-:Y:S01]  /*fee0*/  @P4 IMAD.MOV.U32 R7, RZ, RZ, R14 ;  /* 0x000000ffff074224 */ /* 0x000fe200078e000e */
[----:B------:R0:W-:Y:S04]  /*fef0*/  STL [R1+0xc], R14 ;  /* 0x00000c0e01007387 */ /* 0x0001e80000100800 */
[----:B-1----:R-:W2:Y:S04]  /*ff00*/  LDL.LU R11, [R1+0x60] ;  /* 0x00006000010b7983 */ /* 0x002ea80000300800 */
[----:B------:R1:W-:Y:S04]  /*ff10*/  STL [R1+0x24], R15 ;  /* 0x0000240f01007387 */ /* 0x0003e80000100800 */
[----:B0-----:R-:W2:Y:S04]  /*ff20*/  LDL.LU R14, [R1+0x74] ;  /* 0x00007400010e7983 */ /* 0x001ea80000300800 */
[----:B------:R0:W2:Y:S02]  /*ff30*/  @P4 LDG.E.U8 R13, desc[UR18][R6.64] ;  /* 0x00000012060d4981 */ /* 0x0000a4000c1e1100 */
[----:B0-----:R-:W-:Y:S01]  /*ff40*/  IMAD.MOV.U32 R7, RZ, RZ, R15 ;  /* 0x000000ffff077224 */ /* 0x001fe200078e000f */
[----:B------:R-:W-:-:S05]  /*ff50*/  IADD3 R90, P2, PT, R3, R90, RZ ;  /* 0x0000005a035a7210 */ /* 0x000fca0007f5e0ff */
[----:B------:R-:W-:Y:S04]  /*ff60*/  STL [R1+0x38], R90 ;  /* 0x0000385a01007387 */ /* 0x000fe80000100800 */
[----:B-1----:R-:W2:Y:S04]  /*ff70*/  LDL.LU R15, [R1+0x900] ;  /* 0x00090000010f7983 */ /* 0x002ea80000300800 */
[----:B------:R-:W2:Y:S01]  /*ff80*/  LDL.LU R6, [R1+0x1c] ;  /* 0x00001c0001067983 */ /* 0x000ea20000300800 */
[----:B------:R-:W-:Y:S02]  /*ff90*/  ISETP.GT.AND P5, PT, R8, 0x4, PT ;  /* 0x000000040800780c */ /* 0x000fe40003fa4270 */
[----:B------:R-:W-:Y:S01]  /*ffa0*/  PRMT R27, RZ, 0x7610, R27 ;  /* 0x00007610ff1b7816 */ /* 0x000fe2000000001b */
[----:B--2---:R-:W-:-:S10]  /*ffb0*/  IMAD.X R6, R5, 0x1, R6, P6 ;  /* 0x0000000105067824 */ /* 0x004fd400030e0606 */
[-C--:B------:R-:W-:Y:S01]  /*ffc0*/  @P5 LOP3.LUT R7, R7, R6.reuse, RZ, 0x3c, !PT ;  /* 0x0000000607075212 */ /* 0x080fe200078e3cff */
[----:B------:R0:W-:Y:S03]  /*ffd0*/  STL [R1+0x1c], R6 ;  /* 0x00001c0601007387 */ /* 0x0001e60000100800 */
[----:B0-----:R-:W-:-:S04]  /*ffe0*/  @P5 LOP3.LUT R6, R7, R6, RZ, 0x3c, !PT ;  /* 0x0000000607065212 */ /* 0x001fc800078e3cff */
[----:B------:R-:W-:-:S05]  /*fff0*/  @P5 LOP3.LUT R7, R7, R6, RZ, 0x3c, !PT ;  /* 0x0000000607075212 */ /* 0x000fca00078e3cff */
[----:B------:R0:W2:Y:S01]  /*10000*/  @P5 LDG.E.U8 R27, desc[UR18][R6.64] ;  /* 0x00000012061b5981 */ /* 0x0000a2000c1e1100 */
[----:B------:R-:W-:Y:S01]  /*10010*/  ISETP.GT.AND P1, PT, R8, 0x5, PT ;  /* 0x000000050800780c */ /* 0x000fe20003f24270 */
[----:B---3--:R-:W-:Y:S01]  /*10020*/  IMAD.X R43, R5, 0x1, R43, P2 ;  /* 0x00000001052b7824 */ /* 0x008fe200010e062b */
[----:B------:R-:W-:-:S04]  /*10030*/  PRMT R29, RZ, 0x7610, R29 ;  /* 0x00007610ff1d7816 */ /* 0x000fc8000000001d */
[----:B------:R-:W-:Y:S01]  /*10040*/  STL [R1+0x30], R43 ;  /* 0x0000302b01007387 */ /* 0x000fe20000100800 */
[----:B0-----:R-:W-:-:S06]  /*10050*/  IMAD.MOV.U32 R7, RZ, RZ, R43 ;  /* 0x000000ffff077224 */ /* 0x001fcc00078e002b */
[----:B------:R-:W-:-:S05]  /*10060*/  @P1 IMAD.MOV.U32 R6, RZ, RZ, R90 ;  /* 0x000000ffff061224 */ /* 0x000fca00078e005a */
[----:B------:R-:W3:Y:S04]  /*10070*/  @P1 LDG.E.U8 R29, desc[UR18][R6.64] ;  /* 0x00000012061d1981 */ /* 0x000ee8000c1e1100 */
[----:B--2---:R0:W-:Y:S04]  /*10080*/  STL [R1+0x6c8], R27 ;  /* 0x0006c81b01007387 */ /* 0x0041e80000100800 */
[----:B0-----:R-:W2:Y:S04]  /*10090*/  LDL.LU R27, [R1+0x8fc] ;  /* 0x0008fc00011b7983 */ /* 0x001ea80000300800 */
[----:B------:R-:W2:Y:S04]  /*100a0*/  LDL.LU R43, [R1+0x8f8] ;  /* 0x0008f800012b7983 */ /* 0x000ea80000300800 */
[----:B------:R-:W2:Y:S01]  /*100b0*/  LDL.LU R7, [R1+0x3c] ;  /* 0x00003c0001077983 */ /* 0x000ea20000300800 */
[----:B------:R-:W-:-:S02]  /*100c0*/  ISETP.GT.AND P2, PT, R8, 0x6, PT ;  /* 0x000000060800780c */ /* 0x000fc40003f44270 */
[C---:B----4-:R-:W-:Y:S01]  /*100d0*/  IADD3 R79, P5, PT, R3.reuse, R79, RZ ;  /* 0x0000004f034f7210 */ /* 0x050fe20007fbe0ff */
[----:B------:R-:W4:Y:S01]  /*100e0*/  LDL.LU R90, [R1+0x64] ;  /* 0x00006400015a7983 */ /* 0x000f220000300800 */
[----:B------:R-:W-:Y:S02]  /*100f0*/  PRMT R42, RZ, 0x7610, R42 ;  /* 0x00007610ff2a7816 */ /* 0x000fe4000000002a */
[----:B------:R-:W-:Y:S01]  /*10100*/  IADD3 R11, P6, PT, R3, R11, RZ ;  /* 0x0000000b030b7210 */ /* 0x000fe20007fde0ff */
[----:B------:R-:W-:Y:S04]  /*10110*/  STL [R1+0x48], R79 ;  /* 0x0000484f01007387 */ /* 0x000fe80000100800 */
[----:B---3--:R0:W-:Y:S02]  /*10120*/  STL [R1+0x6c4], R29 ;  /* 0x0006c41d01007387 */ /* 0x0081e40000100800 */
[----:B------:R-:W-:-:S02]  /*10130*/  @P2 IMAD.MOV.U32 R6, RZ, RZ, R79 ;  /* 0x000000ffff062224 */ /* 0x000fc400078e004f */
[----:B0-----:R-:W3:Y:S01]  /*10140*/  LDL.LU R29, [R1+0x88] ;  /* 0x00008800011d7983 */ /* 0x001ee20000300800 */
[----:B--2---:R-:W-:-:S05]  /*10150*/  IMAD.X R7, R5, 0x1, R7, P5 ;  /* 0x0000000105077824 */ /* 0x004fca00028e0607 */
[----:B------:R0:W-:Y:S04]  /*10160*/  STL [R1+0x3c], R7 ;  /* 0x00003c0701007387 */ /* 0x0001e80000100800 */
[----:B------:R0:W2:Y:S04]  /*10170*/  @P2 LDG.E.U8 R42, desc[UR18][R6.64] ;  /* 0x00000012062a2981 */ /* 0x0000a8000c1e1100 */
[----:B------:R1:W-:Y:S04]  /*10180*/  STL [R1+0x60], R11 ;  /* 0x0000600b01007387 */ /* 0x0003e80000100800 */
[----:B------:R-:W3:Y:S01]  /*10190*/  LDL.LU R6, [R1+0x58] ;  /* 0x0000580001067983 */ /* 0x000ee20000300800 */
[----:B------:R-:W-:Y:S01]  /*101a0*/  ISETP.GT.AND P4, PT, R8, 0x7, PT ;  /* 0x000000070800780c */ /* 0x000fe20003f84270 */
[----:B0-----:R-:W-:Y:S01]  /*101b0*/  IMAD.MOV.U32 R7, RZ, RZ, R11 ;  /* 0x000000ffff077224 */ /* 0x001fe200078e000b */
[----:B------:R-:W-:Y:S01]  /*101c0*/  IADD3 R14, P5, PT, R3, R14, RZ ;  /* 0x0000000e030e7210 */ /* 0x000fe20007fbe0ff */
[----:B------:R-:W4:Y:S04]  /*101d0*/  LDL.LU R79, [R1+0x78] ;  /* 0x00007800014f7983 */ /* 0x000f280000300800 */
[----:B------:R-:W-:Y:S04]  /*101e0*/  STL [R1+0x74], R14 ;  /* 0x0000740e01007387 */ /* 0x000fe80000100800 */
[----:B-1----:R-:W4:Y:S01]  /*101f0*/  LDL.LU R11, [R1+0x98] ;  /* 0x00009800010b7983 */ /* 0x002f220000300800 */
[----:B------:R-:W-:-:S03]  /*10200*/  PRMT R62, RZ, 0x7610, R62 ;  /* 0x00007610ff3e7816 */ /* 0x000fc6000000003e */
[----:B--2---:R0:W-:Y:S01]  /*10210*/  STL [R1+0x6c0], R42 ;  /* 0x0006c02a01007387 */ /* 0x0041e20000100800 */
[----:B---3--:R-:W-:-:S03]  /*10220*/  IMAD.X R6, R5, 0x1, R6, P6 ;  /* 0x0000000105067824 */ /* 0x008fc600030e0606 */
[----:B0-----:R-:W2:Y:S02]  /*10230*/  LDL.LU R42, [R1+0xb0] ;  /* 0x0000b000012a7983 */ /* 0x001ea40000300800 */
[-C--:B------:R-:W-:Y:S02]  /*10240*/  @P4 LOP3.LUT R7, R7, R6.reuse, RZ, 0x3c, !PT ;  /* 0x0000000607074212 */ /* 0x080fe400078e3cff */
[----:B------:R0:W-:Y:S02]  /*10250*/  STL [R1+0x58], R6 ;  /* 0x0000580601007387 */ /* 0x0001e40000100800 */
[----:B0-----:R-:W-:-:S04]  /*10260*/  @P4 LOP3.LUT R6, R7, R6, RZ, 0x3c, !PT ;  /* 0x0000000607064212 */ /* 0x001fc800078e3cff */
[----:B------:R-:W-:-:S05]  /*10270*/  @P4 LOP3.LUT R7, R7, R6, RZ, 0x3c, !PT ;  /* 0x0000000607074212 */ /* 0x000fca00078e3cff */
[----:B------:R0:W3:Y:S01]  /*10280*/  @P4 LDG.E.U8 R62, desc[UR18][R6.64] ;  /* 0x00000012063e4981 */ /* 0x0000e2000c1e1100 */
[C---:B------:R-:W-:Y:S02]  /*10290*/  ISETP.GT.AND P1, PT, R8.reuse, 0x8, PT ;  /* 0x000000080800780c */ /* 0x040fe40003f24270 */
[----:B------:R-:W-:Y:S01]  /*102a0*/  ISETP.GT.AND P2, PT, R8, 0x9, PT ;  /* 0x000000090800780c */ /* 0x000fe20003f44270 */
[----:B----4-:R-:W-:Y:S01]  /*102b0*/  IMAD.X R90, R5, 0x1, R90, P5 ;  /* 0x00000001055a7824 */ /* 0x010fe200028e065a */
[----:B------:R-:W-:Y:S02]  /*102c0*/  IADD3 R29, P5, PT, R3, R29, RZ ;  /* 0x0000001d031d7210 */ /* 0x000fe40007fbe0ff */
[----:B------:R-:W-:Y:S02]  /*102d0*/  PRMT R16, RZ, 0x7610, R16 ;  /* 0x00007610ff107816 */ /* 0x000fe40000000010 */
[----:B------:R-:W-:Y:S01]  /*102e0*/  STL [R1+0x64], R90 ;  /* 0x0000645a01007387 */ /* 0x000fe20000100800 */
[----:B------:R-:W-:-:S04]  /*102f0*/  IMAD.X R79, R5, 0x1, R79, P5 ;  /* 0x00000001054f7824 */ /* 0x000fc800028e064f */
[----:B0-----:R-:W-:Y:S02]  /*10300*/  @P1 IMAD.MOV.U32 R6, RZ, RZ, R14 ;  /* 0x000000ffff061224 */ /* 0x001fe400078e000e */
[----:B------:R-:W-:Y:S01]  /*10310*/  @P1 IMAD.MOV.U32 R7, RZ, RZ, R90 ;  /* 0x000000ffff071224 */ /* 0x000fe200078e005a */
[----:B------:R-:W-:Y:S02]  /*10320*/  PRMT R32, RZ, 0x7610, R32 ;  /* 0x00007610ff207816 */ /* 0x000fe40000000020 */
[----:B------:R-:W-:Y:S02]  /*10330*/  IADD3 R11, P6, PT, R3, R11, RZ ;  /* 0x0000000b030b7210 */ /* 0x000fe40007fde0ff */
[----:B------:R0:W4:Y:S02]  /*10340*/  @P1 LDG.E.U8 R16, desc[UR18][R6.64] ;  /* 0x0000001206101981 */ /* 0x000124000c1e1100 */
[----:B0-----:R-:W-:Y:S02]  /*10350*/  @P2 IMAD.MOV.U32 R6, RZ, RZ, R29 ;  /* 0x000000ffff062224 */ /* 0x001fe400078e001d */
[----:B------:R-:W-:-:S05]  /*10360*/  @P2 IMAD.MOV.U32 R7, RZ, RZ, R79 ;  /* 0x000000ffff072224 */ /* 0x000fca00078e004f */
[----:B------:R0:W4:Y:S02]  /*10370*/  @P2 LDG.E.U8 R32, desc[UR18][R6.64] ;  /* 0x0000001206202981 */ /* 0x000124000c1e1100 */
[----:B0-----:R-:W-:Y:S01]  /*10380*/  IMAD.MOV.U32 R7, RZ, RZ, R11 ;  /* 0x000000ffff077224 */ /* 0x001fe200078e000b */
[----:B--2---:R-:W-:Y:S01]  /*10390*/  IADD3 R42, P5, PT, R3, R42, RZ ;  /* 0x0000002a032a7210 */ /* 0x004fe20007fbe0ff */
[----:B---3--:R0:W-:Y:S04]  /*103a0*/  STL [R1+0x6bc], R62 ;  /* 0x0006bc3e01007387 */ /* 0x0081e80000100800 */
[----:B0-----:R-:W2:Y:S04]  /*103b0*/  LDL.LU R62, [R1+0x8f4] ;  /* 0x0008f400013e7983 */ /* 0x001ea80000300800 */
[----:B------:R-:W3:Y:S04]  /*103c0*/  LDL.LU R90, [R1+0xa0] ;  /* 0x0000a000015a7983 */ /* 0x000ee80000300800 */
[----:B------:R-:W2:Y:S04]  /*103d0*/  LDL.LU R14, [R1+0xb8] ;  /* 0x0000b800010e7983 */ /* 0x000ea80000300800 */
[----:B------:R0:W-:Y:S04]  /*103e0*/  STL [R1+0x88], R29 ;  /* 0x0000881d01007387 */ /* 0x0001e80000100800 */
[----:B------:R1:W-:Y:S04]  /*103f0*/  STL [R1+0x78], R79 ;  /* 0x0000784f01007387 */ /* 0x0003e80000100800 */
[----:B0-----:R-:W4:Y:S04]  /*10400*/  LDL.LU R29, [R1+0xd0] ;  /* 0x0000d000011d7983 */ /* 0x001f280000300800 */
[----:B------:R0:W-:Y:S04]  /*10410*/  STL [R1+0x98], R11 ;  /* 0x0000980b01007387 */ /* 0x0001e80000100800 */
[----:B-1----:R-:W4:Y:S04]  /*10420*/  LDL.LU R79, [R1+0xe8] ;  /* 0x0000e800014f7983 */ /* 0x002f280000300800 */
[----:B------:R-:W-:Y:S04]  /*10430*/  STL [R1+0xb0], R42 ;  /* 0x0000b02a01007387 */ /* 0x000fe80000100800 */
[----:B0-----:R-:W4:Y:S04]  /*10440*/  LDL.LU R11, [R1+0x8f0] ;  /* 0x0008f000010b7983 */ /* 0x001f280000300800 */
[----:B------:R-:W4:Y:S01]  /*10450*/  LDL.LU R6, [R1+0x94] ;  /* 0x0000940001067983 */ /* 0x000f220000300800 */
[----:B------:R-:W-:-:S02]  /*10460*/  ISETP.GT.AND P4, PT, R8, 0xa, PT ;  /* 0x0000000a0800780c */ /* 0x000fc40003f84270 */
[----:B------:R-:W-:Y:S02]  /*10470*/  ISETP.GT.AND P1, PT, R8, 0xb, PT ;  /* 0x0000000b0800780c */ /* 0x000fe40003f24270 */
[----:B------:R-:W-:Y:S02]  /*10480*/  PRMT R49, RZ, 0x7610, R49 ;  /* 0x00007610ff317816 */ /* 0x000fe40000000031 */
[----:B------:R-:W-:Y:S01]  /*10490*/  PRMT R81, RZ, 0x7610, R81 ;  /* 0x00007610ff517816 */ /* 0x000fe20000000051 */
[----:B---3--:R-:W-:Y:S01]  /*104a0*/  IMAD.X R90, R5, 0x1, R90, P5 ;  /* 0x00000001055a7824 */ /* 0x008fe200028e065a */
[----:B--2---:R-:W-:Y:S01]  /*104b0*/  IADD3 R14, P5, PT, R3, R14, RZ ;  /* 0x0000000e030e7210 */ /* 0x004fe20007fbe0ff */
[----:B----4-:R-:W-:-:S05]  /*104c0*/  IMAD.X R6, R5, 0x1, R6, P6 ;  /* 0x0000000105067824 */ /* 0x010fca00030e0606 */
[-C--:B------:R-:W-:Y:S01]  /*104d0*/  @P4 LOP3.LUT R7, R7, R6.reuse, RZ, 0x3c, !PT ;  /* 0x0000000607074212 */ /* 0x080fe200078e3cff */
[----:B------:R0:W-:Y:S03]  /*104e0*/  STL [R1+0x94], R6 ;  /* 0x0000940601007387 */ /* 0x0001e60000100800 */
[----:B0-----:R-:W-:-:S04]  /*104f0*/  @P4 LOP3.LUT R6, R7, R6, RZ, 0x3c, !PT ;  /* 0x0000000607064212 */ /* 0x001fc800078e3cff */
[----:B------:R-:W-:Y:S01]  /*10500*/  @P4 LOP3.LUT R7, R7, R6, RZ, 0x3c, !PT ;  /* 0x0000000607074212 */ /* 0x000fe200078e3cff */
[----:B------:R0:W-:Y:S04]  /*10510*/  STL [R1+0xa0], R90 ;  /* 0x0000a05a01007387 */ /* 0x0001e80000100800 */
[----:B------:R1:W2:Y:S02]  /*10520*/  @P4 LDG.E.U8 R49, desc[UR18][R6.64] ;  /* 0x0000001206314981 */ /* 0x0002a4000c1e1100 */
[----:B-1----:R-:W-:Y:S02]  /*10530*/  @P1 IMAD.MOV.U32 R6, RZ, RZ, R42 ;  /* 0x000000ffff061224 */ /* 0x002fe400078e002a */
[----:B------:R-:W-:Y:S01]  /*10540*/  @P1 IMAD.MOV.U32 R7, RZ, RZ, R90 ;  /* 0x000000ffff071224 */ /* 0x000fe200078e005a */
[----:B------:R-:W3:Y:S04]  /*10550*/  LDL.LU R42, [R1+0xd4] ;  /* 0x0000d400012a7983 */ /* 0x000ee80000300800 */
[----:B0-----:R-:W4:Y:S04]  /*10560*/  LDL.LU R90, [R1+0xf0] ;  /* 0x0000f000015a7983 */ /* 0x001f280000300800 */
[----:B------:R0:W2:Y:S04]  /*10570*/  @P1 LDG.E.U8 R81, desc[UR18][R6.64] ;  /* 0x0000001206511981 */ /* 0x0000a8000c1e1100 */
[----:B------:R1:W-:Y:S01]  /*10580*/  STL [R1+0xb8], R14 ;  /* 0x0000b80e01007387 */ /* 0x0003e20000100800 */
[----:B0-----:R-:W-:-:S03]  /*10590*/  IMAD.MOV.U32 R7, RZ, RZ, R14 ;  /* 0x000000ffff077224 */ /* 0x001fc600078e000e */
[----:B-1----:R-:W2:Y:S04]  /*105a0*/  LDL.LU R14, [R1+0x8ec] ;  /* 0x0008ec00010e7983 */ /* 0x002ea80000300800 */
[----:B------:R-:W2:Y:S01]  /*105b0*/  LDL.LU R6, [R1+0xb4] ;  /* 0x0000b40001067983 */ /* 0x000ea20000300800 */
[----:B------:R-:W-:Y:S02]  /*105c0*/  ISETP.GT.AND P2, PT, R8, 0xc, PT ;  /* 0x0000000c0800780c */ /* 0x000fe40003f44270 */
[----:B------:R-:W-:Y:S02]  /*105d0*/  PRMT R70, RZ, 0x7610, R70 ;  /* 0x00007610ff467816 */ /* 0x000fe40000000046 */
[----:B------:R-:W-:Y:S01]  /*105e0*/  IADD3 R29, P6, PT, R3, R29, RZ ;  /* 0x0000001d031d7210 */ /* 0x000fe20007fde0ff */
[----:B--2---:R-:W-:-:S08]  /*105f0*/  IMAD.X R6, R5, 0x1, R6, P5 ;  /* 0x0000000105067824 */ /* 0x004fd000028e0606 */
[-C--:B------:R-:W-:Y:S01]  /*10600*/  @P2 LOP3.LUT R7, R7, R6.reuse, RZ, 0x3c, !PT ;  /* 0x0000000607072212 */ /* 0x080fe200078e3cff */
[----:B------:R0:W-:Y:S03]  /*10610*/  STL [R1+0xb4], R6 ;  /* 0x0000b40601007387 */ /* 0x0001e60000100800 */
[----:B0-----:R-:W-:-:S04]  /*10620*/  @P2 LOP3.LUT R6, R7, R6, RZ, 0x3c, !PT ;  /* 0x0000000607062212 */ /* 0x001fc800078e3cff */
[----:B------:R-:W-:Y:S01]  /*10630*/  @P2 LOP3.LUT R7, R7, R6, RZ, 0x3c, !PT ;  /* 0x0000000607072212 */ /* 0x000fe200078e3cff */
[----:B------:R-:W-:Y:S04]  /*10640*/  STL [R1+0xd0], R29 ;  /* 0x0000d01d01007387 */ /* 0x000fe80000100800 */
[----:B------:R0:W2:Y:S04]  /*10650*/  @P2 LDG.E.U8 R70, desc[UR18][R6.64] ;  /* 0x0000001206462981 */ /* 0x0000a8000c1e1100 */
[----:B------:R-:W3:Y:S01]  /*10660*/  LDL.LU R6, [R1+0xcc] ;  /* 0x0000cc0001067983 */ /* 0x000ee20000300800 */
[----:B------:R-:W-:Y:S01]  /*10670*/  ISETP.GT.AND P4, PT, R8, 0xd, PT ;  /* 0x0000000d0800780c */ /* 0x000fe20003f84270 */
[----:B0-----:R-:W-:Y:S01]  /*10680*/  IMAD.MOV.U32 R7, RZ, RZ, R29 ;  /* 0x000000ffff077224 */ /* 0x001fe200078e001d */
[----:B------:R-:W-:-:S02]  /*10690*/  IADD3 R79, P5, PT, R3, R79, RZ ;  /* 0x0000004f034f7210 */ /* 0x000fc40007fbe0ff */
[----:B------:R-:W-:Y:S01]  /*106a0*/  PRMT R26, RZ, 0x7610, R26 ;  /* 0x00007610ff1a7816 */ /* 0x000fe2000000001a */
[----:B--2---:R0:W-:Y:S01]  /*106b0*/  STL [R1+0x6b4], R70 ;  /* 0x0006b44601007387 */ /* 0x0041e20000100800 */
[----:B---3--:R-:W-:-:S03]  /*106c0*/  IMAD.X R6, R5, 0x1, R6, P6 ;  /* 0x0000000105067824 */ /* 0x008fc600030e0606 */
[----:B0-----:R-:W2:Y:S04]  /*106d0*/  LDL.LU R70, [R1+0x108] ;  /* 0x0001080001467983 */ /* 0x001ea80000300800 */
[-C--:B------:R-:W-:Y:S01]  /*106e0*/  @P4 LOP3.LUT R7, R7, R6.reuse, RZ, 0x3c, !PT ;  /* 0x0000000607074212 */ /* 0x080fe200078e3cff */
[----:B------:R-:W-:Y:S04]  /*106f0*/  STL [R1+0xe8], R79 ;  /* 0x0000e84f01007387 */ /* 0x000fe80000100800 */
[----:B------:R-:W3:Y:S04]  /*10700*/  LDL.LU R29, [R1+0x120] ;  /* 0x00012000011d7983 */ /* 0x000ee80000300800 */
[----:B------:R0:W-:Y:S02]  /*10710*/  STL [R1+0xcc], R6 ;  /* 0x0000cc0601007387 */ /* 0x0001e40000100800 */
[----:B0-----:R-:W-:-:S04]  /*10720*/  @P4 LOP3.LUT R6, R7, R6, RZ, 0x3c, !PT ;  /* 0x0000000607064212 */ /* 0x001fc800078e3cff */
[----:B------:R-:W-:-:S05]  /*10730*/  @P4 LOP3.LUT R7, R7, R6, RZ, 0x3c, !PT ;  /* 0x0000000607074212 */ /* 0x000fca00078e3cff */
[----:B------:R0:W2:Y:S01]  /*10740*/  @P4 LDG.E.U8 R26, desc[UR18][R6.64] ;  /* 0x00000012061a4981 */ /* 0x0000a2000c1e1100 */
[----:B------:R-:W-:Y:S01]  /*10750*/  ISETP.GT.AND P1, PT, R8, 0xe, PT ;  /* 0x0000000e0800780c */ /* 0x000fe20003f24270 */
[----:B------:R-:W-:Y:S01]  /*10760*/  IMAD.X R42, R5, 0x1, R42, P5 ;  /* 0x00000001052a7824 */ /* 0x000fe200028e062a */
[----:B------:R-:W-:-:S04]  /*10770*/  PRMT R44, RZ, 0x7610, R44 ;  /* 0x00007610ff2c7816 */ /* 0x000fc8000000002c */
[----:B------:R-:W-:Y:S01]  /*10780*/  STL [R1+0xd4], R42 ;  /* 0x0000d42a01007387 */ /* 0x000fe20000100800 */
[----:B0-----:R-:W-:-:S06]  /*10790*/  IMAD.MOV.U32 R7, RZ, RZ, R42 ;  /* 0x000000ffff077224 */ /* 0x001fcc00078e002a */
[----:B------:R-:W-:-:S05]  /*107a0*/  @P1 IMAD.MOV.U32 R6, RZ, RZ, R79 ;  /* 0x000000ffff061224 */ /* 0x000fca00078e004f */
[----:B------:R0:W3:Y:S04]  /*107b0*/  @P1 LDG.E.U8 R44, desc[UR18][R6.64] ;  /* 0x00000012062c1981 */ /* 0x0000e8000c1e1100 */
[----:B--2---:R1:W-:Y:S04]  /*107c0*/  STL [R1+0x6b0], R26 ;  /* 0x0006b01a01007387 */ /* 0x0043e80000100800 */
[----:B-1----:R-:W2:Y:S04]  /*107d0*/  LDL.LU R26, [R1+0x8e8] ;  /* 0x0008e800011a7983 */ /* 0x002ea80000300800 */
[----:B------:R-:W2:Y:S04]  /*107e0*/  LDL.LU R42, [R1+0x8e4] ;  /* 0x0008e400012a7983 */ /* 0x000ea80000300800 */
[----:B------:R-:W2:Y:S01]  /*107f0*/  LDL.LU R7, [R1+0xec] ;  /* 0x0000ec0001077983 */ /* 0x000ea20000300800 */
[----:B------:R-:W-:-:S02]  /*10800*/  ISETP.GT.AND P2, PT, R8, 0xf, PT ;  /* 0x0000000f0800780c */ /* 0x000fc40003f44270 */
[----:B----4-:R-:W-:Y:S01]  /*10810*/  IADD3 R90, P5, PT, R3, R90, RZ ;  /* 0x0000005a035a7210 */ /* 0x010fe20007fbe0ff */
[----:B------:R-:W4:Y:S01]  /*10820*/  LDL.LU R79, [R1+0x10c] ;  /* 0x00010c00014f7983 */ /* 0x000f220000300800 */
[----:B------:R-:W-:-:S09]  /*10830*/  PRMT R80, RZ, 0x7610, R80 ;  /* 0x00007610ff507816 */ /* 0x000fd20000000050 */
[----:B0-----:R-:W-:Y:S01]  /*10840*/  @P2 IMAD.MOV.U32 R6, RZ, RZ, R90 ;  /* 0x000000ffff062224 */ /* 0x001fe200078e005a */
[----:B------:R-:W-:Y:S01]  /*10850*/  IADD3 R70, P6, PT, R3, R70, RZ ;  /* 0x0000004603467210 */ /* 0x000fe20007fde0ff */
[----:B------:R-:W-:Y:S01]  /*10860*/  STL [R1+0xf0], R90 ;  /* 0x0000f05a01007387 */ /* 0x000fe20000100800 */
[----:B--2---:R-:W-:-:S05]  /*10870*/  IMAD.X R7, R5, 0x1, R7, P5 ;  /* 0x0000000105077824 */ /* 0x004fca00028e0607 */
[----:B------:R0:W2:Y:S04]  /*10880*/  @P2 LDG.E.U8 R80, desc[UR18][R6.64] ;  /* 0x0000001206502981 */ /* 0x0000a8000c1e1100 */
[----:B---3--:R1:W-:Y:S04]  /*10890*/  STL [R1+0x6ac], R44 ;  /* 0x0006ac2c01007387 */ /* 0x0083e80000100800 */
[----:B-1----:R-:W3:Y:S04]  /*108a0*/  LDL.LU R44, [R1+0x128] ;  /* 0x00012800012c7983 */ /* 0x002ee80000300800 */
[----:B------:R0:W-:Y:S04]  /*108b0*/  STL [R1+0xec], R7 ;  /* 0x0000ec0701007387 */ /* 0x0001e80000100800 */
[----:B------:R-:W-:Y:S04]  /*108c0*/  STL [R1+0x108], R70 ;  /* 0x0001084601007387 */ /* 0x000fe80000100800 */
[----:B------:R-:W3:Y:S01]  /*108d0*/  LDL.LU R6, [R1+0x104] ;  /* 0x0001040001067983 */ /* 0x000ee20000300800 */
[----:B------:R-:W-:Y:S01]  /*108e0*/  IADD3 R29, P5, PT, R3, R29, RZ ;  /* 0x0000001d031d7210 */ /* 0x000fe20007fbe0ff */
[----:B0-----:R-:W-:-:S02]  /*108f0*/  IMAD.MOV.U32 R7, RZ, RZ, R70 ;  /* 0x000000ffff077224 */ /* 0x001fc400078e0046 */
[----:B--2---:R0:W-:Y:S04]  /*10900*/  STL [R1+0x6a4], R80 ;  /* 0x0006a45001007387 */ /* 0x0041e80000100800 */
[----:B0-----:R-:W2:Y:S04]  /*10910*/  LDL.LU R80, [R1+0x124] ;  /* 0x0001240001507983 */ /* 0x001ea80000300800 */
[----:B------:R-:W-:Y:S04]  /*10920*/  STL [R1+0x120], R29 ;  /* 0x0001201d01007387 */ /* 0x000fe80000100800 */
[----:B------:R-:W2:Y:S04]  /*10930*/  LDL.LU R70, [R1+0x130] ;  /* 0x0001300001467983 */ /* 0x000ea80000300800 */
[----:B------:R-:W2:Y:S01]  /*10940*/  LDL.LU R90, [R1+0x138] ;  /* 0x00013800015a7983 */ /* 0x000ea20000300800 */
[C---:B------:R-:W-:Y:S01]  /*10950*/  ISETP.GT.AND P4, PT, R8.reuse, 0x10, PT ;  /* 0x000000100800780c */ /* 0x040fe20003f84270 */
[----:B---3--:R-:W-:Y:S01]  /*10960*/  IMAD.X R6, R5, 0x1, R6, P6 ;  /* 0x0000000105067824 */ /* 0x008fe200030e0606 */
[----:B------:R-:W-:-:S04]  /*10970*/  ISETP.GT.AND P1, PT, R8, 0x11, PT ;  /* 0x000000110800780c */ /* 0x000fc80003f24270 */
[----:B------:R0:W-:Y:S07]  /*10980*/  STL [R1+0x104], R6 ;  /* 0x0001040601007387 */ /* 0x0001ee0000100800 */
[-C--:B------:R-:W-:Y:S02]  /*10990*/  @P4 LOP3.LUT R7, R7, R6.reuse, RZ, 0x3c, !PT ;  /* 0x0000000607074212 */ /* 0x080fe400078e3cff */
[----:B------:R-:W-:Y:S02]  /*109a0*/  PRMT R19, RZ, 0x7610, R19 ;  /* 0x00007610ff137816 */ /* 0x000fe40000000013 */
[----:B0-----:R-:W-:-:S02]  /*109b0*/  @P4 LOP3.LUT R6, R7, R6, RZ, 0x3c, !PT ;  /* 0x0000000607064212 */ /* 0x001fc400078e3cff */
[----:B------:R-:W-:Y:S02]  /*109c0*/  ISETP.GT.AND P2, PT, R8, 0x12, PT ;  /* 0x000000120800780c */ /* 0x000fe40003f44270 */
[----:B------:R-:W-:Y:S01]  /*109d0*/  @P4 LOP3.LUT R7, R7, R6, RZ, 0x3c, !PT ;  /* 0x0000000607074212 */ /* 0x000fe200078e3cff */
[----:B----4-:R-:W-:Y:S01]  /*109e0*/  IMAD.X R79, R5, 0x1, R79, P5 ;  /* 0x00000001054f7824 */ /* 0x010fe200028e064f */
[----:B------:R-:W-:Y:S02]  /*109f0*/  IADD3 R44, P5, PT, R3, R44, RZ ;  /* 0x0000002c032c7210 */ /* 0x000fe40007fbe0ff */
[----:B------:R-:W-:Y:S01]  /*10a00*/  PRMT R35, RZ, 0x7610, R35 ;  /* 0x00007610ff237816 */ /* 0x000fe20000000023 */
[----:B------:R0:W3:Y:S01]  /*10a10*/  @P4 LDG.E.U8 R19, desc[UR18][R6.64] ;  /* 0x0000001206134981 */ /* 0x0000e2000c1e1100 */
[----:B------:R-:W-:-:S03]  /*10a20*/  PRMT R50, RZ, 0x7610, R50 ;  /* 0x00007610ff327816 */ /* 0x000fc60000000032 */
[----:B------:R1:W-:Y:S01]  /*10a30*/  STL [R1+0x10c], R79 ;  /* 0x00010c4f01007387 */ /* 0x0003e20000100800 */
[----:B0-----:R-:W-:Y:S02]  /*10a40*/  @P1 IMAD.MOV.U32 R6, RZ, RZ, R29 ;  /* 0x000000ffff061224 */ /* 0x001fe400078e001d */
[----:B------:R-:W-:Y:S01]  /*10a50*/  @P1 IMAD.MOV.U32 R7, RZ, RZ, R79 ;  /* 0x000000ffff071224 */ /* 0x000fe200078e004f */
[----:B------:R-:W4:Y:S04]  /*10a60*/  LDL.LU R29, [R1+0x134] ;  /* 0x00013400011d7983 */ /* 0x000f280000300800 */
[----:B------:R0:W3:Y:S04]  /*10a70*/  @P1 LDG.E.U8 R35, desc[UR18][R6.64] ;  /* 0x0000001206231981 */ /* 0x0000e8000c1e1100 */
[----:B-1----:R-:W3:Y:S04]  /*10a80*/  LDL.LU R79, [R1+0x140] ;  /* 0x00014000014f7983 */ /* 0x002ee80000300800 */
[----:B------:R1:W-:Y:S01]  /*10a90*/  STL [R1+0x128], R44 ;  /* 0x0001282c01007387 */ /* 0x0003e20000100800 */
[----:B0-----:R-:W-:-:S02]  /*10aa0*/  @P2 IMAD.MOV.U32 R6, RZ, RZ, R44 ;  /* 0x000000ffff062224 */ /* 0x001fc400078e002c */
[----:B--2---:R-:W-:-:S04]  /*10ab0*/  IMAD.X R80, R5, 0x1, R80, P5 ;  /* 0x0000000105507824 */ /* 0x004fc800028e0650 */
[----:B------:R-:W-:Y:S01]  /*10ac0*/  @P2 IMAD.MOV.U32 R7, RZ, RZ, R80 ;  /* 0x000000ffff072224 */ /* 0x000fe200078e0050 */
[----:B------:R0:W-:Y:S01]  /*10ad0*/  STL [R1+0x124], R80 ;  /* 0x0001245001007387 */ /* 0x0001e20000100800 */
[----:B------:R-:W-:-:S03]  /*10ae0*/  IADD3 R70, P6, PT, R3, R70, RZ ;  /* 0x0000004603467210 */ /* 0x000fc60007fde0ff */
[----:B-1----:R-:W2:Y:S01]  /*10af0*/  LDL.LU R44, [R1+0x148] ;  /* 0x00014800012c7983 */ /* 0x002ea20000300800 */
[----:B------:R-:W-:-:S03]  /*10b00*/  IADD3 R90, P5, PT, R3, R90, RZ ;  /* 0x0000005a035a7210 */ /* 0x000fc60007fbe0ff */
[----:B------:R1:W-:Y:S04]  /*10b10*/  STL [R1+0x130], R70 ;  /* 0x0001304601007387 */ /* 0x0003e80000100800 */
[----:B0-----:R-:W2:Y:S04]  /*10b20*/  LDL.LU R80, [R1+0x150] ;  /* 0x0001500001507983 */ /* 0x001ea80000300800 */
[----:B------:R0:W2:Y:S04]  /*10b30*/  @P2 LDG.E.U8 R50, desc[UR18][R6.64] ;  /* 0x0000001206322981 */ /* 0x0000a8000c1e1100 */
[----:B------:R-:W-:Y:S01]  /*10b40*/  STL [R1+0x138], R90 ;  /* 0x0001385a01007387 */ /* 0x000fe20000100800 */
[----:B0-----:R-:W-:-:S03]  /*10b50*/  IMAD.MOV.U32 R7, RZ, RZ, R70 ;  /* 0x000000ffff077224 */ /* 0x001fc600078e0046 */
[----:B-1----:R-:W2:Y:S04]  /*10b60*/  LDL.LU R70, [R1+0x8e0] ;  /* 0x0008e00001467983 */ /* 0x002ea80000300800 */
[----:B------:R-:W2:Y:S01]  /*10b70*/  LDL.LU R6, [R1+0x12c] ;  /* 0x00012c0001067983 */ /* 0x000ea20000300800 */
[C---:B------:R-:W-:Y:S02]  /*10b80*/  ISETP.GT.AND P4, PT, R8.reuse, 0x13, PT ;  /* 0x000000130800780c */ /* 0x040fe40003f84270 */
[----:B------:R-:W-:Y:S02]  /*10b90*/  ISETP.GT.AND P1, PT, R8, 0x14, PT ;  /* 0x000000140800780c */ /* 0x000fe40003f24270 */
[----:B------:R-:W-:Y:S02]  /*10ba0*/  PRMT R83, RZ, 0x7610, R83 ;  /* 0x00007610ff537816 */ /* 0x000fe40000000053 */
[----:B------:R-:W-:Y:S01]  /*10bb0*/  PRMT R9, RZ, 0x7610, R9 ;  /* 0x00007610ff097816 */ /* 0x000fe20000000009 */
[----:B----4-:R-:W-:-:S02]  /*10bc0*/  IMAD.X R29, R5, 0x1, R29, P5 ;  /* 0x00000001051d7824 */ /* 0x010fc400028e061d */
[----:B--2---:R-:W-:-:S05]  /*10bd0*/  IMAD.X R6, R5, 0x1, R6, P6 ;  /* 0x0000000105067824 */ /* 0x004fca00030e0606 */
[-C--:B------:R-:W-:Y:S01]  /*10be0*/  @P4 LOP3.LUT R7, R7, R6.reuse, RZ, 0x3c, !PT ;  /* 0x0000000607074212 */ /* 0x080fe200078e3cff */
[----:B------:R0:W-:Y:S03]  /*10bf0*/  STL [R1+0x12c], R6 ;  /* 0x00012c0601007387 */ /* 0x0001e60000100800 */
[----:B0-----:R-:W-:-:S04]  /*10c00*/  @P4 LOP3.LUT R6, R7, R6, RZ, 0x3c, !PT ;  /* 0x0000000607064212 */ /* 0x001fc800078e3cff */
[----:B------:R-:W-:-:S05]  /*10c10*/  @P4 LOP3.LUT R7, R7, R6, RZ, 0x3c, !PT ;  /* 0x0000000607074212 */ /* 0x000fca00078e3cff */
[----:B------:R0:W2:Y:S04]  /*10c20*/  @P4 LDG.E.U8 R83, desc[UR18][R6.64] ;  /* 0x0000001206534981 */ /* 0x0000a8000c1e1100 */
[----:B------:R1:W-:Y:S01]  /*10c30*/  STL [R1+0x134], R29 ;  /* 0x0001341d01007387 */ /* 0x0003e20000100800 */
[----:B0-----:R-:W-:Y:S02]  /*10c40*/  IMAD.MOV.U32 R7, RZ, RZ, R29 ;  /* 0x000000ffff077224 */ /* 0x001fe400078e001d */
[----:B------:R-:W-:Y:S01]  /*10c50*/  @P1 IMAD.MOV.U32 R6, RZ, RZ, R90 ;  /* 0x000000ffff061224 */ /* 0x000fe200078e005a */
[----:B-1----:R-:W4:Y:S04]  /*10c60*/  LDL.LU R29, [R1+0x8dc] ;  /* 0x0008dc00011d7983 */ /* 0x002f280000300800 */
[----:B------:R0:W2:Y:S04]  /*10c70*/  @P1 LDG.E.U8 R9, desc[UR18][R6.64] ;  /* 0x0000001206091981 */ /* 0x0000a8000c1e1100 */
[----:B------:R-:W4:Y:S01]  /*10c80*/  LDL.LU R7, [R1+0x13c] ;  /* 0x00013c0001077983 */ /* 0x000f220000300800 */
[----:B------:R-:W-:-:S02]  /*10c90*/  ISETP.GT.AND P2, PT, R8, 0x15, PT ;  /* 0x000000150800780c */ /* 0x000fc40003f44270 */
[C---:B---3--:R-:W-:Y:S01]  /*10ca0*/  IADD3 R79, P5, PT, R3.reuse, R79, RZ ;  /* 0x0000004f034f7210 */ /* 0x048fe20007fbe0ff */
[----:B------:R-:W3:Y:S01]  /*10cb0*/  LDL.LU R90, [R1+0x14c] ;  /* 0x00014c00015a7983 */ /* 0x000ee20000300800 */
[----:B------:R-:W-:Y:S02]  /*10cc0*/  PRMT R74, RZ, 0x7610, R74 ;  /* 0x00007610ff4a7816 */ /* 0x000fe4000000004a */
[----:B------:R-:W-:Y:S01]  /*10cd0*/  IADD3 R44, P6, PT, R3, R44, RZ ;  /* 0x0000002c032c7210 */ /* 0x000fe20007fde0ff */
[----:B------:R-:W-:Y:S06]  /*10ce0*/  STL [R1+0x140], R79 ;  /* 0x0001404f01007387 */ /* 0x000fec0000100800 */
[----:B0-----:R-:W-:Y:S01]  /*10cf0*/  @P2 IMAD.MOV.U32 R6, RZ, RZ, R79 ;  /* 0x000000ffff062224 */ /* 0x001fe200078e004f */
[----:B--2---:R0:W-:Y:S01]  /*10d00*/  STL [R1+0x6a0], R9 ;  /* 0x0006a00901007387 */ /* 0x0041e20000100800 */
[----:B----4-:R-:W-:-:S03]  /*10d10*/  IMAD.X R7, R5, 0x1, R7, P5 ;  /* 0x0000000105077824 */ /* 0x010fc600028e0607 */
[----:B0-----:R-:W2:Y:S04]  /*10d20*/  LDL.LU R9, [R1+0x3d8] ;  /* 0x0003d80001097983 */ /* 0x001ea80000300800 */
[----:B------:R0:W-:Y:S04]  /*10d30*/  STL [R1+0x13c], R7 ;  /* 0x00013c0701007387 */ /* 0x0001e80000100800 */
[----:B------:R0:W4:Y:S04]  /*10d40*/  @P2 LDG.E.U8 R74, desc[UR18][R6.64] ;  /* 0x00000012064a2981 */ /* 0x000128000c1e1100 */
[----:B------:R1:W-:Y:S04]  /*10d50*/  STL [R1+0x148], R44 ;  /* 0x0001482c01007387 */ /* 0x0003e80000100800 */
[----:B------:R-:W2:Y:S01]  /*10d60*/  LDL.LU R6, [R1+0x144] ;  /* 0x0001440001067983 */ /* 0x000ea20000300800 */
[C---:B------:R-:W-:Y:S01]  /*10d70*/  ISETP.GT.AND P4, PT, R8.reuse, 0x16, PT ;  /* 0x000000160800780c */ /* 0x040fe20003f84270 */
[----:B0-----:R-:W-:Y:S01]  /*10d80*/  IMAD.MOV.U32 R7, RZ, RZ, R44 ;  /* 0x000000ffff077224 */ /* 0x001fe200078e002c */
[----:B------:R-:W-:Y:S01]  /*10d90*/  IADD3 R80, P5, PT, R3, R80, RZ ;  /* 0x0000005003507210 */ /* 0x000fe20007fbe0ff */
[----:B-1----:R-:W2:Y:S01]  /*10da0*/  LDL.LU R44, [R1+0x154] ;  /* 0x00015400012c7983 */ /* 0x002ea20000300800 */
[----:B------:R-:W-:-:S03]  /*10db0*/  ISETP.GT.AND P1, PT, R8, 0x17, PT ;  /* 0x000000170800780c */ /* 0x000fc60003f24270 */
[----:B------:R-:W-:Y:S01]  /*10dc0*/  STL [R1+0x150], R80 ;  /* 0x0001505001007387 */ /* 0x000fe20000100800 */
[----:B------:R-:W-:Y:S01]  /*10dd0*/  PRMT R45, RZ, 0x7610, R45 ;  /* 0x00007610ff2d7816 */ /* 0x000fe2000000002d */
[C---:B---3--:R-:W-:Y:S01]  /*10de0*/  IMAD.X R90, R5.reuse, 0x1, R90, P5 ;  /* 0x00000001055a7824 */ /* 0x048fe200028e065a */
[----:B------:R-:W-:Y:S01]  /*10df0*/  PRMT R28, RZ, 0x7610, R28 ;  /* 0x00007610ff1c7816 */ /* 0x000fe2000000001c */
[----:B----4-:R0:W-:Y:S01]  /*10e00*/  STL [R1+0x69c], R74 ;  /* 0x00069c4a01007387 */ /* 0x0101e20000100800 */
[----:B--2---:R-:W-:-:S03]  /*10e10*/  IMAD.X R6, R5, 0x1, R6, P6 ;  /* 0x0000000105067824 */ /* 0x004fc600030e0606 */
[----:B0-----:R-:W2:Y:S02]  /*10e20*/  LDL.LU R74, [R1+0x3e0] ;  /* 0x0003e000014a7983 */ /* 0x001ea40000300800 */
[-C--:B------:R-:W-:Y:S02]  /*10e30*/  @P4 LOP3.LUT R7, R7, R6.reuse, RZ, 0x3c, !PT ;  /* 0x0000000607074212 */ /* 0x080fe400078e3cff */
[----:B------:R-:W3:Y:S04]  /*10e40*/  LDL.LU R79, [R1+0x3e8] ;  /* 0x0003e800014f7983 */ /* 0x000ee80000300800 */
[----:B------:R0:W-:Y:S02]  /*10e50*/  STL [R1+0x144], R6 ;  /* 0x0001440601007387 */ /* 0x0001e40000100800 */
[----:B0-----:R-:W-:-:S04]  /*10e60*/  @P4 LOP3.LUT R6, R7, R6, RZ, 0x3c, !PT ;  /* 0x0000000607064212 */ /* 0x001fc800078e3cff */
[----:B------:R-:W-:-:S05]  /*10e70*/  @P4 LOP3.LUT R7, R7, R6, RZ, 0x3c, !PT ;  /* 0x0000000607074212 */ /* 0x000fca00078e3cff */
[----:B------:R0:W4:Y:S02]  /*10e80*/  @P4 LDG.E.U8 R45, desc[UR18][R6.64] ;  /* 0x00000012062d4981 */ /* 0x000124000c1e1100 */
[----:B0-----:R-:W-:Y:S02]  /*10e90*/  @P1 IMAD.MOV.U32 R6, RZ, RZ, R80 ;  /* 0x000000ffff061224 */ /* 0x001fe400078e0050 */
[----:B------:R-:W-:-:S05]  /*10ea0*/  @P1 IMAD.MOV.U32 R7, RZ, RZ, R90 ;  /* 0x000000ffff071224 */ /* 0x000fca00078e005a */
[----:B------:R0:W4:Y:S01]  /*10eb0*/  @P1 LDG.E.U8 R28, desc[UR18][R6.64] ;  /* 0x00000012061c1981 */ /* 0x000122000c1e1100 */
[----:B------:R-:W-:Y:S02]  /*10ec0*/  ISETP.GT.AND P2, PT, R8, 0x18, PT ;  /* 0x000000180800780c */ /* 0x000fe40003f44270 */
[----:B------:R-:W-:Y:S01]  /*10ed0*/  IADD3 R9, P5, PT, R3, R9, RZ ;  /* 0x0000000903097210 */ /* 0x000fe20007fbe0ff */
[----:B------:R-:W-:Y:S01]  /*10ee0*/  STL [R1+0x14c], R90 ;  /* 0x00014c5a01007387 */ /* 0x000fe20000100800 */
[----:B------:R-:W-:-:S03]  /*10ef0*/  PRMT R18, RZ, 0x7610, R18 ;  /* 0x00007610ff127816 */ /* 0x000fc60000000012 */
[----:B------:R-:W-:-:S06]  /*10f00*/  IMAD.X R44, R5, 0x1, R44, P5 ;  /* 0x00000001052c7824 */ /* 0x000fcc00028e062c */
[----:B0-----:R-:W-:Y:S02]  /*10f10*/  @P2 IMAD.MOV.U32 R6, RZ, RZ, R9 ;  /* 0x000000ffff062224 */ /* 0x001fe400078e0009 */
[----:B------:R-:W-:-:S05]  /*10f20*/  @P2 IMAD.MOV.U32 R7, RZ, RZ, R44 ;  /* 0x000000ffff072224 */ /* 0x000fca00078e002c */
[----:B------:R0:W4:Y:S01]  /*10f30*/  @P2 LDG.E.U8 R18, desc[UR18][R6.64] ;  /* 0x0000001206122981 */ /* 0x000122000c1e1100 */
[C---:B--2---:R-:W-:Y:S02]  /*10f40*/  IADD3 R74, P6, PT, R3.reuse, R74, RZ ;  /* 0x0000004a034a7210 */ /* 0x044fe40007fde0ff */
[----:B---3--:R-:W-:-:S03]  /*10f50*/  IADD3 R79, P5, PT, R3, R79, RZ ;  /* 0x0000004f034f7210 */ /* 0x008fc60007fbe0ff */
[----:B0-----:R-:W-:Y:S01]  /*10f60*/  IMAD.MOV.U32 R7, RZ, RZ, R74 ;  /* 0x000000ffff077224 */ /* 0x001fe200078e004a */
[----:B----4-:R0:W-:Y:S04]  /*10f70*/  STL [R1+0x698], R45 ;  /* 0x0006982d01007387 */ /* 0x0101e80000100800 */
[----:B0-----:R-:W2:Y:S04]  /*10f80*/  LDL.LU R45, [R1+0x8d8] ;  /* 0x0008d800012d7983 */ /* 0x001ea80000300800 */
[----:B------:R-:W3:Y:S04]  /*10f90*/  LDL.LU R90, [R1+0x3e4] ;  /* 0x0003e400015a7983 */ /* 0x000ee80000300800 */
[----:B------:R-:W-:Y:S04]  /*10fa0*/  STL [R1+0x3d8], R9 ;  /* 0x0003d80901007387 */ /* 0x000fe80000100800 */
[----:B------:R0:W-:Y:S04]  /*10fb0*/  STL [R1+0x694], R28 ;  /* 0x0006941c01007387 */ /* 0x0001e80000100800 */
[----:B0-----:R-:W4:Y:S04]  /*10fc0*/  LDL.LU R28, [R1+0x3f0] ;  /* 0x0003f000011c7983 */ /* 0x001f280000300800 */
[----:B------:R0:W-:Y:S04]  /*10fd0*/  STL [R1+0x154], R44 ;  /* 0x0001542c01007387 */ /* 0x0001e80000100800 */
[----:B0-----:R-:W2:Y:S04]  /*10fe0*/  LDL.LU R44, [R1+0x3ec] ;  /* 0x0003ec00012c7983 */ /* 0x001ea80000300800 */
[----:B------:R0:W-:Y:S04]  /*10ff0*/  STL [R1+0x3e0], R74 ;  /* 0x0003e04a01007387 */ /* 0x0001e80000100800 */
[----:B------:R-:W2:Y:S04]  /*11000*/  LDL.LU R9, [R1+0x3f8] ;  /* 0x0003f80001097983 */ /* 0x000ea80000300800 */
[----:B------:R-:W-:Y:S04]  /*11010*/  STL [R1+0x3e8], R79 ;  /* 0x0003e84f01007387 */ /* 0x000fe80000100800 */
[----:B------:R-:W2:Y:S04]  /*11020*/  LDL.LU R80, [R1+0x400] ;  /* 0x0004000001507983 */ /* 0x000ea80000300800 */
[----:B0-----:R-:W2:Y:S04]  /*11030*/  LDL.LU R74, [R1+0x8d4] ;  /* 0x0008d400014a7983 */ /* 0x001ea80000300800 */
[----:B------:R-:W2:Y:S01]  /*11040*/  LDL.LU R6, [R1+0x3dc] ;  /* 0x0003dc0001067983 */ /* 0x000ea20000300800 */
[----:B------:R-:W-:-:S02]  /*11050*/  ISETP.GT.AND P4, PT, R8, 0x19, PT ;  /* 0x000000190800780c */ /* 0x000fc40003f84270 */
[C---:B------:R-:W-:Y:S02]  /*11060*/  ISETP.GT.AND P1, PT, R8.reuse, 0x1a, PT ;  /* 0x0000001a0800780c */ /* 0x040fe40003f24270 */
[----:B------:R-:W-:Y:S02]  /*11070*/  PRMT R34, RZ, 0x7610, R34 ;  /* 0x00007610ff227816 */ /* 0x000fe40000000022 */
[----:B------:R-:W-:Y:S02]  /*11080*/  ISETP.GT.AND P2, PT, R8, 0x1b, PT ;  /* 0x0000001b0800780c */ /* 0x000fe40003f44270 */
[----:B------:R-:W-:Y:S02]  /*11090*/  PRMT R51, RZ, 0x7610, R51 ;  /* 0x00007610ff337816 */ /* 0x000fe40000000033 */
[----:B------:R-:W-:Y:S01]  /*110a0*/  PRMT R85, RZ, 0x7610, R85 ;  /* 0x00007610ff557816 */ /* 0x000fe20000000055 */
[----:B---3--:R-:W-:Y:S01]  /*110b0*/  IMAD.X R90, R5, 0x1, R90, P5 ;  /* 0x00000001055a7824 */ /* 0x008fe200028e065a */
[----:B----4-:R-:W-:-:S05]  /*110c0*/  IADD3 R28, P5, PT, R3, R28, RZ ;  /* 0x0000001c031c7210 */ /* 0x010fca0007fbe0ff */
[C---:B--2---:R-:W-:Y:S02]  /*110d0*/  IMAD.X R44, R5.reuse, 0x1, R44, P5 ;  /* 0x00000001052c7824 */ /* 0x044fe400028e062c */
[----:B------:R-:W-:-:S05]  /*110e0*/  IMAD.X R6, R5, 0x1, R6, P6 ;  /* 0x0000000105067824 */ /* 0x000fca00030e0606 */
[-C--:B------:R-:W-:Y:S01]  /*110f0*/  @P4 LOP3.LUT R7, R7, R6.reuse, RZ, 0x3c, !PT ;  /* 0x0000000607074212 */ /* 0x080fe200078e3cff */
[----:B------:R0:W-:Y:S03]  /*11100*/  STL [R1+0x3dc], R6 ;  /* 0x0003dc0601007387 */ /* 0x0001e60000100800 */
[----:B0-----:R-:W-:-:S04]  /*11110*/  @P4 LOP3.LUT R6, R7, R6, RZ, 0x3c, !PT ;  /* 0x0000000607064212 */ /* 0x001fc800078e3cff */
[----:B------:R-:W-:-:S05]  /*11120*/  @P4 LOP3.LUT R7, R7, R6, RZ, 0x3c, !PT ;  /* 0x0000000607074212 */ /* 0x000fca00078e3cff */
[----:B------:R0:W2:Y:S01]  /*11130*/  @P4 LDG.E.U8 R34, desc[UR18][R6.64] ;  /* 0x0000001206224981 */ /* 0x0000a2000c1e1100 */
[----:B------:R-:W-:-:S03]  /*11140*/  IADD3 R9, P6, PT, R3, R9, RZ ;  /* 0x0000000903097210 */ /* 0x000fc60007fde0ff */
[----:B------:R1:W-:Y:S01]  /*11150*/  STL [R1+0x3e4], R90 ;  /* 0x0003e45a01007387 */ /* 0x0003e20000100800 */
[----:B0-----:R-:W-:Y:S02]  /*11160*/  @P1 IMAD.MOV.U32 R6, RZ, RZ, R79 ;  /* 0x000000ffff061224 */ /* 0x001fe400078e004f */
[----:B------:R-:W-:Y:S02]  /*11170*/  @P1 IMAD.MOV.U32 R7, RZ, RZ, R90 ;  /* 0x000000ffff071224 */ /* 0x000fe400078e005a */
[----:B-1----:R-:W3:Y:S01]  /*11180*/  LDL.LU R90, [R1+0x3fc] ;  /* 0x0003fc00015a7983 */ /* 0x002ee20000300800 */
[----:B------:R-:W-:-:S03]  /*11190*/  IADD3 R80, P5, PT, R3, R80, RZ ;  /* 0x0000005003507210 */ /* 0x000fc60007fbe0ff */
[----:B------:R0:W4:Y:S04]  /*111a0*/  @P1 LDG.E.U8 R51, desc[UR18][R6.64] ;  /* 0x0000001206331981 */ /* 0x000128000c1e1100 */
[----:B------:R-:W2:Y:S04]  /*111b0*/  LDL.LU R79, [R1+0x408] ;  /* 0x00040800014f7983 */ /* 0x000ea80000300800 */
[----:B------:R1:W-:Y:S01]  /*111c0*/  STL [R1+0x3f0], R28 ;  /* 0x0003f01c01007387 */ /* 0x0003e20000100800 */
[----:B0-----:R-:W-:Y:S02]  /*111d0*/  @P2 IMAD.MOV.U32 R6, RZ, RZ, R28 ;  /* 0x000000ffff062224 */ /* 0x001fe400078e001c */
[----:B------:R-:W-:Y:S01]  /*111e0*/  @P2 IMAD.MOV.U32 R7, RZ, RZ, R44 ;  /* 0x000000ffff072224 */ /* 0x000fe200078e002c */
[----:B------:R0:W-:Y:S04]  /*111f0*/  STL [R1+0x3ec], R44 ;  /* 0x0003ec2c01007387 */ /* 0x0001e80000100800 */
[----:B------:R0:W2:Y:S04]  /*11200*/  @P2 LDG.E.U8 R85, desc[UR18][R6.64] ;  /* 0x0000001206552981 */ /* 0x0000a8000c1e1100 */
[----:B-1----:R-:W2:Y:S04]  /*11210*/  LDL.LU R28, [R1+0x15c] ;  /* 0x00015c00011c7983 */ /* 0x002ea80000300800 */
[----:B------:R1:W-:Y:S01]  /*11220*/  STL [R1+0x3f8], R9 ;  /* 0x0003f80901007387 */ /* 0x0003e20000100800 */
[----:B0-----:R-:W-:-:S03]  /*11230*/  IMAD.MOV.U32 R7, RZ, RZ, R9 ;  /* 0x000000ffff077224 */ /* 0x001fc600078e0009 */
[----:B------:R-:W2:Y:S04]  /*11240*/  LDL.LU R44, [R1+0x410] ;  /* 0x00041000012c7983 */ /* 0x000ea80000300800 */
[----:B------:R-:W-:Y:S04]  /*11250*/  STL [R1+0x400], R80 ;  /* 0x0004005001007387 */ /* 0x000fe80000100800 */
[----:B-1----:R-:W2:Y:S04]  /*11260*/  LDL.LU R9, [R1+0x8d0] ;  /* 0x0008d00001097983 */ /* 0x002ea80000300800 */
[----:B------:R-:W2:Y:S01]  /*11270*/  LDL.LU R6, [R1+0x3f4] ;  /* 0x0003f40001067983 */ /* 0x000ea20000300800 */
[----:B------:R-:W-:-:S02]  /*11280*/  ISETP.GT.AND P4, PT, R8, 0x1c, PT ;  /* 0x0000001c0800780c */ /* 0x000fc40003f84270 */
        /* <DEDUP_REMOVED lines=19> */
[C---:B------:R-:W-:Y:S01]  /*113c0*/  IADD3 R79, P5, PT, R3.reuse, R79, RZ ;  /* 0x0000004f034f7210 */ /* 0x040fe20007fbe0ff */
        /* <DEDUP_REMOVED lines=10> */
[----:B------:R-:W-:Y:S04]  /*11470*/  STL [R1+0x15c], R28 ;  /* 0x00015c1c01007387 */ /* 0x000fe80000100800 */
        /* <DEDUP_REMOVED lines=8> */
[----:B------:R-:W-:Y:S01]  /*11500*/  STL [R1+0x410], R44 ;  /* 0x0004102c01007387 */ /* 0x000fe20000100800 */
[----:B------:R-:W-:-:S03]  /*11510*/  @P4 LOP3.LUT R7, R7, R6, RZ, 0x3c, !PT ;  /* 0x0000000607074212 */ /* 0x000fc600078e3cff */
[----:B------:R-:W3:Y:S04]  /*11520*/  LDL.LU R28, [R1+0x420] ;  /* 0x00042000011c7983 */ /* 0x000ee80000300800 */
[----:B------:R-:W3:Y:S04]  /*11530*/  LDL.LU R79, [R1+0x428] ;  /* 0x00042800014f7983 */ /* 0x000ee80000300800 */
        /* <DEDUP_REMOVED lines=9> */
[----:B------:R-:W-:Y:S05]  /*115d0*/  STL [R1+0x40c], R80 ;  /* 0x00040c5001007387 */ /* 0x000fea0000100800 */
[----:B0-----:R-:W-:-:S02]  /*115e0*/  @P1 IMAD.MOV.U32 R6, RZ, RZ, R44 ;  /* 0x000000ffff061224 */ /* 0x001fc400078e002c */
[----:B------:R-:W-:Y:S01]  /*115f0*/  @P1 IMAD.MOV.U32 R7, RZ, RZ, R80 ;  /* 0x000000ffff071224 */ /* 0x000fe200078e0050 */
[----:B------:R-:W-:-:S04]  /*11600*/  PRMT R37, RZ, 0x7610, R37 ;  /* 0x00007610ff257816 */ /* 0x000fc80000000025 */
[----:B------:R0:W4:Y:S02]  /*11610*/  @P1 LDG.E.U8 R21, desc[UR18][R6.64] ;  /* 0x0000001206151981 */ /* 0x000124000c1e1100 */
[----:B0-----:R-:W-:Y:S02]  /*11620*/  @P2 IMAD.MOV.U32 R6, RZ, RZ, R71 ;  /* 0x000000ffff062224 */ /* 0x001fe400078e0047 */
[----:B--2---:R-:W-:-:S04]  /*11630*/  IMAD.X R78, R5, 0x1, R78, P5 ;  /* 0x00000001054e7824 */ /* 0x004fc800028e064e */
[----:B------:R-:W-:Y:S01]  /*11640*/  @P2 IMAD.MOV.U32 R7, RZ, RZ, R78 ;  /* 0x000000ffff072224 */ /* 0x000fe200078e004e */
[----:B---3--:R-:W-:-:S04]  /*11650*/  IADD3 R28, P6, PT, R3, R28, RZ ;  /* 0x0000001c031c7210 */ /* 0x008fc80007fde0ff */
[----:B------:R0:W2:Y:S01]  /*11660*/  @P2 LDG.E.U8 R37, desc[UR18][R6.64] ;  /* 0x0000001206252981 */ /* 0x0000a2000c1e1100 */
[----:B------:R-:W-:Y:S01]  /*11670*/  IADD3 R79, P5, PT, R3, R79, RZ ;  /* 0x0000004f034f7210 */ /* 0x000fe20007fbe0ff */
[----:B0-----:R-:W-:Y:S02]  /*11680*/  IMAD.MOV.U32 R7, RZ, RZ, R28 ;  /* 0x000000ffff077224 */ /* 0x001fe400078e001c */
[----:B------:R0:W-:Y:S04]  /*11690*/  STL [R1+0x110], R88 ;  /* 0x0001105801007387 */ /* 0x0001e80000100800 */
[----:B0-----:R-:W3:Y:S04]  /*116a0*/  LDL.LU R88, [R1+0x8c4] ;  /* 0x0008c40001587983 */ /* 0x001ee80000300800 */
[----:B------:R-:W2:Y:S04]  /*116b0*/  LDL.LU R80, [R1+0x424] ;  /* 0x0004240001507983 */ /* 0x000ea80000300800 */
[----:B------:R-:W3:Y:S04]  /*116c0*/  LDL.LU R44, [R1+0x430] ;  /* 0x00043000012c7983 */ /* 0x000ee80000300800 */
        /* <DEDUP_REMOVED lines=12> */
[----:B--2---:R-:W-:Y:S01]  /*11790*/  IMAD.X R80, R5, 0x1, R80, P5 ;  /* 0x0000000105507824 */ /* 0x004fe200028e0650 */
[----:B---3--:R-:W-:Y:S01]  /*117a0*/  IADD3 R44, P5, PT, R3, R44, RZ ;  /* 0x0000002c032c7210 */ /* 0x008fe20007fbe0ff */
        /* <DEDUP_REMOVED lines=8> */
[----:B------:R-:W-:Y:S02]  /*11830*/  @P1 IMAD.MOV.U32 R7, RZ, RZ, R80 ;  /* 0x000000ffff071224 */ /* 0x000fe400078e0050 */
[----:B0-----:R-:W3:Y:S04]  /*11840*/  LDL.LU R80, [R1+0x43c] ;  /* 0x00043c0001507983 */ /* 0x001ee80000300800 */
[----:B------:R-:W4:Y:S04]  /*11850*/  LDL.LU R79, [R1+0x164] ;  /* 0x00016400014f7983 */ /* 0x000f280000300800 */
        /* <DEDUP_REMOVED lines=13> */
[----:B------:R0:W-:Y:S04]  /*11930*/  STL [R1+0x438], R71 ;  /* 0x0004384701007387 */ /* 0x0001e80000100800 */
[----:B------:R1:W2:Y:S04]  /*11940*/  @P2 LDG.E.U8 R76, desc[UR18][R6.64] ;  /* 0x00000012064c2981 */ /* 0x0002a8000c1e1100 */
[----:B------:R-:W3:Y:S01]  /*11950*/  LDL.LU R6, [R1+0x434] ;  /* 0x0004340001067983 */ /* 0x000ee20000300800 */
[----:B------:R-:W-:Y:S01]  /*11960*/  ISETP.GT.AND P4, PT, R8, 0x25, PT ;  /* 0x000000250800780c */ /* 0x000fe20003f84270 */
[----:B-1----:R-:W-:Y:S01]  /*11970*/  IMAD.MOV.U32 R7, RZ, RZ, R71 ;  /* 0x000000ffff077224 */ /* 0x002fe200078e0047 */
[----:B------:R-:W-:Y:S01]  /*11980*/  IADD3 R78, P5, PT, R3, R78, RZ ;  /* 0x0000004e034e7210 */ /* 0x000fe20007fbe0ff */
[----:B0-----:R-:W4:Y:S04]  /*11990*/  LDL.LU R71, [R1+0x448] ;  /* 0x0004480001477983 */ /* 0x001f280000300800 */
[----:B------:R-:W-:Y:S01]  /*119a0*/  STL [R1+0x440], R78 ;  /* 0x0004404e01007387 */ /* 0x000fe20000100800 */
        /* <DEDUP_REMOVED lines=9> */
[----:B------:R-:W-:Y:S01]  /*11a40*/  ISETP.GT.AND P1, PT, R8, 0x26, PT ;  /* 0x000000260800780c */ /* 0x000fe20003f24270 */
[----:B------:R-:W-:Y:S01]  /*11a50*/  IMAD.X R80, R5, 0x1, R80, P5 ;  /* 0x0000000105507824 */ /* 0x000fe200028e0650 */
[----:B------:R-:W-:-:S04]  /*11a60*/  PRMT R0, RZ, 0x7610, R0 ;  /* 0x00007610ff007816 */ /* 0x000fc80000000000 */
[----:B------:R-:W-:Y:S01]  /*11a70*/  STL [R1+0x43c], R80 ;  /* 0x00043c5001007387 */ /* 0x000fe20000100800 */
[----:B0-----:R-:W-:-:S06]  /*11a80*/  IMAD.MOV.U32 R7, RZ, RZ, R80 ;  /* 0x000000ffff077224 */ /* 0x001fcc00078e0050 */
[----:B------:R-:W-:-:S05]  /*11a90*/  @P1 IMAD.MOV.U32 R6, RZ, RZ, R78 ;  /* 0x000000ffff061224 */ /* 0x000fca00078e004e */
[----:B------:R0:W2:Y:S04]  /*11aa0*/  @P1 LDG.E.U8 R0, desc[UR18][R6.64] ;  /* 0x0000001206001981 */ /* 0x0000a8000c1e1100 */
[----:B---3--:R1:W-:Y:S04]  /*11ab0*/  STL [R1+0xfc], R73 ;  /* 0x0000fc4901007387 */ /* 0x0083e80000100800 */
[----:B-1----:R-:W3:Y:S04]  /*11ac0*/  LDL.LU R73, [R1+0x8b8] ;  /* 0x0008b80001497983 */ /* 0x002ee80000300800 */
[----:B------:R-:W3:Y:S04]  /*11ad0*/  LDL.LU R80, [R1+0x8b4] ;  /* 0x0008b40001507983 */ /* 0x000ee80000300800 */
[----:B------:R-:W3:Y:S01]  /*11ae0*/  LDL.LU R7, [R1+0x160] ;  /* 0x0001600001077983 */ /* 0x000ee20000300800 */
[----:B------:R-:W-:-:S02]  /*11af0*/  ISETP.GT.AND P2, PT, R8, 0x27, PT ;  /* 0x000000270800780c */ /* 0x000fc40003f44270 */
[----:B----4-:R-:W-:Y:S01]  /*11b00*/  IADD3 R79, P5, PT, R3, R79, RZ ;  /* 0x0000004f034f7210 */ /* 0x010fe20007fbe0ff */
[----:B------:R-:W4:Y:S01]  /*11b10*/  LDL.LU R78, [R1+0x44c] ;  /* 0x00044c00014e7983 */ /* 0x000f220000300800 */
[----:B------:R-:W-:-:S09]  /*11b20*/  PRMT R72, RZ, 0x7610, R72 ;  /* 0x00007610ff487816 */ /* 0x000fd20000000048 */
[----:B0-----:R-:W-:Y:S01]  /*11b30*/  @P2 IMAD.MOV.U32 R6, RZ, RZ, R79 ;  /* 0x000000ffff062224 */ /* 0x001fe200078e004f */
[----:B------:R-:W-:Y:S01]  /*11b40*/  IADD3 R71, P6, PT, R3, R71, RZ ;  /* 0x0000004703477210 */ /* 0x000fe20007fde0ff */
[----:B------:R-:W-:Y:S04]  /*11b50*/  STL [R1+0x164], R79 ;  /* 0x0001644f01007387 */ /* 0x000fe80000100800 */
[----:B--2---:R0:W-:Y:S04]  /*11b60*/  STL [R1+0xf8], R0 ;  /* 0x0000f80001007387 */ /* 0x0041e80000100800 */
[----:B0-----:R-:W2:Y:S01]  /*11b70*/  LDL.LU R0, [R1+0x458] ;  /* 0x0004580001007983 */ /* 0x001ea20000300800 */
[----:B---3--:R-:W-:-:S05]  /*11b80*/  IMAD.X R7, R5, 0x1, R7, P5 ;  /* 0x0000000105077824 */ /* 0x008fca00028e0607 */
[----:B------:R0:W3:Y:S04]  /*11b90*/  @P2 LDG.E.U8 R72, desc[UR18][R6.64] ;  /* 0x0000001206482981 */ /* 0x0000e8000c1e1100 */
[----:B------:R0:W-:Y:S04]  /*11ba0*/  STL [R1+0x160], R7 ;  /* 0x0001600701007387 */ /* 0x0001e80000100800 */
[----:B------:R1:W-:Y:S04]  /*11bb0*/  STL [R1+0x448], R71 ;  /* 0x0004484701007387 */ /* 0x0003e80000100800 */
[----:B------:R-:W2:Y:S01]  /*11bc0*/  LDL.LU R6, [R1+0x444] ;  /* 0x0004440001067983 */ /* 0x000ea20000300800 */
[----:B------:R-:W-:Y:S01]  /*11bd0*/  IADD3 R76, P5, PT, R3, R76, RZ ;  /* 0x0000004c034c7210 */ /* 0x000fe20007fbe0ff */
[----:B0-----:R-:W-:-:S02]  /*11be0*/  IMAD.MOV.U32 R7, RZ, RZ, R71 ;  /* 0x000000ffff077224 */ /* 0x001fc400078e0047 */
[----:B-1----:R-:W4:Y:S04]  /*11bf0*/  LDL.LU R71, [R1+0x454] ;  /* 0x0004540001477983 */ /* 0x002f280000300800 */
[----:B------:R-:W-:Y:S04]  /*11c00*/  STL [R1+0x450], R76 ;  /* 0x0004504c01007387 */ /* 0x000fe80000100800 */
[----:B------:R-:W4:Y:S01]  /*11c10*/  LDL.LU R79, [R1+0x460] ;  /* 0x00046000014f7983 */ /* 0x000f220000300800 */
[----:B------:R-:W-:-:S03]  /*11c20*/  ISETP.GT.AND P4, PT, R8, 0x28, PT ;  /* 0x000000280800780c */ /* 0x000fc60003f84270 */
[----:B---3--:R0:W-:Y:S04]  /*11c30*/  STL [R1+0xf4], R72 ;  /* 0x0000f44801007387 */ /* 0x0081e80000100800 */
[----:B0-----:R-:W3:Y:S01]  /*11c40*/  LDL.LU R72, [R1+0x468] ;  /* 0x0004680001487983 */ /* 0x001ee20000300800 */
[----:B--2---:R-:W-:Y:S01]  /*11c50*/  IMAD.X R6, R5, 0x1, R6, P6 ;  /* 0x0000000105067824 */ /* 0x004fe200030e0606 */
[----:B------:R-:W-:-:S04]  /*11c60*/  ISETP.GT.AND P1, PT, R8, 0x29, PT ;  /* 0x000000290800780c */ /* 0x000fc80003f24270 */
[-C--:B------:R-:W-:Y:S01]  /*11c70*/  @P4 LOP3.LUT R7, R7, R6.reuse, RZ, 0x3c, !PT ;  /* 0x0000000607074212 */ /* 0x080fe200078e3cff */
[----:B------:R0:W-:Y:S01]  /*11c80*/  STL [R1+0x444], R6 ;  /* 0x0004440601007387 */ /* 0x0001e20000100800 */
[----:B------:R-:W-:Y:S02]  /*11c90*/  PRMT R20, RZ, 0x7610, R20 ;  /* 0x00007610ff147816 */ /* 0x000fe40000000014 */
[----:B------:R-:W-:Y:S01]  /*11ca0*/  ISETP.GT.AND P2, PT, R8, 0x2a, PT ;  /* 0x0000002a0800780c */ /* 0x000fe20003f44270 */
[----:B----4-:R-:W-:Y:S01]  /*11cb0*/  IMAD.X R78, R5, 0x1, R78, P5 ;  /* 0x00000001054e7824 */ /* 0x010fe200028e064e */
[----:B0-----:R-:W-:-:S04]  /*11cc0*/  @P4 LOP3.LUT R6, R7, R6, RZ, 0x3c, !PT ;  /* 0x0000000607064212 */ /* 0x001fc800078e3cff */
[----:B------:R-:W-:Y:S02]  /*11cd0*/  @P4 LOP3.LUT R7, R7, R6, RZ, 0x3c, !PT ;  /* 0x0000000607074212 */ /* 0x000fe400078e3cff */
[----:B------:R-:W-:Y:S02]  /*11ce0*/  IADD3 R0, P5, PT, R3, R0, RZ ;  /* 0x0000000003007210 */ /* 0x000fe40007fbe0ff */
[----:B------:R-:W-:Y:S01]  /*11cf0*/  PRMT R36, RZ, 0x7610, R36 ;  /* 0x00007610ff247816 */ /* 0x000fe20000000024 */
[----:B------:R0:W2:Y:S02]  /*11d00*/  @P4 LDG.E.U8 R20, desc[UR18][R6.64] ;  /* 0x0000001206144981 */ /* 0x0000a4000c1e1100 */
[----:B------:R-:W-:Y:S01]  /*11d10*/  IMAD.X R71, R5, 0x1, R71, P5 ;  /* 0x0000000105477824 */ /* 0x000fe200028e0647 */
[----:B------:R-:W-:Y:S01]  /*11d20*/  PRMT R53, RZ, 0x7610, R53 ;  /* 0x00007610ff357816 */ /* 0x000fe20000000035 */
[----:B------:R1:W-:Y:S01]  /*11d30*/  STL [R1+0x44c], R78 ;  /* 0x00044c4e01007387 */ /* 0x0003e20000100800 */
[----:B------:R-:W-:Y:S01]  /*11d40*/  IADD3 R79, P6, PT, R3, R79, RZ ;  /* 0x0000004f034f7210 */ /* 0x000fe20007fde0ff */
[----:B0-----:R-:W-:-:S02]  /*11d50*/  @P1 IMAD.MOV.U32 R6, RZ, RZ, R76 ;  /* 0x000000ffff061224 */ /* 0x001fc400078e004c */
[----:B------:R-:W-:Y:S02]  /*11d60*/  @P1 IMAD.MOV.U32 R7, RZ, RZ, R78 ;  /* 0x000000ffff071224 */ /* 0x000fe400078e004e */
[----:B-1----:R-:W4:Y:S04]  /*11d70*/  LDL.LU R78, [R1+0x464] ;  /* 0x00046400014e7983 */ /* 0x002f280000300800 */
[----:B------:R0:W2:Y:S04]  /*11d80*/  @P1 LDG.E.U8 R36, desc[UR18][R6.64] ;  /* 0x0000001206241981 */ /* 0x0000a8000c1e1100 */
[----:B------:R-:W2:Y:S04]  /*11d90*/  LDL.LU R76, [R1+0x470] ;  /* 0x00047000014c7983 */ /* 0x000ea80000300800 */
[----:B------:R1:W-:Y:S01]  /*11da0*/  STL [R1+0x458], R0 ;  /* 0x0004580001007387 */ /* 0x0003e20000100800 */
[----:B0-----:R-:W-:-:S02]  /*11db0*/  @P2 IMAD.MOV.U32 R6, RZ, RZ, R0 ;  /* 0x000000ffff062224 */ /* 0x001fc400078e0000 */
[----:B------:R-:W-:Y:S01]  /*11dc0*/  @P2 IMAD.MOV.U32 R7, RZ, RZ, R71 ;  /* 0x000000ffff072224 */ /* 0x000fe200078e0047 */
[----:B------:R0:W-:Y:S04]  /*11dd0*/  STL [R1+0x454], R71 ;  /* 0x0004544701007387 */ /* 0x0001e80000100800 */
[----:B------:R0:W2:Y:S04]  /*11de0*/  @P2 LDG.E.U8 R53, desc[UR18][R6.64] ;  /* 0x0000001206352981 */ /* 0x0000a8000c1e1100 */
[----:B-1----:R-:W2:Y:S04]  /*11df0*/  LDL.LU R0, [R1+0x478] ;  /* 0x0004780001007983 */ /* 0x002ea80000300800 */
[----:B------:R1:W-:Y:S01]  /*11e00*/  STL [R1+0x460], R79 ;  /* 0x0004604f01007387 */ /* 0x0003e20000100800 */
[----:B0-----:R-:W-:-:S03]  /*11e10*/  IMAD.MOV.U32 R7, RZ, RZ, R79 ;  /* 0x000000ffff077224 */ /* 0x001fc600078e004f */
[----:B------:R-:W2:Y:S01]  /*11e20*/  LDL.LU R71, [R1+0x16c] ;  /* 0x00016c0001477983 */ /* 0x000ea20000300800 */
[----:B---3--:R-:W-:-:S05]  /*11e30*/  IADD3 R72, P5, PT, R3, R72, RZ ;  /* 0x0000004803487210 */ /* 0x008fca0007fbe0ff */
[----:B------:R-:W-:Y:S04]  /*11e40*/  STL [R1+0x468], R72 ;  /* 0x0004684801007387 */ /* 0x000fe80000100800 */
[----:B-1----:R-:W3:Y:S04]  /*11e50*/  LDL.LU R79, [R1+0x8b0] ;  /* 0x0008b000014f7983 */ /* 0x002ee80000300800 */
[----:B------:R-:W2:Y:S01]  /*11e60*/  LDL.LU R6, [R1+0x45c] ;  /* 0x00045c0001067983 */ /* 0x000ea20000300800 */
[C---:B------:R-:W-:Y:S02]  /*11e70*/  ISETP.GT.AND P4, PT, R8.reuse, 0x2b, PT ;  /* 0x0000002b0800780c */ /* 0x040fe40003f84270 */
[----:B------:R-:W-:-:S02]  /*11e80*/  ISETP.GT.AND P1, PT, R8, 0x2c, PT ;  /* 0x0000002c0800780c */ /* 0x000fc40003f24270 */
[----:B------:R-:W-:Y:S02]  /*11e90*/  PRMT R89, RZ, 0x7610, R89 ;  /* 0x00007610ff597816 */ /* 0x000fe40000000059 */
[----:B------:R-:W-:Y:S01]  /*11ea0*/  PRMT R31, RZ, 0x7610, R31 ;  /* 0x00007610ff1f7816 */ /* 0x000fe2000000001f */
[C---:B----4-:R-:W-:Y:S02]  /*11eb0*/  IMAD.X R78, R5.reuse, 0x1, R78, P5 ;  /* 0x00000001054e7824 */ /* 0x050fe400028e064e */
        /* <DEDUP_REMOVED lines=11> */
[----:B------:R-:W3:Y:S01]  /*11f70*/  LDL.LU R7, [R1+0x46c] ;  /* 0x00046c0001077983 */ /* 0x000ee20000300800 */
[----:B------:R-:W-:-:S02]  /*11f80*/  ISETP.GT.AND P2, PT, R8, 0x2d, PT ;  /* 0x0000002d0800780c */ /* 0x000fc40003f44270 */
[C---:B------:R-:W-:Y:S01]  /*11f90*/  IADD3 R76, P5, PT, R3.reuse, R76, RZ ;  /* 0x0000004c034c7210 */ /* 0x040fe20007fbe0ff */
[----:B------:R-:W4:Y:S01]  /*11fa0*/  LDL.LU R72, [R1+0x168] ;  /* 0x0001680001487983 */ /* 0x000f220000300800 */
[----:B------:R-:W-:Y:S02]  /*11fb0*/  PRMT R65, RZ, 0x7610, R65 ;  /* 0x00007610ff417816 */ /* 0x000fe40000000041 */
[----:B------:R-:W-:Y:S01]  /*11fc0*/  IADD3 R0, P6, PT, R3, R0, RZ ;  /* 0x0000000003007210 */ /* 0x000fe20007fde0ff */
[----:B------:R-:W-:Y:S06]  /*11fd0*/  STL [R1+0x470], R76 ;  /* 0x0004704c01007387 */ /* 0x000fec0000100800 */
[----:B0-----:R-:W-:Y:S01]  /*11fe0*/  @P2 IMAD.MOV.U32 R6, RZ, RZ, R76 ;  /* 0x000000ffff062224 */ /* 0x001fe200078e004c */
[----:B--2---:R0:W-:Y:S01]  /*11ff0*/  STL [R1+0xe4], R31 ;  /* 0x0000e41f01007387 */ /* 0x0041e20000100800 */
[----:B---3--:R-:W-:-:S03]  /*12000*/  IMAD.X R7, R5, 0x1, R7, P5 ;  /* 0x0000000105077824 */ /* 0x008fc600028e0607 */
[----:B0-----:R-:W2:Y:S04]  /*12010*/  LDL.LU R31, [R1+0x480] ;  /* 0x00048000011f7983 */ /* 0x001ea80000300800 */
[----:B------:R0:W-:Y:S04]  /*12020*/  STL [R1+0x46c], R7 ;  /* 0x00046c0701007387 */ /* 0x0001e80000100800 */
[----:B------:R0:W3:Y:S04]  /*12030*/  @P2 LDG.E.U8 R65, desc[UR18][R6.64] ;  /* 0x0000001206412981 */ /* 0x0000e8000c1e1100 */
[----:B------:R-:W-:Y:S04]  /*12040*/  STL [R1+0x478], R0 ;  /* 0x0004780001007387 */ /* 0x000fe80000100800 */
[----:B------:R-:W2:Y:S01]  /*12050*/  LDL.LU R6, [R1+0x474] ;  /* 0x0004740001067983 */ /* 0x000ea20000300800 */
[----:B------:R-:W-:Y:S01]  /*12060*/  ISETP.GT.AND P4, PT, R8, 0x2e, PT ;  /* 0x0000002e0800780c */ /* 0x000fe20003f84270 */
[----:B0-----:R-:W-:Y:S01]  /*12070*/  IMAD.MOV.U32 R7, RZ, RZ, R0 ;  /* 0x000000ffff077224 */ /* 0x001fe200078e0000 */
[----:B------:R-:W-:-:S02]  /*12080*/  IADD3 R71, P5, PT, R3, R71, RZ ;  /* 0x0000004703477210 */ /* 0x000fc40007fbe0ff */
[----:B------:R-:W-:Y:S02]  /*12090*/  ISETP.GT.AND P1, PT, R8, 0x2f, PT ;  /* 0x0000002f0800780c */ /* 0x000fe40003f24270 */
[----:B------:R-:W-:Y:S01]  /*120a0*/  PRMT R77, RZ, 0x7610, R77 ;  /* 0x00007610ff4d7816 */ /* 0x000fe2000000004d */
[C---:B----4-:R-:W-:Y:S01]  /*120b0*/  IMAD.X R72, R5.reuse, 0x1, R72, P5 ;  /* 0x0000000105487824 */ /* 0x050fe200028e0648 */
[----:B------:R-:W-:Y:S01]  /*120c0*/  PRMT R17, RZ, 0x7610, R17 ;  /* 0x00007610ff117816 */ /* 0x000fe20000000011 */
[----:B---3--:R0:W-:Y:S01]  /*120d0*/  STL [R1+0xe0], R65 ;  /* 0x0000e04101007387 */ /* 0x0081e20000100800 */
[----:B--2---:R-:W-:-:S03]  /*120e0*/  IMAD.X R6, R5, 0x1, R6, P6 ;  /* 0x0000000105067824 */ /* 0x004fc600030e0606 */
[----:B0-----:R-:W2:Y:S04]  /*120f0*/  LDL.LU R65, [R1+0x47c] ;  /* 0x00047c0001417983 */ /* 0x001ea80000300800 */
[----:B------:R-:W-:Y:S01]  /*12100*/  STL [R1+0x16c], R71 ;  /* 0x00016c4701007387 */ /* 0x000fe20000100800 */
[----:B------:R-:W-:-:S03]  /*12110*/  @P4 LOP3.LUT R7, R7, R6, RZ, 0x3c, !PT ;  /* 0x0000000607074212 */ /* 0x000fc600078e3cff */
[----:B------:R-:W3:Y:S04]  /*12120*/  LDL.LU R76, [R1+0x490] ;  /* 0x00049000014c7983 */ /* 0x000ee80000300800 */
[----:B------:R-:W4:Y:S04]  /*12130*/  LDL.LU R0, [R1+0x498] ;  /* 0x0004980001007983 */ /* 0x000f280000300800 */
        /* <DEDUP_REMOVED lines=10> */
[----:B------:R-:W-:-:S09]  /*121e0*/  PRMT R23, RZ, 0x7610, R23 ;  /* 0x00007610ff177816 */ /* 0x000fd20000000017 */
[----:B0-----:R-:W-:Y:S02]  /*121f0*/  @P2 IMAD.MOV.U32 R6, RZ, RZ, R31 ;  /* 0x000000ffff062224 */ /* 0x001fe400078e001f */
[----:B--2---:R-:W-:-:S04]  /*12200*/  IMAD.X R65, R5, 0x1, R65, P5 ;  /* 0x0000000105417824 */ /* 0x004fc800028e0641 */
[----:B------:R-:W-:Y:S01]  /*12210*/  @P2 IMAD.MOV.U32 R7, RZ, RZ, R65 ;  /* 0x000000ffff072224 */ /* 0x000fe200078e0041 */
[----:B---3--:R-:W-:-:S04]  /*12220*/  IADD3 R76, P6, PT, R3, R76, RZ ;  /* 0x0000004c034c7210 */ /* 0x008fc80007fde0ff */
[----:B------:R0:W2:Y:S01]  /*12230*/  @P2 LDG.E.U8 R23, desc[UR18][R6.64] ;  /* 0x0000001206172981 */ /* 0x0000a2000c1e1100 */
[----:B----4-:R-:W-:Y:S01]  /*12240*/  IADD3 R0, P5, PT, R3, R0, RZ ;  /* 0x0000000003007210 */ /* 0x010fe20007fbe0ff */
[----:B0-----:R-:W-:Y:S02]  /*12250*/  IMAD.MOV.U32 R7, RZ, RZ, R76 ;  /* 0x000000ffff077224 */ /* 0x001fe400078e004c */
[----:B------:R0:W-:Y:S04]  /*12260*/  STL [R1+0xdc], R77 ;  /* 0x0000dc4d01007387 */ /* 0x0001e80000100800 */
[----:B0-----:R-:W3:Y:S04]  /*12270*/  LDL.LU R77, [R1+0x8a8] ;  /* 0x0008a800014d7983 */ /* 0x001ee80000300800 */
[----:B------:R-:W4:Y:S04]  /*12280*/  LDL.LU R71, [R1+0x494] ;  /* 0x0004940001477983 */ /* 0x000f280000300800 */
[----:B------:R-:W-:Y:S04]  /*12290*/  STL [R1+0x480], R31 ;  /* 0x0004801f01007387 */ /* 0x000fe80000100800 */
[----:B------:R0:W-:Y:S04]  /*122a0*/  STL [R1+0xd8], R17 ;  /* 0x0000d81101007387 */ /* 0x0001e80000100800 */
[----:B0-----:R-:W2:Y:S04]  /*122b0*/  LDL.LU R17, [R1+0x4a0] ;  /* 0x0004a00001117983 */ /* 0x001ea80000300800 */
[----:B------:R0:W-:Y:S04]  /*122c0*/  STL [R1+0x47c], R65 ;  /* 0x00047c4101007387 */ /* 0x0001e80000100800 */
[----:B0-----:R-:W3:Y:S04]  /*122d0*/  LDL.LU R65, [R1+0x49c] ;  /* 0x00049c0001417983 */ /* 0x001ee80000300800 */
[----:B------:R0:W-:Y:S04]  /*122e0*/  STL [R1+0x490], R76 ;  /* 0x0004904c01007387 */ /* 0x0001e80000100800 */
[----:B------:R-:W3:Y:S04]  /*122f0*/  LDL.LU R31, [R1+0x4a8] ;  /* 0x0004a800011f7983 */ /* 0x000ee80000300800 */
[----:B------:R-:W-:Y:S04]  /*12300*/  STL [R1+0x498], R0 ;  /* 0x0004980001007387 */ /* 0x000fe80000100800 */
[----:B------:R-:W3:Y:S04]  /*12310*/  LDL.LU R72, [R1+0x4b0] ;  /* 0x0004b00001487983 */ /* 0x000ee80000300800 */
[----:B0-----:R-:W3:Y:S04]  /*12320*/  LDL.LU R76, [R1+0x8a4] ;  /* 0x0008a400014c7983 */ /* 0x001ee80000300800 */
[----:B------:R-:W3:Y:S01]  /*12330*/  LDL.LU R6, [R1+0x48c] ;  /* 0x00048c0001067983 */ /* 0x000ee20000300800 */
[----:B------:R-:W-:-:S02]  /*12340*/  ISETP.GT.AND P4, PT, R8, 0x31, PT ;  /* 0x000000310800780c */ /* 0x000fc40003f84270 */
[C---:B------:R-:W-:Y:S02]  /*12350*/  ISETP.GT.AND P1, PT, R8.reuse, 0x32, PT ;  /* 0x000000320800780c */ /* 0x040fe40003f24270 */
[----:B------:R-:W-:Y:S02]  /*12360*/  PRMT R39, RZ, 0x7610, R39 ;  /* 0x00007610ff277816 */ /* 0x000fe40000000027 */
[----:B------:R-:W-:Y:S02]  /*12370*/  ISETP.GT.AND P2, PT, R8, 0x33, PT ;  /* 0x000000330800780c */ /* 0x000fe40003f44270 */
[----:B------:R-:W-:Y:S02]  /*12380*/  PRMT R58, RZ, 0x7610, R58 ;  /* 0x00007610ff3a7816 */ /* 0x000fe4000000003a */
[----:B------:R-:W-:Y:S01]  /*12390*/  PRMT R91, RZ, 0x7610, R91 ;  /* 0x00007610ff5b7816 */ /* 0x000fe2000000005b */
[----:B----4-:R-:W-:Y:S01]  /*123a0*/  IMAD.X R71, R5, 0x1, R71, P5 ;  /* 0x0000000105477824 */ /* 0x010fe200028e0647 */
[----:B--2---:R-:W-:-:S05]  /*123b0*/  IADD3 R17, P5, PT, R3, R17, RZ ;  /* 0x0000001103117210 */ /* 0x004fca0007fbe0ff */
[C---:B---3--:R-:W-:Y:S02]  /*123c0*/  IMAD.X R65, R5.reuse, 0x1, R65, P5 ;  /* 0x0000000105417824 */ /* 0x048fe400028e0641 */
        /* <DEDUP_REMOVED lines=9> */
[----:B------:R-:W-:Y:S01]  /*12460*/  @P1 IMAD.MOV.U32 R7, RZ, RZ, R71 ;  /* 0x000000ffff071224 */ /* 0x000fe200078e0047 */
[----:B------:R-:W3:Y:S01]  /*12470*/  LDL.LU R0, [R1+0x4ac] ;  /* 0x0004ac0001007983 */ /* 0x000ee20000300800 */
[----:B------:R-:W-:-:S03]  /*12480*/  IADD3 R72, P5, PT, R3, R72, RZ ;  /* 0x0000004803487210 */ /* 0x000fc60007fbe0ff */
[----:B------:R0:W4:Y:S04]  /*12490*/  @P1 LDG.E.U8 R58, desc[UR18][R6.64] ;  /* 0x00000012063a1981 */ /* 0x000128000c1e1100 */
[----:B-1----:R-:W2:Y:S04]  /*124a0*/  LDL.LU R71, [R1+0x4b8] ;  /* 0x0004b80001477983 */ /* 0x002ea80000300800 */
        /* <DEDUP_REMOVED lines=269> */
[----:B------:R-:W2:Y:S04]  /*13580*/  LDL.LU R46, [R1+0x548] ;  /* 0x00054800012e7983 */ /* 0x000ea80000300800 */
[----:B------:R0:W-:Y:S04]  /*13590*/  STL [R1+0x530], R10 ;  /* 0x0005300a01007387 */ /* 0x0001e80000100800 */
[----:B------:R-:W-:Y:S04]  /*135a0*/  STL [R1+0x808], R86 ;  /* 0x0008085601007387 */ /* 0x000fe80000100800 */
[----:B------:R1:W-:Y:S04]  /*135b0*/  STL [R1+0x52c], R63 ;  /* 0x00052c3f01007387 */ /* 0x0003e80000100800 */
[----:B0-----:R-:W3:Y:S04]  /*135c0*/  LDL.LU R10, [R1+0x550] ;  /* 0x00055000010a7983 */ /* 0x001ee80000300800 */
[----:B------:R0:W-:Y:S04]  /*135d0*/  STL [R1+0x538], R30 ;  /* 0x0005381e01007387 */ /* 0x0001e80000100800 */
[----:B-1----:R-:W3:Y:S04]  /*135e0*/  LDL.LU R63, [R1+0x558] ;  /* 0x00055800013f7983 */ /* 0x002ee80000300800 */
[----:B------:R-:W-:Y:S04]  /*135f0*/  STL [R1+0x540], R64 ;  /* 0x0005404001007387 */ /* 0x000fe80000100800 */
[----:B0-----:R-:W3:Y:S04]  /*13600*/  LDL.LU R30, [R1+0x874] ;  /* 0x00087400011e7983 */ /* 0x001ee80000300800 */
[----:B------:R-:W3:Y:S01]  /*13610*/  LDL.LU R6, [R1+0x534] ;  /* 0x0005340001067983 */ /* 0x000ee20000300800 */
[----:B------:R-:W-:-:S02]  /*13620*/  ISETP.GT.AND P4, PT, R8, 0x49, PT ;  /* 0x000000490800780c */ /* 0x000fc40003f84270 */
[----:B------:R-:W-:Y:S02]  /*13630*/  ISETP.GT.AND P1, PT, R8, 0x4a, PT ;  /* 0x0000004a0800780c */ /* 0x000fe40003f24270 */
[----:B------:R-:W-:Y:S02]  /*13640*/  PRMT R40, RZ, 0x7610, R40 ;  /* 0x00007610ff287816 */ /* 0x000fe40000000028 */
[----:B------:R-:W-:Y:S01]  /*13650*/  PRMT R55, RZ, 0x7610, R55 ;  /* 0x00007610ff377816 */ /* 0x000fe20000000037 */
[----:B----4-:R-:W-:Y:S01]  /*13660*/  IMAD.X R66, R5, 0x1, R66, P5 ;  /* 0x0000000105427824 */ /* 0x010fe200028e0642 */
[----:B--2---:R-:W-:Y:S01]  /*13670*/  IADD3 R46, P5, PT, R3, R46, RZ ;  /* 0x0000002e032e7210 */ /* 0x004fe20007fbe0ff */
[----:B---3--:R-:W-:-:S05]  /*13680*/  IMAD.X R6, R5, 0x1, R6, P6 ;  /* 0x0000000105067824 */ /* 0x008fca00030e0606 */
        /* <DEDUP_REMOVED lines=46> */
[----:B------:R-:W2:Y:S04]  /*13970*/  @P1 LDG.E.U8 R4, desc[UR18][R6.64] ;  /* 0x0000001206041981 */ /* 0x000ea8000c1e1100 */
[----:B---3--:R0:W-:Y:S04]  /*13980*/  STL [R1+0x6c], R54 ;  /* 0x00006c3601007387 */ /* 0x0081e80000100800 */
[----:B0-----:R-:W3:Y:S04]  /*13990*/  LDL.LU R54, [R1+0x86c] ;  /* 0x00086c0001367983 */ /* 0x001ee80000300800 */
[----:B------:R-:W3:Y:S04]  /*139a0*/  LDL.LU R66, [R1+0x868] ;  /* 0x0008680001427983 */ /* 0x000ee80000300800 */
[----:B------:R-:W3:Y:S01]  /*139b0*/  LDL.LU R7, [R1+0x55c] ;  /* 0x00055c0001077983 */ /* 0x000ee20000300800 */
[----:B------:R-:W-:-:S02]  /*139c0*/  ISETP.GT.AND P2, PT, R8, 0x4e, PT ;  /* 0x0000004e0800780c */ /* 0x000fc40003f44270 */
[C---:B----4-:R-:W-:Y:S01]  /*139d0*/  IADD3 R64, P5, PT, R3.reuse, R64, RZ ;  /* 0x0000004003407210 */ /* 0x050fe20007fbe0ff */
[----:B------:R-:W4:Y:S01]  /*139e0*/  LDL.LU R63, [R1+0x564] ;  /* 0x00056400013f7983 */ /* 0x000f220000300800 */
[----:B------:R-:W-:Y:S02]  /*139f0*/  PRMT R15, RZ, 0x7610, R15 ;  /* 0x00007610ff0f7816 */ /* 0x000fe4000000000f */
[----:B------:R-:W-:Y:S01]  /*13a00*/  IADD3 R10, P6, PT, R3, R10, RZ ;  /* 0x0000000a030a7210 */ /* 0x000fe20007fde0ff */
[----:B------:R-:W-:Y:S04]  /*13a10*/  STL [R1+0x560], R64 ;  /* 0x0005604001007387 */ /* 0x000fe80000100800 */
[----:B--2---:R0:W-:Y:S02]  /*13a20*/  STL [R1+0x68], R4 ;  /* 0x0000680401007387 */ /* 0x0041e40000100800 */
[----:B------:R-:W-:-:S02]  /*13a30*/  @P2 IMAD.MOV.U32 R6, RZ, RZ, R64 ;  /* 0x000000ffff062224 */ /* 0x000fc400078e0040 */
[----:B0-----:R-:W2:Y:S01]  /*13a40*/  LDL.LU R4, [R1+0x570] ;  /* 0x0005700001047983 */ /* 0x001ea20000300800 */
[----:B---3--:R-:W-:-:S05]  /*13a50*/  IMAD.X R7, R5, 0x1, R7, P5 ;  /* 0x0000000105077824 */ /* 0x008fca00028e0607 */
[----:B------:R0:W-:Y:S04]  /*13a60*/  STL [R1+0x55c], R7 ;  /* 0x00055c0701007387 */ /* 0x0001e80000100800 */
[----:B------:R0:W3:Y:S04]  /*13a70*/  @P2 LDG.E.U8 R15, desc[UR18][R6.64] ;  /* 0x00000012060f2981 */ /* 0x0000e8000c1e1100 */
[----:B------:R1:W-:Y:S04]  /*13a80*/  STL [R1+0x18c], R10 ;  /* 0x00018c0a01007387 */ /* 0x0003e80000100800 */
[----:B------:R-:W2:Y:S01]  /*13a90*/  LDL.LU R6, [R1+0x188] ;  /* 0x0001880001067983 */ /* 0x000ea20000300800 */
[----:B------:R-:W-:Y:S01]  /*13aa0*/  ISETP.GT.AND P4, PT, R8, 0x4f, PT ;  /* 0x0000004f0800780c */ /* 0x000fe20003f84270 */
[----:B0-----:R-:W-:Y:S01]  /*13ab0*/  IMAD.MOV.U32 R7, RZ, RZ, R10 ;  /* 0x000000ffff077224 */ /* 0x001fe200078e000a */
[----:B------:R-:W-:Y:S01]  /*13ac0*/  IADD3 R61, P5, PT, R3, R61, RZ ;  /* 0x0000003d033d7210 */ /* 0x000fe20007fbe0ff */
[----:B-1----:R-:W4:Y:S04]  /*13ad0*/  LDL.LU R10, [R1+0x56c] ;  /* 0x00056c00010a7983 */ /* 0x002f280000300800 */
[----:B------:R-:W-:Y:S04]  /*13ae0*/  STL [R1+0x568], R61 ;  /* 0x0005683d01007387 */ /* 0x000fe80000100800 */
[----:B------:R-:W4:Y:S01]  /*13af0*/  LDL.LU R64, [R1+0x578] ;  /* 0x0005780001407983 */ /* 0x000f220000300800 */
[----:B------:R-:W-:-:S03]  /*13b00*/  PRMT R84, RZ, 0x7610, R84 ;  /* 0x00007610ff547816 */ /* 0x000fc60000000054 */
[----:B---3--:R0:W-:Y:S01]  /*13b10*/  STL [R1+0x5c], R15 ;  /* 0x00005c0f01007387 */ /* 0x0081e20000100800 */
[----:B--2---:R-:W-:-:S03]  /*13b20*/  IMAD.X R6, R5, 0x1, R6, P6 ;  /* 0x0000000105067824 */ /* 0x004fc600030e0606 */
        /* <DEDUP_REMOVED lines=11> */
[----:B------:R1:W-:Y:S01]  /*13be0*/  STL [R1+0x564], R63 ;  /* 0x0005643f01007387 */ /* 0x0003e20000100800 */
        /* <DEDUP_REMOVED lines=11> */
[----:B---3--:R-:W-:Y:S04]  /*13ca0*/  STL [R1+0x80c], R84 ;  /* 0x00080c5401007387 */ /* 0x008fe80000100800 */
[----:B-1----:R-:W2:Y:S04]  /*13cb0*/  LDL.LU R63, [R1+0x57c] ;  /* 0x00057c00013f7983 */ /* 0x002ea80000300800 */
[----:B------:R-:W3:Y:S04]  /*13cc0*/  LDL.LU R61, [R1+0x588] ;  /* 0x00058800013d7983 */ /* 0x000ee80000300800 */
[----:B------:R0:W-:Y:S04]  /*13cd0*/  STL [R1+0x570], R4 ;  /* 0x0005700401007387 */ /* 0x0001e80000100800 */
        /* <DEDUP_REMOVED lines=11> */
[C---:B--2---:R-:W-:Y:S02]  /*13d90*/  IMAD.X R63, R5.reuse, 0x1, R63, P5 ;  /* 0x00000001053f7824 */ /* 0x044fe400028e063f */
[----:B---3--:R-:W-:-:S05]  /*13da0*/  IMAD.X R6, R5, 0x1, R6, P6 ;  /* 0x0000000105067824 */ /* 0x008fca00030e0606 */
        /* <DEDUP_REMOVED lines=8> */
[----:B-1----:R-:W3:Y:S04]  /*13e30*/  LDL.LU R63, [R1+0x860] ;  /* 0x00086000013f7983 */ /* 0x002ee80000300800 */
        /* <DEDUP_REMOVED lines=39> */
[----:B------:R1:W-:Y:S01]  /*140b0*/  STL [R1+0x594], R15 ;  /* 0x0005940f01007387 */ /* 0x0003e20000100800 */
[----:B------:R-:W-:-:S03]  /*140c0*/  PRMT R82, RZ, 0x7610, R82 ;  /* 0x00007610ff527816 */ /* 0x000fc60000000052 */
[----:B-1----:R-:W4:Y:S06]  /*140d0*/  LDL.LU R15, [R1+0x5a4] ;  /* 0x0005a400010f7983 */ /* 0x002f2c0000300800 */
[----:B0-----:R-:W-:Y:S01]  /*140e0*/  @P2 IMAD.MOV.U32 R6, RZ, RZ, R11 ;  /* 0x000000ffff062224 */ /* 0x001fe200078e000b */
[----:B------:R-:W4:Y:S04]  /*140f0*/  LDL.LU R10, [R1+0x5b0] ;  /* 0x0005b000010a7983 */ /* 0x000f280000300800 */
[----:B------:R0:W-:Y:S01]  /*14100*/  STL [R1+0x194], R11 ;  /* 0x0001940b01007387 */ /* 0x0001e20000100800 */
[----:B--2---:R-:W-:-:S04]  /*14110*/  IMAD.X R14, R5, 0x1, R14, P5 ;  /* 0x00000001050e7824 */ /* 0x004fc800028e060e */
[----:B------:R-:W-:Y:S01]  /*14120*/  @P2 IMAD.MOV.U32 R7, RZ, RZ, R14 ;  /* 0x000000ffff072224 */ /* 0x000fe200078e000e */
[----:B---3--:R-:W-:-:S04]  /*14130*/  IADD3 R61, P6, PT, R3, R61, RZ ;  /* 0x0000003d033d7210 */ /* 0x008fc80007fde0ff */
[----:B------:R1:W2:Y:S01]  /*14140*/  @P2 LDG.E.U8 R82, desc[UR18][R6.64] ;  /* 0x0000001206522981 */ /* 0x0002a2000c1e1100 */
[----:B----4-:R-:W-:Y:S01]  /*14150*/  IADD3 R4, P5, PT, R3, R4, RZ ;  /* 0x0000000403047210 */ /* 0x010fe20007fbe0ff */
[----:B-1----:R-:W-:Y:S02]  /*14160*/  IMAD.MOV.U32 R7, RZ, RZ, R61 ;  /* 0x000000ffff077224 */ /* 0x002fe400078e003d */
[----:B------:R-:W-:Y:S04]  /*14170*/  STL [R1+0x810], R84 ;  /* 0x0008105401007387 */ /* 0x000fe80000100800 */
[----:B------:R-:W-:Y:S04]  /*14180*/  STL [R1+0x190], R14 ;  /* 0x0001900e01007387 */ /* 0x000fe80000100800 */
[----:B0-----:R-:W3:Y:S04]  /*14190*/  LDL.LU R11, [R1+0x5ac] ;  /* 0x0005ac00010b7983 */ /* 0x001ee80000300800 */
[----:B------:R-:W-:Y:S04]  /*141a0*/  STL [R1+0x5a0], R61 ;  /* 0x0005a03d01007387 */ /* 0x000fe80000100800 */
[----:B------:R0:W-:Y:S04]  /*141b0*/  STL [R1+0x44], R60 ;  /* 0x0000443c01007387 */ /* 0x0001e80000100800 */
[----:B0-----:R-:W4:Y:S04]  /*141c0*/  LDL.LU R60, [R1+0x5b8] ;  /* 0x0005b800013c7983 */ /* 0x001f280000300800 */
[----:B------:R-:W-:Y:S04]  /*141d0*/  STL [R1+0x5a8], R4 ;  /* 0x0005a80401007387 */ /* 0x000fe80000100800 */
[----:B------:R-:W4:Y:S04]  /*141e0*/  LDL.LU R14, [R1+0x5c0] ;  /* 0x0005c000010e7983 */ /* 0x000f280000300800 */
[----:B------:R-:W4:Y:S04]  /*141f0*/  LDL.LU R61, [R1+0x85c] ;  /* 0x00085c00013d7983 */ /* 0x000f280000300800 */
[----:B------:R-:W4:Y:S01]  /*14200*/  LDL.LU R6, [R1+0x59c] ;  /* 0x00059c0001067983 */ /* 0x000f220000300800 */
[----:B------:R-:W-:-:S02]  /*14210*/  ISETP.GT.AND P4, PT, R8, 0x58, PT ;  /* 0x000000580800780c */ /* 0x000fc40003f84270 */
[C---:B------:R-:W-:Y:S02]  /*14220*/  ISETP.GT.AND P1, PT, R8.reuse, 0x59, PT ;  /* 0x000000590800780c */ /* 0x040fe40003f24270 */
[----:B------:R-:W-:Y:S02]  /*14230*/  PRMT R26, RZ, 0x7610, R26 ;  /* 0x00007610ff1a7816 */ /* 0x000fe4000000001a */
[----:B------:R-:W-:Y:S01]  /*14240*/  ISETP.GT.AND P2, PT, R8, 0x5a, PT ;  /* 0x0000005a0800780c */ /* 0x000fe20003f44270 */
[----:B------:R-:W-:Y:S01]  /*14250*/  IMAD.X R15, R5, 0x1, R15, P5 ;  /* 0x00000001050f7824 */ /* 0x000fe200028e060f */
[----:B------:R-:W-:Y:S02]  /*14260*/  IADD3 R10, P5, PT, R3, R10, RZ ;  /* 0x0000000a030a7210 */ /* 0x000fe40007fbe0ff */
[----:B------:R-:W-:Y:S02]  /*14270*/  PRMT R42, RZ, 0x7610, R42 ;  /* 0x00007610ff2a7816 */ /* 0x000fe4000000002a */
[----:B------:R-:W-:Y:S01]  /*14280*/  PRMT R70, RZ, 0x7610, R70 ;  /* 0x00007610ff467816 */ /* 0x000fe20000000046 */
[----:B--2---:R-:W-:Y:S01]  /*14290*/  STL [R1+0x814], R82 ;  /* 0x0008145201007387 */ /* 0x004fe20000100800 */
[----:B---3--:R-:W-:-:S02]  /*142a0*/  IMAD.X R11, R5, 0x1, R11, P5 ;  /* 0x00000001050b7824 */ /* 0x008fc400028e060b */
[----:B----4-:R-:W-:-:S05]  /*142b0*/  IMAD.X R6, R5, 0x1, R6, P6 ;  /* 0x0000000105067824 */ /* 0x010fca00030e0606 */
        /* <DEDUP_REMOVED lines=26> */
[----:B------:R-:W-:Y:S02]  /*14460*/  ISETP.GT.AND P1, PT, R8, 0x5c, PT ;  /* 0x0000005c0800780c */ /* 0x000fe40003f24270 */
[----:B------:R-:W-:Y:S02]  /*14470*/  PRMT R84, RZ, 0x7610, R84 ;  /* 0x00007610ff547816 */ /* 0x000fe40000000054 */
[----:B------:R-:W-:Y:S01]  /*14480*/  PRMT R48, RZ, 0x7610, R48 ;  /* 0x00007610ff307816 */ /* 0x000fe20000000030 */
[C---:B---3--:R-:W-:Y:S02]  /*14490*/  IMAD.X R4, R5.reuse, 0x1, R4, P5 ;  /* 0x0000000105047824 */ /* 0x048fe400028e0604 */
[----:B--2---:R-:W-:-:S05]  /*144a0*/  IMAD.X R6, R5, 0x1, R6, P6 ;  /* 0x0000000105067824 */ /* 0x004fca00030e0606 */
[-C--:B------:R-:W-:Y:S01]  /*144b0*/  @P4 LOP3.LUT R7, R7, R6.reuse, RZ, 0x3c, !PT ;  /* 0x0000000607074212 */ /* 0x080fe200078e3cff */
[----:B------:R0:W-:Y:S03]  /*144c0*/  STL [R1+0x5b4], R6 ;  /* 0x0005b40601007387 */ /* 0x0001e60000100800 */
[----:B0-----:R-:W-:-:S04]  /*144d0*/  @P4 LOP3.LUT R6, R7, R6, RZ, 0x3c, !PT ;  /* 0x0000000607064212 */ /* 0x001fc800078e3cff */
[----:B------:R-:W-:-:S05]  /*144e0*/  @P4 LOP3.LUT R7, R7, R6, RZ, 0x3c, !PT ;  /* 0x0000000607074212 */ /* 0x000fca00078e3cff */
[----:B------:R0:W2:Y:S02]  /*144f0*/  @P4 LDG.E.U8 R84, desc[UR18][R6.64] ;  /* 0x0000001206544981 */ /* 0x0000a4000c1e1100 */
[----:B0-----:R-:W-:Y:S02]  /*14500*/  @P1 IMAD.MOV.U32 R6, RZ, RZ, R14 ;  /* 0x000000ffff061224 */ /* 0x001fe400078e000e */
[----:B------:R-:W-:-:S05]  /*14510*/  @P1 IMAD.MOV.U32 R7, RZ, RZ, R4 ;  /* 0x000000ffff071224 */ /* 0x000fca00078e0004 */
[----:B------:R-:W3:Y:S01]  /*14520*/  @P1 LDG.E.U8 R48, desc[UR18][R6.64] ;  /* 0x0000001206301981 */ /* 0x000ee2000c1e1100 */
[----:B------:R-:W-:-:S03]  /*14530*/  IADD3 R15, P5, PT, R3, R15, RZ ;  /* 0x0000000f030f7210 */ /* 0x000fc60007fbe0ff */
[----:B------:R0:W-:Y:S04]  /*14540*/  STL [R1+0x5bc], R4 ;  /* 0x0005bc0401007387 */ /* 0x0001e80000100800 */
[----:B--2---:R-:W-:Y:S04]  /*14550*/  STL [R1+0x84c], R84 ;  /* 0x00084c5401007387 */ /* 0x004fe80000100800 */
[----:B0-----:R-:W2:Y:S04]  /*14560*/  LDL.LU R4, [R1+0x854] ;  /* 0x0008540001047983 */ /* 0x001ea80000300800 */
[----:B------:R-:W2:Y:S04]  /*14570*/  LDL.LU R14, [R1+0x198] ;  /* 0x00019800010e7983 */ /* 0x000ea80000300800 */
[----:B---3--:R0:W-:Y:S04]  /*14580*/  STL [R1+0x28], R48 ;  /* 0x0000283001007387 */ /* 0x0081e80000100800 */
[----:B0-----:R-:W3:Y:S04]  /*14590*/  LDL.LU R48, [R1+0x850] ;  /* 0x0008500001307983 */ /* 0x001ee80000300800 */
[----:B------:R0:W-:Y:S04]  /*145a0*/  STL [R1+0x5c8], R15 ;  /* 0x0005c80f01007387 */ /* 0x0001e80000100800 */
[----:B------:R-:W2:Y:S01]  /*145b0*/  LDL.LU R6, [R1+0x5c4] ;  /* 0x0005c40001067983 */ /* 0x000ea20000300800 */
[----:B------:R-:W-:Y:S01]  /*145c0*/  ISETP.GT.AND P2, PT, R8, 0x5d, PT ;  /* 0x0000005d0800780c */ /* 0x000fe20003f44270 */
[----:B------:R-:W-:-:S02]  /*145d0*/  IMAD.MOV.U32 R7, RZ, RZ, R15 ;  /* 0x000000ffff077224 */ /* 0x000fc400078e000f */
[----:B0-----:R-:W3:Y:S01]  /*145e0*/  LDL.LU R15, [R1+0x5d8] ;  /* 0x0005d800010f7983 */ /* 0x001ee20000300800 */
[----:B------:R-:W-:Y:S02]  /*145f0*/  PRMT R84, RZ, 0x7610, R84 ;  /* 0x00007610ff547816 */ /* 0x000fe40000000054 */
[----:B------:R-:W-:Y:S01]  /*14600*/  IADD3 R10, P6, PT, R3, R10, RZ ;  /* 0x0000000a030a7210 */ /* 0x000fe20007fde0ff */
[----:B--2---:R-:W-:-:S06]  /*14610*/  IMAD.X R6, R5, 0x1, R6, P5 ;  /* 0x0000000105067824 */ /* 0x004fcc00028e0606 */
        /* <DEDUP_REMOVED lines=23> */
[----:B------:R-:W-:Y:S02]  /*14790*/  PRMT R68, RZ, 0x7610, R68 ;  /* 0x00007610ff447816 */ /* 0x000fe40000000044 */
[----:B------:R-:W-:Y:S02]  /*147a0*/  IADD3 R15, P5, PT, R3, R15, RZ ;  /* 0x0000000f030f7210 */ /* 0x000fe40007fbe0ff */
[----:B------:R-:W-:Y:S07]  /*147b0*/  STL [R1+0x198], R14 ;  /* 0x0001980e01007387 */ /* 0x000fee0000100800 */
[----:B0-----:R-:W-:-:S02]  /*147c0*/  @P1 IMAD.MOV.U32 R6, RZ, RZ, R11 ;  /* 0x000000ffff061224 */ /* 0x001fc400078e000b */
[----:B------:R-:W-:-:S05]  /*147d0*/  @P1 IMAD.MOV.U32 R7, RZ, RZ, R14 ;  /* 0x000000ffff071224 */ /* 0x000fca00078e000e */
[----:B------:R-:W3:Y:S04]  /*147e0*/  @P1 LDG.E.U8 R68, desc[UR18][R6.64] ;  /* 0x0000001206441981 */ /* 0x000ee8000c1e1100 */
[----:B--2---:R0:W-:Y:S04]  /*147f0*/  STL [R1+0x818], R86 ;  /* 0x0008185601007387 */ /* 0x0041e80000100800 */
[----:B0-----:R-:W2:Y:S04]  /*14800*/  LDL.LU R86, [R1+0x5dc] ;  /* 0x0005dc0001567983 */ /* 0x001ea80000300800 */
[----:B------:R-:W4:Y:S04]  /*14810*/  LDL.LU R14, [R1+0x5e4] ;  /* 0x0005e400010e7983 */ /* 0x000f280000300800 */
[----:B------:R0:W-:Y:S04]  /*14820*/  STL [R1+0x5d8], R15 ;  /* 0x0005d80f01007387 */ /* 0x0001e80000100800 */
[----:B------:R-:W4:Y:S04]  /*14830*/  LDL.LU R11, [R1+0x5f0] ;  /* 0x0005f000010b7983 */ /* 0x000f280000300800 */
[----:B------:R-:W4:Y:S01]  /*14840*/  LDL.LU R7, [R1+0x5d4] ;  /* 0x0005d40001077983 */ /* 0x000f220000300800 */
[----:B------:R-:W-:-:S02]  /*14850*/  ISETP.GT.AND P2, PT, R8, 0x60, PT ;  /* 0x000000600800780c */ /* 0x000fc40003f44270 */
[----:B------:R-:W-:Y:S02]  /*14860*/  ISETP.GT.AND P4, PT, R8, 0x61, PT ;  /* 0x000000610800780c */ /* 0x000fe40003f84270 */
[----:B------:R-:W-:Y:S01]  /*14870*/  IADD3 R84, P6, PT, R3, R84, RZ ;  /* 0x0000005403547210 */ /* 0x000fe20007fde0ff */
[----:B---3--:R1:W-:Y:S01]  /*14880*/  STL [R1+0x81c], R68 ;  /* 0x00081c4401007387 */ /* 0x0083e20000100800 */
[----:B------:R-:W-:-:S07]  /*14890*/  PRMT R29, RZ, 0x7610, R29 ;  /* 0x00007610ff1d7816 */ /* 0x000fce000000001d */
[----:B------:R-:W-:Y:S02]  /*148a0*/  @P2 IMAD.MOV.U32 R6, RZ, RZ, R15 ;  /* 0x000000ffff062224 */ /* 0x000fe400078e000f */
[C---:B--2---:R-:W-:Y:S02]  /*148b0*/  IMAD.X R86, R5.reuse, 0x1, R86, P6 ;  /* 0x0000000105567824 */ /* 0x044fe400030e0656 */
[----:B----4-:R-:W-:Y:S01]  /*148c0*/  IMAD.X R7, R5, 0x1, R7, P5 ;  /* 0x0000000105077824 */ /* 0x010fe200028e0607 */
[----:B------:R-:W-:-:S04]  /*148d0*/  IADD3 R10, P5, PT, R3, R10, RZ ;  /* 0x0000000a030a7210 */ /* 0x000fc80007fbe0ff */
[----:B------:R-:W-:Y:S01]  /*148e0*/  STL [R1+0x5d4], R7 ;  /* 0x0005d40701007387 */ /* 0x000fe20000100800 */
[----:B------:R-:W-:-:S03]  /*148f0*/  IMAD.X R14, R5, 0x1, R14, P5 ;  /* 0x00000001050e7824 */ /* 0x000fc600028e060e */
[----:B0-----:R-:W2:Y:S04]  /*14900*/  LDL.LU R15, [R1+0x5ec] ;  /* 0x0005ec00010f7983 */ /* 0x001ea80000300800 */
[----:B------:R0:W-:Y:S04]  /*14910*/  STL [R1+0x5e0], R84 ;  /* 0x0005e05401007387 */ /* 0x0001e80000100800 */
[----:B-1----:R-:W3:Y:S04]  /*14920*/  LDL.LU R68, [R1+0x5f8] ;  /* 0x0005f80001447983 */ /* 0x002ee80000300800 */
[----:B------:R-:W-:Y:S04]  /*14930*/  STL [R1+0x5e8], R10 ;  /* 0x0005e80a01007387 */ /* 0x000fe80000100800 */
[----:B------:R1:W4:Y:S04]  /*14940*/  @P2 LDG.E.U8 R29, desc[UR18][R6.64] ;  /* 0x00000012061d2981 */ /* 0x000328000c1e1100 */
[----:B------:R-:W-:Y:S04]  /*14950*/  STL [R1+0x5dc], R86 ;  /* 0x0005dc5601007387 */ /* 0x000fe80000100800 */
[----:B------:R0:W-:Y:S01]  /*14960*/  STL [R1+0x5e4], R14 ;  /* 0x0005e40e01007387 */ /* 0x0001e20000100800 */
[----:B-1----:R-:W-:-:S03]  /*14970*/  @P4 IMAD.MOV.U32 R6, RZ, RZ, R84 ;  /* 0x000000ffff064224 */ /* 0x002fc600078e0054 */
[----:B0-----:R-:W4:Y:S01]  /*14980*/  LDL.LU R84, [R1+0x5f4] ;  /* 0x0005f40001547983 */ /* 0x001f220000300800 */
[C---:B------:R-:W-:Y:S01]  /*14990*/  ISETP.GT.AND P1, PT, R8.reuse, 0x62, PT ;  /* 0x000000620800780c */ /* 0x040fe20003f24270 */
[----:B------:R-:W-:Y:S01]  /*149a0*/  @P4 IMAD.MOV.U32 R7, RZ, RZ, R86 ;  /* 0x000000ffff074224 */ /* 0x000fe200078e0056 */
[----:B------:R-:W-:Y:S02]  /*149b0*/  PRMT R45, RZ, 0x7610, R45 ;  /* 0x00007610ff2d7816 */ /* 0x000fe4000000002d */
[----:B------:R-:W-:Y:S02]  /*149c0*/  ISETP.GT.AND P2, PT, R8, 0x63, PT ;  /* 0x000000630800780c */ /* 0x000fe40003f44270 */
[----:B------:R-:W-:Y:S02]  /*149d0*/  PRMT R74, RZ, 0x7610, R74 ;  /* 0x00007610ff4a7816 */ /* 0x000fe4000000004a */
[----:B------:R0:W4:Y:S01]  /*149e0*/  @P4 LDG.E.U8 R45, desc[UR18][R6.64] ;  /* 0x00000012062d4981 */ /* 0x000122000c1e1100 */
[----:B------:R-:W-:-:S02]  /*149f0*/  IADD3 R11, P4, PT, R3, R11, RZ ;  /* 0x0000000b030b7210 */ /* 0x000fc40007f9e0ff */
[----:B------:R-:W-:Y:S02]  /*14a00*/  ISETP.GT.AND P5, PT, R8, 0x64, PT ;  /* 0x000000640800780c */ /* 0x000fe40003fa4270 */
[----:B0-----:R-:W-:Y:S02]  /*14a10*/  @P1 IMAD.MOV.U32 R6, RZ, RZ, R10 ;  /* 0x000000ffff061224 */ /* 0x001fe400078e000a */
[----:B------:R-:W-:Y:S01]  /*14a20*/  @P1 IMAD.MOV.U32 R7, RZ, RZ, R14 ;  /* 0x000000ffff071224 */ /* 0x000fe200078e000e */
[----:B------:R-:W-:Y:S01]  /*14a30*/  PRMT R82, RZ, 0x7610, R82 ;  /* 0x00007610ff527816 */ /* 0x000fe20000000052 */
[----:B------:R-:W4:Y:S04]  /*14a40*/  LDL.LU R14, [R1+0x5fc] ;  /* 0x0005fc00010e7983 */ /* 0x000f280000300800 */
[----:B------:R0:W4:Y:S01]  /*14a50*/  @P1 LDG.E.U8 R74, desc[UR18][R6.64] ;  /* 0x00000012064a1981 */ /* 0x000122000c1e1100 */
[----:B------:R-:W-:-:S03]  /*14a60*/  PRMT R9, RZ, 0x7610, R9 ;  /* 0x00007610ff097816 */ /* 0x000fc60000000009 */
[----:B------:R-:W4:Y:S01]  /*14a70*/  LDL.LU R10, [R1+0x600] ;  /* 0x00060000010a7983 */ /* 0x000f220000300800 */
[----:B0-----:R-:W-:Y:S02]  /*14a80*/  @P2 IMAD.MOV.U32 R6, RZ, RZ, R11 ;  /* 0x000000ffff062224 */ /* 0x001fe400078e000b */
[----:B--2---:R-:W-:-:S04]  /*14a90*/  IMAD.X R15, R5, 0x1, R15, P4 ;  /* 0x00000001050f7824 */ /* 0x004fc800020e060f */
[----:B------:R-:W-:Y:S01]  /*14aa0*/  @P2 IMAD.MOV.U32 R7, RZ, RZ, R15 ;  /* 0x000000ffff072224 */ /* 0x000fe200078e000f */
[----:B---3--:R-:W-:-:S04]  /*14ab0*/  IADD3 R68, P1, PT, R3, R68, RZ ;  /* 0x0000004403447210 */ /* 0x008fc80007f3e0ff */
[----:B------:R0:W2:Y:S02]  /*14ac0*/  @P2 LDG.E.U8 R82, desc[UR18][R6.64] ;  /* 0x0000001206522981 */ /* 0x0000a4000c1e1100 */
[----:B0-----:R-:W-:Y:S02]  /*14ad0*/  @P5 IMAD.MOV.U32 R6, RZ, RZ, R68 ;  /* 0x000000ffff065224 */ /* 0x001fe400078e0044 */
[----:B----4-:R-:W-:-:S04]  /*14ae0*/  IMAD.X R84, R5, 0x1, R84, P1 ;  /* 0x0000000105547824 */ /* 0x010fc800008e0654 */
[----:B------:R-:W-:-:S05]  /*14af0*/  @P5 IMAD.MOV.U32 R7, RZ, RZ, R84 ;  /* 0x000000ffff075224 */ /* 0x000fca00078e0054 */
[----:B------:R0:W3:Y:S04]  /*14b00*/  @P5 LDG.E.U8 R9, desc[UR18][R6.64] ;  /* 0x0000001206095981 */ /* 0x0000e8000c1e1100 */
[----:B------:R-:W-:Y:S04]  /*14b10*/  STL [R1+0x5f0], R11 ;  /* 0x0005f00b01007387 */ /* 0x000fe80000100800 */
[----:B------:R1:W-:Y:S04]  /*14b20*/  STL [R1+0x5ec], R15 ;  /* 0x0005ec0f01007387 */ /* 0x0003e80000100800 */
[----:B-1----:R-:W4:Y:S04]  /*14b30*/  LDL.LU R15, [R1+0x484] ;  /* 0x00048400010f7983 */ /* 0x002f280000300800 */
[----:B------:R-:W2:Y:S01]  /*14b40*/  LDL.LU R11, [R1+0x488] ;  /* 0x00048800010b7983 */ /* 0x000ea20000300800 */
[----:B------:R-:W-:-:S02]  /*14b50*/  ISETP.GT.AND P2, PT, R8, 0x65, PT ;  /* 0x000000650800780c */ /* 0x000fc40003f44270 */
[----:B------:R-:W-:Y:S01]  /*14b60*/  IADD3 R10, P1, PT, R3, R10, RZ ;  /* 0x0000000a030a7210 */ /* 0x000fe20007f3e0ff */
[----:B------:R-:W-:Y:S04]  /*14b70*/  STL [R1+0x5f8], R68 ;  /* 0x0005f84401007387 */ /* 0x000fe80000100800 */
[----:B------:R-:W-:Y:S01]  /*14b80*/  STL [R1+0x5f4], R84 ;  /* 0x0005f45401007387 */ /* 0x000fe20000100800 */
[----:B------:R-:W-:Y:S01]  /*14b90*/  IMAD.X R14, R5, 0x1, R14, P1 ;  /* 0x00000001050e7824 */ /* 0x000fe200008e060e */
[----:B------:R-:W-:-:S04]  /*14ba0*/  PRMT R92, RZ, 0x7610, R92 ;  /* 0x00007610ff5c7816 */ /* 0x000fc8000000005c */
[----:B0-----:R-:W-:Y:S02]  /*14bb0*/  @P2 IMAD.MOV.U32 R6, RZ, RZ, R10 ;  /* 0x000000ffff062224 */ /* 0x001fe400078e000a */
[----:B------:R-:W-:-:S05]  /*14bc0*/  @P2 IMAD.MOV.U32 R7, RZ, RZ, R14 ;  /* 0x000000ffff072224 */ /* 0x000fca00078e000e */
[----:B------:R0:W4:Y:S04]  /*14bd0*/  @P2 LDG.E.U8 R92, desc[UR18][R6.64] ;  /* 0x00000012065c2981 */ /* 0x000128000c1e1100 */
[----:B---3--:R1:W-:Y:S04]  /*14be0*/  STL [R1+0x4], R9 ;  /* 0x0000040901007387 */ /* 0x0083e80000100800 */
[----:B-1----:R-:W3:Y:S04]  /*14bf0*/  LDL.LU R9, [R1+0x1a4] ;  /* 0x0001a40001097983 */ /* 0x002ee80000300800 */
[----:B------:R-:W-:Y:S04]  /*14c00*/  STL [R1+0x600], R10 ;  /* 0x0006000a01007387 */ /* 0x000fe80000100800 */
[----:B------:R1:W-:Y:S04]  /*14c10*/  STL [R1+0x5fc], R14 ;  /* 0x0005fc0e01007387 */ /* 0x0003e80000100800 */
[----:B-1----:R-:W3:Y:S01]  /*14c20*/  LDL.LU R14, [R1+0x1a0] ;  /* 0x0001a000010e7983 */ /* 0x002ee20000300800 */
[----:B------:R-:W-:-:S02]  /*14c30*/  ISETP.GT.AND P2, PT, R8, 0x66, PT ;  /* 0x000000660800780c */ /* 0x000fc40003f44270 */
[----:B--2---:R-:W-:Y:S01]  /*14c40*/  IADD3 R11, P1, PT, R3, R11, RZ ;  /* 0x0000000b030b7210 */ /* 0x004fe20007f3e0ff */
[----:B------:R-:W2:Y:S01]  /*14c50*/  LDL.LU R10, [R1+0x608] ;  /* 0x00060800010a7983 */ /* 0x000ea20000300800 */
[----:B------:R-:W-:-:S03]  /*14c60*/  PRMT R90, RZ, 0x7610, R90 ;  /* 0x00007610ff5a7816 */ /* 0x000fc6000000005a */
[----:B----4-:R-:W-:-:S06]  /*14c70*/  IMAD.X R15, R5, 0x1, R15, P1 ;  /* 0x00000001050f7824 */ /* 0x010fcc00008e060f */
[----:B0-----:R-:W-:Y:S02]  /*14c80*/  @P2 IMAD.MOV.U32 R6, RZ, RZ, R11 ;  /* 0x000000ffff062224 */ /* 0x001fe400078e000b */
[----:B------:R-:W-:-:S05]  /*14c90*/  @P2 IMAD.MOV.U32 R7, RZ, RZ, R15 ;  /* 0x000000ffff072224 */ /* 0x000fca00078e000f */
[----:B------:R0:W4:Y:S01]  /*14ca0*/  @P2 LDG.E.U8 R90, desc[UR18][R6.64] ;  /* 0x00000012065a2981 */ /* 0x000122000c1e1100 */
[----:B------:R-:W-:Y:S02]  /*14cb0*/  ISETP.GT.AND P2, PT, R8, 0x67, PT ;  /* 0x000000670800780c */ /* 0x000fe40003f44270 */
[----:B------:R-:W-:Y:S01]  /*14cc0*/  PRMT R88, RZ, 0x7610, R88 ;  /* 0x00007610ff587816 */ /* 0x000fe20000000058 */
[----:B------:R-:W-:Y:S04]  /*14cd0*/  STL [R1+0x834], R92 ;  /* 0x0008345c01007387 */ /* 0x000fe80000100800 */
[----:B------:R1:W-:Y:S04]  /*14ce0*/  STL [R1+0x488], R11 ;  /* 0x0004880b01007387 */ /* 0x0003e80000100800 */
[----:B------:R0:W-:Y:S04]  /*14cf0*/  STL [R1+0x484], R15 ;  /* 0x0004840f01007387 */ /* 0x0001e80000100800 */
[----:B-1----:R-:W2:Y:S04]  /*14d00*/  LDL.LU R11, [R1+0x604] ;  /* 0x00060400010b7983 */ /* 0x002ea80000300800 */
[----:B------:R-:W2:Y:S04]  /*14d10*/  LDL.LU R68, [R1+0x60c] ;  /* 0x00060c0001447983 */ /* 0x000ea80000300800 */
[----:B0-----:R-:W2:Y:S01]  /*14d20*/  LDL.LU R15, [R1+0x610] ;  /* 0x00061000010f7983 */ /* 0x001ea20000300800 */
[----:B---3--:R-:W-:-:S05]  /*14d30*/  IADD3 R9, P1, PT, R3, R9, RZ ;  /* 0x0000000903097210 */ /* 0x008fca0007f3e0ff */
[----:B------:R-:W-:Y:S02]  /*14d40*/  @P2 IMAD.MOV.U32 R6, RZ, RZ, R9 ;  /* 0x000000ffff062224 */ /* 0x000fe400078e0009 */
[----:B------:R-:W-:-:S04]  /*14d50*/  IMAD.X R14, R5, 0x1, R14, P1 ;  /* 0x00000001050e7824 */ /* 0x000fc800008e060e */
[----:B------:R-:W-:-:S05]  /*14d60*/  @P2 IMAD.MOV.U32 R7, RZ, RZ, R14 ;  /* 0x000000ffff072224 */ /* 0x000fca00078e000e */
[----:B------:R0:W3:Y:S01]  /*14d70*/  @P2 LDG.E.U8 R88, desc[UR18][R6.64] ;  /* 0x0000001206582981 */ /* 0x0000e2000c1e1100 */
[----:B------:R-:W-:-:S03]  /*14d80*/  ISETP.GT.AND P2, PT, R8, 0x68, PT ;  /* 0x000000680800780c */ /* 0x000fc60003f44270 */
[----:B----4-:R-:W-:Y:S04]  /*14d90*/  STL [R1+0x820], R90 ;  /* 0x0008205a01007387 */ /* 0x010fe80000100800 */
[----:B------:R-:W-:Y:S04]  /*14da0*/  STL [R1+0x1a4], R9 ;  /* 0x0001a40901007387 */ /* 0x000fe80000100800 */
[----:B------:R1:W-:Y:S01]  /*14db0*/  STL [R1+0x1a0], R14 ;  /* 0x0001a00e01007387 */ /* 0x0003e20000100800 */
[----:B--2---:R-:W-:-:S03]  /*14dc0*/  IADD3 R10, P1, PT, R3, R10, RZ ;  /* 0x0000000a030a7210 */ /* 0x004fc60007f3e0ff */
[----:B-1----:R-:W2:Y:S04]  /*14dd0*/  LDL.LU R14, [R1+0x614] ;  /* 0x00061400010e7983 */ /* 0x002ea80000300800 */
[----:B------:R-:W4:Y:S01]  /*14de0*/  LDL.LU R9, [R1+0x618] ;  /* 0x0006180001097983 */ /* 0x000f220000300800 */
[----:B------:R-:W-:Y:S01]  /*14df0*/  IMAD.X R11, R5, 0x1, R11, P1 ;  /* 0x00000001050b7824 */ /* 0x000fe200008e060b */
[----:B------:R-:W-:Y:S01]  /*14e00*/  PRMT R28, RZ, 0x7610, R28 ;  /* 0x00007610ff1c7816 */ /* 0x000fe2000000001c */
[----:B0-----:R-:W-:Y:S02]  /*14e10*/  @P2 IMAD.MOV.U32 R6, RZ, RZ, R10 ;  /* 0x000000ffff062224 */ /* 0x001fe400078e000a */
[----:B------:R-:W-:Y:S01]  /*14e20*/  @P2 IMAD.MOV.U32 R7, RZ, RZ, R11 ;  /* 0x000000ffff072224 */ /* 0x000fe200078e000b */
[----:B------:R-:W-:-:S04]  /*14e30*/  IADD3 R15, P1, PT, R3, R15, RZ ;  /* 0x0000000f030f7210 */ /* 0x000fc80007f3e0ff */
[----:B------:R0:W2:Y:S01]  /*14e40*/  @P2 LDG.E.U8 R28, desc[UR18][R6.64] ;  /* 0x00000012061c2981 */ /* 0x0000a2000c1e1100 */
[----:B------:R-:W-:Y:S01]  /*14e50*/  ISETP.GT.AND P2, PT, R8, 0x69, PT ;  /* 0x000000690800780c */ /* 0x000fe20003f44270 */
[----:B------:R-:W-:-:S12]  /*14e60*/  IMAD.X R68, R5, 0x1, R68, P1 ;  /* 0x0000000105447824 */ /* 0x000fd800008e0644 */
[----:B0-----:R-:W-:Y:S02]  /*14e70*/  @P2 IMAD.MOV.U32 R7, RZ, RZ, R68 ;  /* 0x000000ffff072224 */ /* 0x001fe400078e0044 */
[----:B------:R-:W-:Y:S01]  /*14e80*/  @P2 IMAD.MOV.U32 R6, RZ, RZ, R15 ;  /* 0x000000ffff062224 */ /* 0x000fe200078e000f */
[----:B---3--:R-:W-:Y:S04]  /*14e90*/  STL [R1+0x824], R88 ;  /* 0x0008245801007387 */ /* 0x008fe80000100800 */
[----:B------:R-:W-:Y:S04]  /*14ea0*/  STL [R1+0x608], R10 ;  /* 0x0006080a01007387 */ /* 0x000fe80000100800 */
[----:B------:R0:W-:Y:S04]  /*14eb0*/  STL [R1+0x604], R11 ;  /* 0x0006040b01007387 */ /* 0x0001e80000100800 */
[----:B0-----:R-:W3:Y:S04]  /*14ec0*/  LDL.LU R11, [R1+0x61c] ;  /* 0x00061c00010b7983 */ /* 0x001ee80000300800 */
[----:B------:R-:W3:Y:S04]  /*14ed0*/  LDL.LU R10, [R1+0x620] ;  /* 0x00062000010a7983 */ /* 0x000ee80000300800 */
[----:B------:R-:W-:Y:S04]  /*14ee0*/  STL [R1+0x610], R15 ;  /* 0x0006100f01007387 */ /* 0x000fe80000100800 */
[----:B------:R0:W-:Y:S04]  /*14ef0*/  STL [R1+0x60c], R68 ;  /* 0x00060c4401007387 */ /* 0x0001e80000100800 */
[----:B0-----:R-:W3:Y:S04]  /*14f00*/  LDL.LU R68, [R1+0x624] ;  /* 0x0006240001447983 */ /* 0x001ee80000300800 */
[----:B------:R-:W3:Y:S01]  /*14f10*/  LDL.LU R15, [R1+0x628] ;  /* 0x00062800010f7983 */ /* 0x000ee20000300800 */
[----:B------:R-:W-:-:S06]  /*14f20*/  PRMT R44, RZ, 0x7610, R44 ;  /* 0x00007610ff2c7816 */ /* 0x000fcc000000002c */
[----:B------:R0:W3:Y:S01]  /*14f30*/  @P2 LDG.E.U8 R44, desc[UR18][R6.64] ;  /* 0x00000012062c2981 */ /* 0x0000e2000c1e1100 */
[----:B------:R-:W-:Y:S02]  /*14f40*/  ISETP.GT.AND P2, PT, R8, 0x6a, PT ;  /* 0x0000006a0800780c */ /* 0x000fe40003f44270 */
[----:B----4-:R-:W-:Y:S02]  /*14f50*/  IADD3 R9, P1, PT, R3, R9, RZ ;  /* 0x0000000903097210 */ /* 0x010fe40007f3e0ff */
[----:B------:R-:W-:-:S03]  /*14f60*/  PRMT R73, RZ, 0x7610, R73 ;  /* 0x00007610ff497816 */ /* 0x000fc60000000049 */
[----:B--2---:R-:W-:-:S06]  /*14f70*/  IMAD.X R14, R5, 0x1, R14, P1 ;  /* 0x00000001050e7824 */ /* 0x004fcc00008e060e */
[----:B0-----:R-:W-:Y:S02]  /*14f80*/  @P2 IMAD.MOV.U32 R6, RZ, RZ, R9 ;  /* 0x000000ffff062224 */ /* 0x001fe400078e0009 */
[----:B------:R-:W-:-:S05]  /*14f90*/  @P2 IMAD.MOV.U32 R7, RZ, RZ, R14 ;  /* 0x000000ffff072224 */ /* 0x000fca00078e000e */
[----:B------:R0:W2:Y:S01]  /*14fa0*/  @P2 LDG.E.U8 R73, desc[UR18][R6.64] ;  /* 0x0000001206492981 */ /* 0x0000a2000c1e1100 */
[----:B------:R-:W-:Y:S02]  /*14fb0*/  ISETP.GT.AND P2, PT, R8, 0x6b, PT ;  /* 0x0000006b0800780c */ /* 0x000fe40003f44270 */
[----:B------:R-:W-:Y:S01]  /*14fc0*/  PRMT R80, RZ, 0x7610, R80 ;  /* 0x00007610ff507816 */ /* 0x000fe20000000050 */
[----:B------:R-:W-:Y:S04]  /*14fd0*/  STL [R1+0x618], R9 ;  /* 0x0006180901007387 */ /* 0x000fe80000100800 */
[----:B------:R1:W-:Y:S01]  /*14fe0*/  STL [R1+0x614], R14 ;  /* 0x0006140e01007387 */ /* 0x0003e20000100800 */
[----:B------:R-:W-:-:S03]  /*14ff0*/  PRMT R79, RZ, 0x7610, R79 ;  /* 0x00007610ff4f7816 */ /* 0x000fc6000000004f */
[----:B-1----:R-:W4:Y:S04]  /*15000*/  LDL.LU R14, [R1+0x62c] ;  /* 0x00062c00010e7983 */ /* 0x002f280000300800 */
[----:B------:R-:W2:Y:S01]  /*15010*/  LDL.LU R9, [R1+0x630] ;  /* 0x0006300001097983 */ /* 0x000ea20000300800 */
[----:B---3--:R-:W-:-:S05]  /*15020*/  IADD3 R10, P1, PT, R3, R10, RZ ;  /* 0x0000000a030a7210 */ /* 0x008fca0007f3e0ff */
[----:B------:R-:W-:Y:S02]  /*15030*/  IMAD.X R11, R5, 0x1, R11, P1 ;  /* 0x00000001050b7824 */ /* 0x000fe400008e060b */
[----:B0-----:R-:W-:Y:S02]  /*15040*/  @P2 IMAD.MOV.U32 R6, RZ, RZ, R10 ;  /* 0x000000ffff062224 */ /* 0x001fe400078e000a */
[----:B------:R-:W-:-:S05]  /*15050*/  @P2 IMAD.MOV.U32 R7, RZ, RZ, R11 ;  /* 0x000000ffff072224 */ /* 0x000fca00078e000b */
[----:B------:R0:W3:Y:S01]  /*15060*/  @P2 LDG.E.U8 R80, desc[UR18][R6.64] ;  /* 0x0000001206502981 */ /* 0x0000e2000c1e1100 */
[----:B------:R-:W-:Y:S02]  /*15070*/  ISETP.GT.AND P2, PT, R8, 0x6c, PT ;  /* 0x0000006c0800780c */ /* 0x000fe40003f44270 */
[----:B------:R-:W-:-:S05]  /*15080*/  IADD3 R15, P1, PT, R3, R15, RZ ;  /* 0x0000000f030f7210 */ /* 0x000fca0007f3e0ff */
[----:B------:R-:W-:-:S06]  /*15090*/  IMAD.X R68, R5, 0x1, R68, P1 ;  /* 0x0000000105447824 */ /* 0x000fcc00008e0644 */
[----:B0-----:R-:W-:Y:S02]  /*150a0*/  @P2 IMAD.MOV.U32 R6, RZ, RZ, R15 ;  /* 0x000000ffff062224 */ /* 0x001fe400078e000f */
[----:B------:R-:W-:-:S05]  /*150b0*/  @P2 IMAD.MOV.U32 R7, RZ, RZ, R68 ;  /* 0x000000ffff072224 */ /* 0x000fca00078e0044 */
[----:B------:R0:W3:Y:S04]  /*150c0*/  @P2 LDG.E.U8 R79, desc[UR18][R6.64] ;  /* 0x00000012064f2981 */ /* 0x0000e8000c1e1100 */
[----:B------:R-:W-:Y:S04]  /*150d0*/  STL [R1+0x620], R10 ;  /* 0x0006200a01007387 */ /* 0x000fe80000100800 */
[----:B------:R1:W-:Y:S04]  /*150e0*/  STL [R1+0x61c], R11 ;  /* 0x00061c0b01007387 */ /* 0x0003e80000100800 */
[----:B-1----:R-:W3:Y:S04]  /*150f0*/  LDL.LU R11, [R1+0x1a8] ;  /* 0x0001a800010b7983 */ /* 0x002ee80000300800 */
[----:B------:R-:W3:Y:S01]  /*15100*/  LDL.LU R10, [R1+0x1ac] ;  /* 0x0001ac00010a7983 */ /* 0x000ee20000300800 */
[----:B------:R-:W-:-:S03]  /*15110*/  ISETP.GT.AND P2, PT, R8, 0x6d, PT ;  /* 0x0000006d0800780c */ /* 0x000fc60003f44270 */
[----:B------:R1:W-:Y:S01]  /*15120*/  STL [R1+0x628], R15 ;  /* 0x0006280f01007387 */ /* 0x0003e20000100800 */
[----:B------:R-:W-:-:S03]  /*15130*/  PRMT R78, RZ, 0x7610, R78 ;  /* 0x00007610ff4e7816 */ /* 0x000fc6000000004e */
[----:B------:R0:W-:Y:S01]  /*15140*/  STL [R1+0x624], R68 ;  /* 0x0006244401007387 */ /* 0x0001e20000100800 */
[----:B--2---:R-:W-:-:S03]  /*15150*/  IADD3 R9, P1, PT, R3, R9, RZ ;  /* 0x0000000903097210 */ /* 0x004fc60007f3e0ff */
[----:B-1----:R-:W2:Y:S02]  /*15160*/  LDL.LU R15, [R1+0x1b4] ;  /* 0x0001b400010f7983 */ /* 0x002ea40000300800 */
[----:B----4-:R-:W-:Y:S02]  /*15170*/  IMAD.X R14, R5, 0x1, R14, P1 ;  /* 0x00000001050e7824 */ /* 0x010fe400008e060e */
[----:B0-----:R-:W-:Y:S02]  /*15180*/  @P2 IMAD.MOV.U32 R6, RZ, RZ, R9 ;  /* 0x000000ffff062224 */ /* 0x001fe400078e0009 */
[----:B------:R-:W-:-:S05]  /*15190*/  @P2 IMAD.MOV.U32 R7, RZ, RZ, R14 ;  /* 0x000000ffff072224 */ /* 0x000fca00078e000e */
[----:B------:R0:W4:Y:S01]  /*151a0*/  @P2 LDG.E.U8 R78, desc[UR18][R6.64] ;  /* 0x00000012064e2981 */ /* 0x000122000c1e1100 */
[----:B------:R-:W-:Y:S02]  /*151b0*/  ISETP.GT.AND P2, PT, R8, 0x6e, PT ;  /* 0x0000006e0800780c */ /* 0x000fe40003f44270 */
[----:B------:R-:W-:Y:S01]  /*151c0*/  PRMT R77, RZ, 0x7610, R77 ;  /* 0x00007610ff4d7816 */ /* 0x000fe2000000004d */
[----:B---3--:R-:W-:Y:S04]  /*151d0*/  STL [R1+0x844], R79 ;  /* 0x0008444f01007387 */ /* 0x008fe80000100800 */
[----:B------:R1:W-:Y:S04]  /*151e0*/  STL [R1+0x630], R9 ;  /* 0x0006300901007387 */ /* 0x0003e80000100800 */
[----:B------:R-:W-:Y:S04]  /*151f0*/  STL [R1+0x62c], R14 ;  /* 0x00062c0e01007387 */ /* 0x000fe80000100800 */
[----:B------:R-:W3:Y:S01]  /*15200*/  LDL.LU R68, [R1+0x1b0] ;  /* 0x0001b00001447983 */ /* 0x000ee20000300800 */
[----:B------:R-:W-:-:S03]  /*15210*/  PRMT R76, RZ, 0x7610, R76 ;  /* 0x00007610ff4c7816 */ /* 0x000fc6000000004c */
[----:B-1----:R-:W3:Y:S01]  /*15220*/  LDL.LU R9, [R1+0x638] ;  /* 0x0006380001097983 */ /* 0x002ee20000300800 */
[----:B------:R-:W-:-:S05]  /*15230*/  IADD3 R10, P1, PT, R3, R10, RZ ;  /* 0x0000000a030a7210 */ /* 0x000fca0007f3e0ff */
[----:B------:R-:W-:Y:S02]  /*15240*/  IMAD.X R11, R5, 0x1, R11, P1 ;  /* 0x00000001050b7824 */ /* 0x000fe400008e060b */
[----:B0-----:R-:W-:Y:S02]  /*15250*/  @P2 IMAD.MOV.U32 R6, RZ, RZ, R10 ;  /* 0x000000ffff062224 */ /* 0x001fe400078e000a */
[----:B------:R-:W-:-:S05]  /*15260*/  @P2 IMAD.MOV.U32 R7, RZ, RZ, R11 ;  /* 0x000000ffff072224 */ /* 0x000fca00078e000b */
[----:B------:R0:W3:Y:S01]  /*15270*/  @P2 LDG.E.U8 R77, desc[UR18][R6.64] ;  /* 0x00000012064d2981 */ /* 0x0000e2000c1e1100 */
[----:B------:R-:W-:Y:S02]  /*15280*/  ISETP.GT.AND P2, PT, R8, 0x6f, PT ;  /* 0x0000006f0800780c */ /* 0x000fe40003f44270 */
[----:B--2---:R-:W-:Y:S01]  /*15290*/  IADD3 R15, P1, PT, R3, R15, RZ ;  /* 0x0000000f030f7210 */ /* 0x004fe20007f3e0ff */
[----:B----4-:R-:W-:Y:S10]  /*152a0*/  STL [R1+0x838], R78 ;  /* 0x0008384e01007387 */ /* 0x010ff40000100800 */
[----:B0-----:R-:W-:Y:S01]  /*152b0*/  @P2 IMAD.MOV.U32 R6, RZ, RZ, R15 ;  /* 0x000000ffff062224 */ /* 0x001fe200078e000f */
[----:B------:R0:W-:Y:S04]  /*152c0*/  STL [R1+0x1ac], R10 ;  /* 0x0001ac0a01007387 */ /* 0x0001e80000100800 */
[----:B------:R1:W-:Y:S04]  /*152d0*/  STL [R1+0x1a8], R11 ;  /* 0x0001a80b01007387 */ /* 0x0003e80000100800 */
[----:B0-----:R-:W2:Y:S04]  /*152e0*/  LDL.LU R10, [R1+0x634] ;  /* 0x00063400010a7983 */ /* 0x001ea80000300800 */
[----:B------:R-:W4:Y:S04]  /*152f0*/  LDL.LU R14, [R1+0x63c] ;  /* 0x00063c00010e7983 */ /* 0x000f280000300800 */
[----:B-1----:R-:W4:Y:S01]  /*15300*/  LDL.LU R11, [R1+0x640] ;  /* 0x00064000010b7983 */ /* 0x002f220000300800 */
[----:B---3--:R-:W-:-:S04]  /*15310*/  IMAD.X R68, R5, 0x1, R68, P1 ;  /* 0x0000000105447824 */ /* 0x008fc800008e0644 */
[----:B------:R-:W-:-:S05]  /*15320*/  @P2 IMAD.MOV.U32 R7, RZ, RZ, R68 ;  /* 0x000000ffff072224 */ /* 0x000fca00078e0044 */
[----:B------:R0:W3:Y:S04]  /*15330*/  @P2 LDG.E.U8 R76, desc[UR18][R6.64] ;  /* 0x00000012064c2981 */ /* 0x0000e8000c1e1100 */
[----:B------:R-:W-:Y:S04]  /*15340*/  STL [R1+0x828], R77 ;  /* 0x0008284d01007387 */ /* 0x000fe80000100800 */
[----:B------:R-:W-:Y:S04]  /*15350*/  STL [R1+0x1b4], R15 ;  /* 0x0001b40f01007387 */ /* 0x000fe80000100800 */
[----:B------:R1:W-:Y:S04]  /*15360*/  STL [R1+0x1b0], R68 ;  /* 0x0001b04401007387 */ /* 0x0003e80000100800 */
[----:B-1----:R-:W3:Y:S04]  /*15370*/  LDL.LU R68, [R1+0x644] ;  /* 0x0006440001447983 */ /* 0x002ee80000300800 */
[----:B------:R-:W3:Y:S01]  /*15380*/  LDL.LU R15, [R1+0x648] ;  /* 0x00064800010f7983 */ /* 0x000ee20000300800 */
[----:B------:R-:W-:-:S02]  /*15390*/  ISETP.GT.AND P2, PT, R8, 0x70, PT ;  /* 0x000000700800780c */ /* 0x000fc40003f44270 */
[----:B------:R-:W-:Y:S02]  /*153a0*/  IADD3 R9, P1, PT, R3, R9, RZ ;  /* 0x0000000903097210 */ /* 0x000fe40007f3e0ff */
[----:B------:R-:W-:-:S03]  /*153b0*/  PRMT R31, RZ, 0x7610, R31 ;  /* 0x00007610ff1f7816 */ /* 0x000fc6000000001f */
[----:B--2---:R-:W-:-:S06]  /*153c0*/  IMAD.X R10, R5, 0x1, R10, P1 ;  /* 0x00000001050a7824 */ /* 0x004fcc00008e060a */
[----:B0-----:R-:W-:Y:S02]  /*153d0*/  @P2 IMAD.MOV.U32 R6, RZ, RZ, R9 ;  /* 0x000000ffff062224 */ /* 0x001fe400078e0009 */
[----:B------:R-:W-:-:S05]  /*153e0*/  @P2 IMAD.MOV.U32 R7, RZ, RZ, R10 ;  /* 0x000000ffff072224 */ /* 0x000fca00078e000a */
[----:B------:R0:W2:Y:S01]  /*153f0*/  @P2 LDG.E.U8 R31, desc[UR18][R6.64] ;  /* 0x00000012061f2981 */ /* 0x0000a2000c1e1100 */
[----:B------:R-:W-:Y:S02]  /*15400*/  ISETP.GT.AND P2, PT, R8, 0x71, PT ;  /* 0x000000710800780c */ /* 0x000fe40003f44270 */
[----:B----4-:R-:W-:Y:S02]  /*15410*/  IADD3 R11, P1, PT, R3, R11, RZ ;  /* 0x0000000b030b7210 */ /* 0x010fe40007f3e0ff */
[----:B------:R-:W-:-:S03]  /*15420*/  PRMT R47, RZ, 0x7610, R47 ;  /* 0x00007610ff2f7816 */ /* 0x000fc6000000002f */
[----:B------:R-:W-:-:S06]  /*15430*/  IMAD.X R14, R5, 0x1, R14, P1 ;  /* 0x00000001050e7824 */ /* 0x000fcc00008e060e */
[----:B0-----:R-:W-:Y:S02]  /*15440*/  @P2 IMAD.MOV.U32 R6, RZ, RZ, R11 ;  /* 0x000000ffff062224 */ /* 0x001fe400078e000b */
[----:B------:R-:W-:-:S05]  /*15450*/  @P2 IMAD.MOV.U32 R7, RZ, RZ, R14 ;  /* 0x000000ffff072224 */ /* 0x000fca00078e000e */
[----:B------:R0:W4:Y:S01]  /*15460*/  @P2 LDG.E.U8 R47, desc[UR18][R6.64] ;  /* 0x00000012062f2981 */ /* 0x000122000c1e1100 */
[----:B------:R-:W-:Y:S02]  /*15470*/  ISETP.GT.AND P2, PT, R8, RZ, PT ;  /* 0x000000ff0800720c */ /* 0x000fe40003f44270 */
[----:B------:R-:W-:Y:S02]  /*15480*/  IADD3 R0, P1, PT, R3, R0, RZ ;  /* 0x0000000003007210 */ /* 0x000fe40007f3e0ff */
[----:B------:R-:W-:-:S03]  /*15490*/  PRMT R17, RZ, 0x7610, R17 ;  /* 0x00007610ff117816 */ /* 0x000fc60000000011 */
[----:B------:R-:W-:-:S06]  /*154a0*/  IMAD.X R2, R5, 0x1, R2, P1 ;  /* 0x0000000105027824 */ /* 0x000fcc00008e0602 */
[----:B0-----:R-:W-:Y:S02]  /*154b0*/  @P2 IMAD.MOV.U32 R6, RZ, RZ, R0 ;  /* 0x000000ffff062224 */ /* 0x001fe400078e0000 */
[----:B------:R-:W-:-:S05]  /*154c0*/  @P2 IMAD.MOV.U32 R7, RZ, RZ, R2 ;  /* 0x000000ffff072224 */ /* 0x000fca00078e0002 */
[----:B------:R0:W2:Y:S01]  /*154d0*/  @P2 LDG.E.U8 R17, desc[UR18][R6.64] ;  /* 0x0000001206112981 */ /* 0x0000a2000c1e1100 */
[----:B------:R-:W-:-:S03]  /*154e0*/  ISETP.GT.AND P2, PT, R8, 0x72, PT ;  /* 0x000000720800780c */ /* 0x000fc60003f44270 */
[----:B---3--:R-:W-:Y:S04]  /*154f0*/  STL [R1+0x82c], R76 ;  /* 0x00082c4c01007387 */ /* 0x008fe80000100800 */
[----:B------:R-:W-:Y:S04]  /*15500*/  STL [R1+0x638], R9 ;  /* 0x0006380901007387 */ /* 0x000fe80000100800 */
[----:B------:R1:W-:Y:S04]  /*15510*/  STL [R1+0x634], R10 ;  /* 0x0006340a01007387 */ /* 0x0003e80000100800 */
[----:B-1----:R-:W3:Y:S04]  /*15520*/  LDL.LU R10, [R1+0x64c] ;  /* 0x00064c00010a7983 */ /* 0x002ee80000300800 */
[----:B------:R-:W2:Y:S04]  /*15530*/  LDL.LU R9, [R1+0x650] ;  /* 0x0006500001097983 */ /* 0x000ea80000300800 */
[----:B------:R-:W-:Y:S04]  /*15540*/  STL [R1+0x640], R11 ;  /* 0x0006400b01007387 */ /* 0x000fe80000100800 */
[----:B------:R1:W-:Y:S04]  /*15550*/  STL [R1+0x63c], R14 ;  /* 0x00063c0e01007387 */ /* 0x0003e80000100800 */
[----:B-1----:R-:W4:Y:S04]  /*15560*/  LDL.LU R14, [R1+0x654] ;  /* 0x00065400010e7983 */ /* 0x002f280000300800 */
[----:B------:R-:W4:Y:S01]  /*15570*/  LDL.LU R11, [R1+0x658] ;  /* 0x00065800010b7983 */ /* 0x000f220000300800 */
[----:B------:R-:W-:-:S03]  /*15580*/  IADD3 R15, P1, PT, R3, R15, RZ ;  /* 0x0000000f030f7210 */ /* 0x000fc60007f3e0ff */
[----:B------:R-:W-:Y:S02]  /*15590*/  STL [R1+0x83c], R0 ;  /* 0x00083c0001007387 */ /* 0x000fe40000100800 */
[----:B------:R-:W-:Y:S02]  /*155a0*/  IMAD.X R68, R5, 0x1, R68, P1 ;  /* 0x0000000105447824 */ /* 0x000fe400008e0644 */
[----:B------:R-:W-:Y:S01]  /*155b0*/  STL [R1+0x830], R2 ;  /* 0x0008300201007387 */ /* 0x000fe20000100800 */
[----:B0-----:R-:W-:-:S03]  /*155c0*/  @P2 IMAD.MOV.U32 R6, RZ, RZ, R15 ;  /* 0x000000ffff062224 */ /* 0x001fc600078e000f */
[----:B------:R0:W-:Y:S04]  /*155d0*/  STL [R1+0x648], R15 ;  /* 0x0006480f01007387 */ /* 0x0001e80000100800 */
[----:B------:R-:W-:Y:S04]  /*155e0*/  STL [R1+0x644], R68 ;  /* 0x0006444401007387 */ /* 0x000fe80000100800 */
[----:B0-----:R-:W4:Y:S04]  /*155f0*/  LDL.LU R15, [R1+0x65c] ;  /* 0x00065c00010f7983 */ /* 0x001f280000300800 */
[----:B------:R-:W4:Y:S01]  /*15600*/  LDL.LU R0, [R1+0x660] ;  /* 0x0006600001007983 */ /* 0x000f220000300800 */
[----:B------:R-:W-:Y:S01]  /*15610*/  PRMT R65, RZ, 0x7610, R65 ;  /* 0x00007610ff417816 */ /* 0x000fe20000000041 */
[----:B------:R-:W-:-:S05]  /*15620*/  @P2 IMAD.MOV.U32 R7, RZ, RZ, R68 ;  /* 0x000000ffff072224 */ /* 0x000fca00078e0044 */
[----:B------:R0:W4:Y:S01]  /*15630*/  @P2 LDG.E.U8 R65, desc[UR18][R6.64] ;  /* 0x0000001206412981 */ /* 0x000122000c1e1100 */
[----:B------:R-:W-:Y:S02]  /*15640*/  ISETP.GT.AND P2, PT, R8, 0x73, PT ;  /* 0x000000730800780c */ /* 0x000fe40003f44270 */
[----:B------:R-:W-:Y:S02]  /*15650*/  PRMT R75, RZ, 0x7610, R75 ;  /* 0x00007610ff4b7816 */ /* 0x000fe4000000004b */
[----:B------:R-:W-:Y:S02]  /*15660*/  PRMT R72, RZ, 0x7610, R72 ;  /* 0x00007610ff487816 */ /* 0x000fe40000000048 */
[----:B------:R-:W-:Y:S02]  /*15670*/  PRMT R71, RZ, 0x7610, R71 ;  /* 0x00007610ff477816 */ /* 0x000fe40000000047 */
[----:B--2---:R-:W-:-:S05]  /*15680*/  IADD3 R9, P1, PT, R3, R9, RZ ;  /* 0x0000000903097210 */ /* 0x004fca0007f3e0ff */
[----:B---3--:R-:W-:Y:S02]  /*15690*/  IMAD.X R10, R5, 0x1, R10, P1 ;  /* 0x00000001050a7824 */ /* 0x008fe400008e060a */
[----:B0-----:R-:W-:Y:S02]  /*156a0*/  @P2 IMAD.MOV.U32 R6, RZ, RZ, R9 ;  /* 0x000000ffff062224 */ /* 0x001fe400078e0009 */
[----:B------:R-:W-:-:S05]  /*156b0*/  @P2 IMAD.MOV.U32 R7, RZ, RZ, R10 ;  /* 0x000000ffff072224 */ /* 0x000fca00078e000a */
[----:B------:R0:W2:Y:S01]  /*156c0*/  @P2 LDG.E.U8 R75, desc[UR18][R6.64] ;  /* 0x00000012064b2981 */ /* 0x0000a2000c1e1100 */
[----:B------:R-:W-:Y:S02]  /*156d0*/  ISETP.GT.AND P2, PT, R8, 0x74, PT ;  /* 0x000000740800780c */ /* 0x000fe40003f44270 */
[----:B----4-:R-:W-:-:S05]  /*156e0*/  IADD3 R11, P1, PT, R3, R11, RZ ;  /* 0x0000000b030b7210 */ /* 0x010fca0007f3e0ff */
[----:B------:R-:W-:-:S06]  /*156f0*/  IMAD.X R14, R5, 0x1, R14, P1 ;  /* 0x00000001050e7824 */ /* 0x000fcc00008e060e */
[----:B0-----:R-:W-:Y:S02]  /*15700*/  @P2 IMAD.MOV.U32 R6, RZ, RZ, R11 ;  /* 0x000000ffff062224 */ /* 0x001fe400078e000b */
[----:B------:R-:W-:-:S05]  /*15710*/  @P2 IMAD.MOV.U32 R7, RZ, RZ, R14 ;  /* 0x000000ffff072224 */ /* 0x000fca00078e000e */
[----:B------:R0:W3:Y:S01]  /*15720*/  @P2 LDG.E.U8 R72, desc[UR18][R6.64] ;  /* 0x0000001206482981 */ /* 0x0000e2000c1e1100 */
[----:B------:R-:W-:-:S03]  /*15730*/  ISETP.GT.AND P2, PT, R8, 0x75, PT ;  /* 0x000000750800780c */ /* 0x000fc60003f44270 */
[----:B------:R-:W-:Y:S04]  /*15740*/  STL [R1+0x650], R9 ;  /* 0x0006500901007387 */ /* 0x000fe80000100800 */
[----:B------:R1:W-:Y:S01]  /*15750*/  STL [R1+0x64c], R10 ;  /* 0x00064c0a01007387 */ /* 0x0003e20000100800 */
[----:B------:R-:W-:-:S05]  /*15760*/  IADD3 R0, P1, PT, R3, R0, RZ ;  /* 0x0000000003007210 */ /* 0x000fca0007f3e0ff */
[----:B------:R-:W-:Y:S01]  /*15770*/  IMAD.X R15, R5, 0x1, R15, P1 ;  /* 0x00000001050f7824 */ /* 0x000fe200008e060f */
[----:B-1----:R-:W4:Y:S01]  /*15780*/  LDL.LU R10, [R1+0x1b8] ;  /* 0x0001b800010a7983 */ /* 0x002f220000300800 */
[----:B0-----:R-:W-:-:S03]  /*15790*/  @P2 IMAD.MOV.U32 R6, RZ, RZ, R0 ;  /* 0x000000ffff062224 */ /* 0x001fc600078e0000 */
[----:B------:R-:W2:Y:S01]  /*157a0*/  LDL.LU R9, [R1+0x1bc] ;  /* 0x0001bc0001097983 */ /* 0x000ea20000300800 */
[----:B------:R-:W-:-:S05]  /*157b0*/  @P2 IMAD.MOV.U32 R7, RZ, RZ, R15 ;  /* 0x000000ffff072224 */ /* 0x000fca00078e000f */
[----:B------:R-:W4:Y:S04]  /*157c0*/  @P2 LDG.E.U8 R71, desc[UR18][R6.64] ;  /* 0x0000001206472981 */ /* 0x000f28000c1e1100 */
[----:B------:R-:W-:Y:S04]  /*157d0*/  STL [R1+0x658], R11 ;  /* 0x0006580b01007387 */ /* 0x000fe80000100800 */
[----:B------:R0:W-:Y:S04]  /*157e0*/  STL [R1+0x654], R14 ;  /* 0x0006540e01007387 */ /* 0x0001e80000100800 */
[----:B0-----:R-:W4:Y:S04]  /*157f0*/  LDL.LU R14, [R1+0x1c0] ;  /* 0x0001c000010e7983 */ /* 0x001f280000300800 */
[----:B------:R-:W4:Y:S04]  /*15800*/  LDL.LU R2, [R1+0x1c4] ;  /* 0x0001c40001027983 */ /* 0x000f280000300800 */
[----:B------:R-:W4:Y:S01]  /*15810*/  LDL.LU R11, [R1+0x664] ;  /* 0x00066400010b7983 */ /* 0x000f220000300800 */
[----:B------:R-:W-:-:S03]  /*15820*/  ISETP.GT.AND P2, PT, R8, 0x76, PT ;  /* 0x000000760800780c */ /* 0x000fc60003f44270 */
[----:B---3--:R-:W-:Y:S04]  /*15830*/  STL [R1+0x848], R72 ;  /* 0x0008484801007387 */ /* 0x008fe80000100800 */
[----:B------:R0:W-:Y:S04]  /*15840*/  STL [R1+0x660], R0 ;  /* 0x0006600001007387 */ /* 0x0001e80000100800 */
[----:B------:R-:W-:Y:S04]  /*15850*/  STL [R1+0x65c], R15 ;  /* 0x00065c0f01007387 */ /* 0x000fe80000100800 */
[----:B0-----:R-:W3:Y:S01]  /*15860*/  LDL.LU R0, [R1+0x668] ;  /* 0x0006680001007983 */ /* 0x001ee20000300800 */
[----:B--2---:R-:W-:-:S05]  /*15870*/  IADD3 R9, P1, PT, R3, R9, RZ ;  /* 0x0000000903097210 */ /* 0x004fca0007f3e0ff */
[----:B----4-:R-:W-:Y:S01]  /*15880*/  IMAD.X R10, R5, 0x1, R10, P1 ;  /* 0x00000001050a7824 */ /* 0x010fe200008e060a */
[----:B------:R-:W-:Y:S01]  /*15890*/  STL [R1+0x840], R71 ;  /* 0x0008404701007387 */ /* 0x000fe20000100800 */
[----:B------:R-:W-:Y:S02]  /*158a0*/  @P2 IMAD.MOV.U32 R6, RZ, RZ, R9 ;  /* 0x000000ffff062224 */ /* 0x000fe400078e0009 */
[----:B------:R-:W-:Y:S01]  /*158b0*/  @P2 IMAD.MOV.U32 R7, RZ, RZ, R10 ;  /* 0x000000ffff072224 */ /* 0x000fe200078e000a */
[----:B------:R-:W-:Y:S04]  /*158c0*/  STL [R1+0x1bc], R9 ;  /* 0x0001bc0901007387 */ /* 0x000fe80000100800 */
[----:B------:R0:W-:Y:S04]  /*158d0*/  STL [R1+0x1b8], R10 ;  /* 0x0001b80a01007387 */ /* 0x0001e80000100800 */
[----:B0-----:R-:W2:Y:S04]  /*158e0*/  LDL.LU R10, [R1+0x66c] ;  /* 0x00066c00010a7983 */ /* 0x001ea80000300800 */
[----:B------:R-:W4:Y:S01]  /*158f0*/  LDL.LU R9, [R1+0x670] ;  /* 0x0006700001097983 */ /* 0x000f220000300800 */
[----:B------:R-:W-:-:S02]  /*15900*/  PRMT R69, RZ, 0x7610, R69 ;  /* 0x00007610ff457816 */ /* 0x000fc40000000045 */
[----:B------:R-:W-:-:S04]  /*15910*/  IADD3 R2, P1, PT, R3, R2, RZ ;  /* 0x0000000203027210 */ /* 0x000fc80007f3e0ff */
[----:B------:R0:W2:Y:S01]  /*15920*/  @P2 LDG.E.U8 R69, desc[UR18][R6.64] ;  /* 0x0000001206452981 */ /* 0x0000a2000c1e1100 */
[----:B------:R-:W-:Y:S01]  /*15930*/  ISETP.GT.AND P2, PT, R8, 0x77, PT ;  /* 0x000000770800780c */ /* 0x000fe20003f44270 */
[----:B------:R-:W-:Y:S02]  /*15940*/  IMAD.X R14, R5, 0x1, R14, P1 ;  /* 0x00000001050e7824 */ /* 0x000fe400008e060e */
[----:B------:R-:W-:Y:S04]  /*15950*/  STL [R1+0x1c4], R2 ;  /* 0x0001c40201007387 */ /* 0x000fe80000100800 */
[----:B------:R1:W-:Y:S06]  /*15960*/  STL [R1+0x1c0], R14 ;  /* 0x0001c00e01007387 */ /* 0x0003ec0000100800 */
[----:B0-----:R-:W-:-:S02]  /*15970*/  @P2 IMAD.MOV.U32 R7, RZ, RZ, R14 ;  /* 0x000000ffff072224 */ /* 0x001fc400078e000e */
[----:B------:R-:W-:Y:S01]  /*15980*/  @P2 IMAD.MOV.U32 R6, RZ, RZ, R2 ;  /* 0x000000ffff062224 */ /* 0x000fe200078e0002 */
[----:B-1----:R-:W2:Y:S04]  /*15990*/  LDL.LU R14, [R1+0x674] ;  /* 0x00067400010e7983 */ /* 0x002ea80000300800 */
[----:B------:R-:W2:Y:S01]  /*159a0*/  LDL.LU R2, [R1+0x678] ;  /* 0x0006780001027983 */ /* 0x000ea20000300800 */
[----:B------:R-:W-:-:S06]  /*159b0*/  PRMT R67, RZ, 0x7610, R67 ;  /* 0x00007610ff437816 */ /* 0x000fcc0000000043 */
[----:B------:R0:W2:Y:S01]  /*159c0*/  @P2 LDG.E.U8 R67, desc[UR18][R6.64] ;  /* 0x0000001206432981 */ /* 0x0000a2000c1e1100 */
[----:B------:R-:W-:Y:S02]  /*159d0*/  ISETP.GT.AND P2, PT, R8, 0x78, PT ;  /* 0x000000780800780c */ /* 0x000fe40003f44270 */
[----:B------:R-:W-:Y:S02]  /*159e0*/  PRMT R30, RZ, 0x7610, R30 ;  /* 0x00007610ff1e7816 */ /* 0x000fe4000000001e */
[----:B---3--:R-:W-:-:S05]  /*159f0*/  IADD3 R0, P1, PT, R3, R0, RZ ;  /* 0x0000000003007210 */ /* 0x008fca0007f3e0ff */
[----:B------:R-:W-:Y:S01]  /*15a00*/  IMAD.X R11, R5, 0x1, R11, P1 ;  /* 0x00000001050b7824 */ /* 0x000fe200008e060b */
[----:B------:R-:W-:Y:S04]  /*15a10*/  STL [R1+0x668], R0 ;  /* 0x0006680001007387 */ /* 0x000fe80000100800 */
[----:B------:R1:W-:Y:S04]  /*15a20*/  STL [R1+0x664], R11 ;  /* 0x0006640b01007387 */ /* 0x0003e80000100800 */
[----:B------:R-:W3:Y:S04]  /*15a30*/  LDL.LU R68, [R1+0x67c] ;  /* 0x00067c0001447983 */ /* 0x000ee80000300800 */
[----:B------:R-:W3:Y:S01]  /*15a40*/  LDL.LU R15, [R1+0x680] ;  /* 0x00068000010f7983 */ /* 0x000ee20000300800 */
[----:B0-----:R-:W-:-:S02]  /*15a50*/  @P2 IMAD.MOV.U32 R6, RZ, RZ, R0 ;  /* 0x000000ffff062224 */ /* 0x001fc400078e0000 */
[----:B------:R-:W-:Y:S02]  /*15a60*/  @P2 IMAD.MOV.U32 R7, RZ, RZ, R11 ;  /* 0x000000ffff072224 */ /* 0x000fe400078e000b */
[----:B-1----:R-:W3:Y:S04]  /*15a70*/  LDL.LU R11, [R1+0x684] ;  /* 0x00068400010b7983 */ /* 0x002ee80000300800 */
[----:B------:R-:W3:Y:S04]  /*15a80*/  LDL.LU R0, [R1+0x688] ;  /* 0x0006880001007983 */ /* 0x000ee80000300800 */
[----:B------:R0:W3:Y:S01]  /*15a90*/  @P2 LDG.E.U8 R30, desc[UR18][R6.64] ;  /* 0x00000012061e2981 */ /* 0x0000e2000c1e1100 */
[----:B------:R-:W-:-:S02]  /*15aa0*/  ISETP.GT.AND P2, PT, R8, 0x79, PT ;  /* 0x000000790800780c */ /* 0x000fc40003f44270 */
[----:B----4-:R-:W-:-:S05]  /*15ab0*/  IADD3 R9, P1, PT, R3, R9, RZ ;  /* 0x0000000903097210 */ /* 0x010fca0007f3e0ff */
[----:B--2---:R-:W-:Y:S01]  /*15ac0*/  IMAD.X R10, R5, 0x1, R10, P1 ;  /* 0x00000001050a7824 */ /* 0x004fe200008e060a */
[----:B------:R-:W-:Y:S05]  /*15ad0*/  STL [R1+0x670], R9 ;  /* 0x0006700901007387 */ /* 0x000fea0000100800 */
[----:B0-----:R-:W-:Y:S01]  /*15ae0*/  @P2 IMAD.MOV.U32 R7, RZ, RZ, R10 ;  /* 0x000000ffff072224 */ /* 0x001fe200078e000a */
[----:B------:R0:W-:Y:S01]  /*15af0*/  STL [R1+0x66c], R10 ;  /* 0x00066c0a01007387 */ /* 0x0001e20000100800 */
[----:B------:R-:W-:-:S03]  /*15b00*/  @P2 IMAD.MOV.U32 R6, RZ, RZ, R9 ;  /* 0x000000ffff062224 */ /* 0x000fc600078e0009 */
[----:B0-----:R-:W2:Y:S04]  /*15b10*/  LDL.LU R10, [R1+0x68c] ;  /* 0x00068c00010a7983 */ /* 0x001ea80000300800 */
[----:B------:R-:W4:Y:S01]  /*15b20*/  LDL.LU R9, [R1+0x690] ;  /* 0x0006900001097983 */ /* 0x000f220000300800 */
[----:B------:R-:W-:-:S06]  /*15b30*/  PRMT R46, RZ, 0x7610, R46 ;  /* 0x00007610ff2e7816 */ /* 0x000fcc000000002e */
[----:B------:R0:W2:Y:S01]  /*15b40*/  @P2 LDG.E.U8 R46, desc[UR18][R6.64] ;  /* 0x00000012062e2981 */ /* 0x0000a2000c1e1100 */
[----:B------:R-:W-:Y:S02]  /*15b50*/  ISETP.GT.AND P2, PT, R8, 0x7a, PT ;  /* 0x0000007a0800780c */ /* 0x000fe40003f44270 */
[----:B------:R-:W-:Y:S02]  /*15b60*/  IADD3 R2, P1, PT, R3, R2, RZ ;  /* 0x0000000203027210 */ /* 0x000fe40007f3e0ff */
[----:B------:R-:W-:-:S03]  /*15b70*/  PRMT R54, RZ, 0x7610, R54 ;  /* 0x00007610ff367816 */ /* 0x000fc60000000036 */
[----:B------:R-:W-:-:S06]  /*15b80*/  IMAD.X R14, R5, 0x1, R14, P1 ;  /* 0x00000001050e7824 */ /* 0x000fcc00008e060e */
[----:B0-----:R-:W-:Y:S02]  /*15b90*/  @P2 IMAD.MOV.U32 R6, RZ, RZ, R2 ;  /* 0x000000ffff062224 */ /* 0x001fe400078e0002 */
[----:B------:R-:W-:-:S05]  /*15ba0*/  @P2 IMAD.MOV.U32 R7, RZ, RZ, R14 ;  /* 0x000000ffff072224 */ /* 0x000fca00078e000e */
[----:B------:R0:W2:Y:S01]  /*15bb0*/  @P2 LDG.E.U8 R54, desc[UR18][R6.64] ;  /* 0x0000001206362981 */ /* 0x0000a2000c1e1100 */
[----:B------:R-:W-:-:S03]  /*15bc0*/  ISETP.GT.AND P2, PT, R8, 0x7b, PT ;  /* 0x0000007b0800780c */ /* 0x000fc60003f44270 */
[----:B------:R-:W-:Y:S04]  /*15bd0*/  STL [R1+0x678], R2 ;  /* 0x0006780201007387 */ /* 0x000fe80000100800 */
[----:B------:R1:W-:Y:S01]  /*15be0*/  STL [R1+0x674], R14 ;  /* 0x0006740e01007387 */ /* 0x0003e20000100800 */
[----:B------:R-:W-:-:S03]  /*15bf0*/  PRMT R66, RZ, 0x7610, R66 ;  /* 0x00007610ff427816 */ /* 0x000fc60000000042 */
[----:B-1----:R-:W2:Y:S04]  /*15c00*/  LDL.LU R14, [R1+0x1c8] ;  /* 0x0001c800010e7983 */ /* 0x002ea80000300800 */
[----:B------:R-:W2:Y:S01]  /*15c10*/  LDL.LU R2, [R1+0x1cc] ;  /* 0x0001cc0001027983 */ /* 0x000ea20000300800 */
[----:B------:R-:W-:Y:S02]  /*15c20*/  PRMT R64, RZ, 0x7610, R64 ;  /* 0x00007610ff407816 */ /* 0x000fe40000000040 */
        /* <DEDUP_REMOVED lines=9> */
[----:B------:R-:W-:Y:S01]  /*15cc0*/  @P2 IMAD.MOV.U32 R7, RZ, RZ, R11 ;  /* 0x000000ffff072224 */ /* 0x000fe200078e000b */
[----:B------:R-:W-:Y:S04]  /*15cd0*/  STL [R1+0x680], R15 ;  /* 0x0006800f01007387 */ /* 0x000fe80000100800 */
[----:B------:R0:W3:Y:S01]  /*15ce0*/  @P2 LDG.E.U8 R64, desc[UR18][R6.64] ;  /* 0x0000001206402981 */ /* 0x0000e2000c1e1100 */
[----:B------:R-:W-:-:S03]  /*15cf0*/  ISETP.GT.AND P2, PT, R8, 0x7d, PT ;  /* 0x0000007d0800780c */ /* 0x000fc60003f44270 */
[----:B------:R-:W-:Y:S01]  /*15d00*/  STL [R1+0x67c], R68 ;  /* 0x00067c4401007387 */ /* 0x000fe20000100800 */
[----:B----4-:R-:W-:-:S03]  /*15d10*/  IADD3 R9, P1, PT, R3, R9, RZ ;  /* 0x0000000903097210 */ /* 0x010fc60007f3e0ff */
[----:B------:R-:W-:Y:S04]  /*15d20*/  STL [R1+0x688], R0 ;  /* 0x0006880001007387 */ /* 0x000fe80000100800 */
[----:B------:R1:W-:Y:S01]  /*15d30*/  STL [R1+0x684], R11 ;  /* 0x0006840b01007387 */ /* 0x0003e20000100800 */
[----:B--2---:R-:W-:-:S03]  /*15d40*/  IMAD.X R10, R5, 0x1, R10, P1 ;  /* 0x00000001050a7824 */ /* 0x004fc600008e060a */
[----:B-1----:R-:W2:Y:S04]  /*15d50*/  LDL.LU R11, [R1+0x1d0] ;  /* 0x0001d000010b7983 */ /* 0x002ea80000300800 */
[----:B------:R-:W4:Y:S01]  /*15d60*/  LDL.LU R0, [R1+0x1d4] ;  /* 0x0001d40001007983 */ /* 0x000f220000300800 */
[----:B0-----:R-:W-:-:S03]  /*15d70*/  @P2 IMAD.MOV.U32 R7, RZ, RZ, R10 ;  /* 0x000000ffff072224 */ /* 0x001fc600078e000a */
[----:B------:R-:W-:Y:S01]  /*15d80*/  STL [R1+0x690], R9 ;  /* 0x0006900901007387 */ /* 0x000fe20000100800 */
[----:B------:R-:W-:-:S03]  /*15d90*/  @P2 IMAD.MOV.U32 R6, RZ, RZ, R9 ;  /* 0x000000ffff062224 */ /* 0x000fc600078e0009 */
[----:B------:R0:W-:Y:S04]  /*15da0*/  STL [R1+0x68c], R10 ;  /* 0x00068c0a01007387 */ /* 0x0001e80000100800 */
[----:B0-----:R-:W3:Y:S04]  /*15db0*/  LDL.LU R10, [R1+0x1f8] ;  /* 0x0001f800010a7983 */ /* 0x001ee80000300800 */
[----:B------:R-:W3:Y:S01]  /*15dc0*/  LDL.LU R9, [R1+0x20c] ;  /* 0x00020c0001097983 */ /* 0x000ee20000300800 */
[----:B------:R-:W-:-:S06]  /*15dd0*/  PRMT R63, RZ, 0x7610, R63 ;  /* 0x00007610ff3f7816 */ /* 0x000fcc000000003f */
[----:B------:R0:W3:Y:S01]  /*15de0*/  @P2 LDG.E.U8 R63, desc[UR18][R6.64] ;  /* 0x00000012063f2981 */ /* 0x0000e2000c1e1100 */
[----:B------:R-:W-:Y:S02]  /*15df0*/  ISETP.GT.AND P2, PT, R8, 0x7e, PT ;  /* 0x0000007e0800780c */ /* 0x000fe40003f44270 */
[----:B------:R-:W-:-:S05]  /*15e00*/  IADD3 R2, P1, PT, R3, R2, RZ ;  /* 0x0000000203027210 */ /* 0x000fca0007f3e0ff */
[----:B------:R1:W-:Y:S06]  /*15e10*/  STL [R1+0x1cc], R2 ;  /* 0x0001cc0201007387 */ /* 0x0003ec0000100800 */
[----:B0-----:R-:W-:Y:S02]  /*15e20*/  @P2 IMAD.MOV.U32 R6, RZ, RZ, R2 ;  /* 0x000000ffff062224 */ /* 0x001fe400078e0002 */
[----:B-1----:R-:W0:Y:S01]  /*15e30*/  S2R R2, SR_TID.X ;  /* 0x0000000000027919 */ /* 0x002e220000002100 */
[----:B------:R-:W-:Y:S01]  /*15e40*/  IMAD.X R14, R5, 0x1, R14, P1 ;  /* 0x00000001050e7824 */ /* 0x000fe200008e060e */
[----:B------:R-:W-:-:S03]  /*15e50*/  PRMT R61, RZ, 0x7610, R61 ;  /* 0x00007610ff3d7816 */ /* 0x000fc6000000003d */
[----:B------:R-:W-:Y:S01]  /*15e60*/  @P2 IMAD.MOV.U32 R7, RZ, RZ, R14 ;  /* 0x000000ffff072224 */ /* 0x000fe200078e000e */
[----:B------:R-:W-:-:S04]  /*15e70*/  ISETP.GT.AND P4, PT, R8, 0x7f, PT ;  /* 0x0000007f0800780c */ /* 0x000fc80003f84270 */
[----:B------:R1:W3:Y:S04]  /*15e80*/  @P2 LDG.E.U8 R61, desc[UR18][R6.64] ;  /* 0x00000012063d2981 */ /* 0x0002e8000c1e1100 */
[----:B------:R1:W-:Y:S01]  /*15e90*/  STL [R1+0x1c8], R14 ;  /* 0x0001c80e01007387 */ /* 0x0003e20000100800 */
[----:B------:R-:W-:-:S03]  /*15ea0*/  SHF.R.S32.HI R88, RZ, 0x1f, R4 ;  /* 0x0000001fff587819 */ /* 0x000fc60000011404 */
[----:B------:R-:W3:Y:S01]  /*15eb0*/  LDL.LU R15, [R1+0x1d8] ;  /* 0x0001d800010f7983 */ /* 0x000ee20000300800 */
[----:B------:R-:W-:-:S03]  /*15ec0*/  IMAD.MOV.U32 R84, RZ, RZ, R12 ;  /* 0x000000ffff547224 */ /* 0x000fc600078e000c */
[----:B-1----:R-:W3:Y:S01]  /*15ed0*/  LDL.LU R14, [R1+0x1dc] ;  /* 0x0001dc00010e7983 */ /* 0x002ee20000300800 */
[----:B0-----:R-:W-:-:S04]  /*15ee0*/  LOP3.LUT R2, R2, 0x7f, RZ, 0xc0, !PT ;  /* 0x0000007f02027812 */ /* 0x001fc800078ec0ff */
[----:B------:R-:W-:Y:S02]  /*15ef0*/  ISETP.GE.AND P1, PT, R2, R8, PT ;  /* 0x000000080200720c */ /* 0x000fe40003f26270 */
[----:B----4-:R-:W-:-:S05]  /*15f00*/  IADD3 R0, P2, PT, R3, R0, RZ ;  /* 0x0000000003007210 */ /* 0x010fca0007f5e0ff */
[----:B--2---:R-:W-:Y:S01]  /*15f10*/  IMAD.X R11, R5, 0x1, R11, P2 ;  /* 0x00000001050b7824 */ /* 0x004fe200010e060b */
[----:B------:R0:W-:Y:S01]  /*15f20*/  STL [R1+0x1d4], R0 ;  /* 0x0001d40001007387 */ /* 0x0001e20000100800 */
[----:B------:R-:W-:-:S03]  /*15f30*/  @P4 IMAD.MOV.U32 R6, RZ, RZ, R0 ;  /* 0x000000ffff064224 */ /* 0x000fc600078e0000 */
[----:B------:R1:W-:Y:S04]  /*15f40*/  STL [R1+0x1d0], R11 ;  /* 0x0001d00b01007387 */ /* 0x0003e80000100800 */
[----:B------:R-:W2:Y:S04]  /*15f50*/  LDL.LU R12, [R1+0x234] ;  /* 0x00023400010c7983 */ /* 0x000ea80000300800 */
[----:B0-----:R-:W4:Y:S01]  /*15f60*/  LDL.LU R0, [R1+0x238] ;  /* 0x0002380001007983 */ /* 0x001f220000300800 */
[----:B---3--:R-:W-:-:S05]  /*15f70*/  IADD3 R9, P2, PT, R4, R9, RZ ;  /* 0x0000000904097210 */ /* 0x008fca0007f5e0ff */
[----:B------:R-:W-:Y:S01]  /*15f80*/  IMAD.X R10, R88, 0x1, R10, P2 ;  /* 0x00000001580a7824 */ /* 0x000fe200010e060a */
[----:B------:R0:W-:Y:S01]  /*15f90*/  STL [R1+0x20c], R9 ;  /* 0x00020c0901007387 */ /* 0x0001e20000100800 */
[----:B------:R-:W-:Y:S02]  /*15fa0*/  @P4 IMAD.MOV.U32 R7, RZ, RZ, R11 ;  /* 0x000000ffff074224 */ /* 0x000fe400078e000b */
[----:B------:R-:W-:Y:S01]  /*15fb0*/  @!P1 IMAD.MOV.U32 R8, RZ, RZ, R9 ;  /* 0x000000ffff089224 */ /* 0x000fe200078e0009 */
[----:B------:R3:W-:Y:S04]  /*15fc0*/  STL [R1+0x1f8], R10 ;  /* 0x0001f80a01007387 */ /* 0x0007e80000100800 */
[----:B-1----:R-:W2:Y:S01]  /*15fd0*/  LDL.LU R11, [R1+0x274] ;  /* 0x00027400010b7983 */ /* 0x002ea20000300800 */
[----:B0-----:R-:W-:-:S03]  /*15fe0*/  @!P1 IMAD.MOV.U32 R9, RZ, RZ, R10 ;  /* 0x000000ffff099224 */ /* 0x001fc600078e000a */
[----:B---3--:R-:W3:Y:S01]  /*15ff0*/  LDL.LU R10, [R1+0x278] ;  /* 0x00027800010a7983 */ /* 0x008ee20000300800 */
[----:B------:R-:W-:-:S06]  /*16000*/  PRMT R60, RZ, 0x7610, R60 ;  /* 0x00007610ff3c7816 */ /* 0x000fcc000000003c */
[----:B------:R0:W3:Y:S01]  /*16010*/  @P4 LDG.E.U8 R60, desc[UR18][R6.64] ;  /* 0x00000012063c4981 */ /* 0x0000e2000c1e1100 */
[----:B------:R-:W-:Y:S01]  /*16020*/  BAR.SYNC.DEFER_BLOCKING 0x0 ;  /* 0x0000000000007b1d */ /* 0x000fe20000010000 */
[----:B0-----:R-:W-:Y:S02]  /*16030*/  PRMT R6, RZ, 0x7610, R6 ;  /* 0x00007610ff067816 */ /* 0x001fe40000000006 */
[----:B------:R-:W-:Y:S02]  /*16040*/  PRMT R48, RZ, 0x7610, R48 ;  /* 0x00007610ff307816 */ /* 0x000fe40000000030 */
[----:B------:R-:W-:-:S05]  /*16050*/  IADD3 R14, P2, PT, R4, R14, RZ ;  /* 0x0000000e040e7210 */ /* 0x000fca0007f5e0ff */
[----:B------:R-:W-:Y:S01]  /*16060*/  IMAD.X R15, R88, 0x1, R15, P2 ;  /* 0x00000001580f7824 */ /* 0x000fe200010e060f */
[----:B------:R0:W3:Y:S04]  /*16070*/  @!P1 LDG.E.U8 R6, desc[UR18][R8.64] ;  /* 0x0000001208069981 */ /* 0x0000e8000c1e1100 */
[----:B------:R-:W-:Y:S04]  /*16080*/  STL [R1+0x1dc], R14 ;  /* 0x0001dc0e01007387 */ /* 0x000fe80000100800 */
[----:B------:R1:W-:Y:S01]  /*16090*/  STL [R1+0x1d8], R15 ;  /* 0x0001d80f01007387 */ /* 0x0003e20000100800 */
[----:B0-----:R-:W-:-:S02]  /*160a0*/  @!P1 IMAD.MOV.U32 R8, RZ, RZ, R14 ;  /* 0x000000ffff089224 */ /* 0x001fc400078e000e */
[----:B------:R-:W-:-:S05]  /*160b0*/  @!P1 IMAD.MOV.U32 R9, RZ, RZ, R15 ;  /* 0x000000ffff099224 */ /* 0x000fca00078e000f */
[----:B------:R0:W3:Y:S04]  /*160c0*/  @!P1 LDG.E.U8 R48, desc[UR18][R8.64] ;  /* 0x0000001208309981 */ /* 0x0000e8000c1e1100 */
[----:B-1----:R-:W3:Y:S04]  /*160d0*/  LDL.LU R15, [R1+0x2b4] ;  /* 0x0002b400010f7983 */ /* 0x002ee80000300800 */
[----:B------:R-:W3:Y:S01]  /*160e0*/  LDL.LU R14, [R1+0x2b8] ;  /* 0x0002b800010e7983 */ /* 0x000ee20000300800 */
[----:B----4-:R-:W-:-:S05]  /*160f0*/  IADD3 R0, P2, PT, R4, R0, RZ ;  /* 0x0000000004007210 */ /* 0x010fca0007f5e0ff */
[----:B--2---:R-:W-:Y:S01]  /*16100*/  IMAD.X R12, R88, 0x1, R12, P2 ;  /* 0x00000001580c7824 */ /* 0x004fe200010e060c */
[----:B------:R-:W-:Y:S01]  /*16110*/  STL [R1+0x238], R0 ;  /* 0x0002380001007387 */ /* 0x000fe20000100800 */
[----:B0-----:R-:W-:Y:S02]  /*16120*/  @!P1 IMAD.MOV.U32 R8, RZ, RZ, R0 ;  /* 0x000000ffff089224 */ /* 0x001fe400078e0000 */
[----:B------:R-:W-:Y:S01]  /*16130*/  @!P1 IMAD.MOV.U32 R9, RZ, RZ, R12 ;  /* 0x000000ffff099224 */ /* 0x000fe200078e000c */
[----:B------:R0:W-:Y:S04]  /*16140*/  STL [R1+0x234], R12 ;  /* 0x0002340c01007387 */ /* 0x0001e80000100800 */
[----:B0-----:R-:W2:Y:S01]  /*16150*/  LDL.LU R12, [R1+0x2f4] ;  /* 0x0002f400010c7983 */ /* 0x001ea20000300800 */
[----:B---3--:R-:W-:-:S03]  /*16160*/  IADD3 R10, P2, PT, R4, R10, RZ ;  /* 0x0000000a040a7210 */ /* 0x008fc60007f5e0ff */
[----:B------:R-:W3:Y:S02]  /*16170*/  LDL.LU R0, [R1+0x2f8] ;  /* 0x0002f80001007983 */ /* 0x000ee40000300800 */
[----:B------:R-:W-:Y:S02]  /*16180*/  IMAD.X R11, R88, 0x1, R11, P2 ;  /* 0x00000001580b7824 */ /* 0x000fe400010e060b */
[----:B------:R0:W-:Y:S04]  /*16190*/  STL [R1+0x278], R10 ;  /* 0x0002780a01007387 */ /* 0x0001e80000100800 */
[----:B------:R1:W-:Y:S04]  /*161a0*/  STL [R1+0x274], R11 ;  /* 0x0002740b01007387 */ /* 0x0003e80000100800 */
[----:B------:R-:W4:Y:S04]  /*161b0*/  LDL.LU R71, [R1+0x334] ;  /* 0x0003340001477983 */ /* 0x000f280000300800 */
[----:B------:R-:W4:Y:S01]  /*161c0*/  LDL.LU R68, [R1+0x338] ;  /* 0x0003380001447983 */ /* 0x000f220000300800 */
[----:B------:R-:W-:-:S06]  /*161d0*/  PRMT R7, RZ, 0x7610, R7 ;  /* 0x00007610ff077816 */ /* 0x000fcc0000000007 */
[----:B------:R0:W4:Y:S02]  /*161e0*/  @!P1 LDG.E.U8 R7, desc[UR18][R8.64] ;  /* 0x0000001208079981 */ /* 0x000124000c1e1100 */
[----:B0-----:R-:W-:Y:S02]  /*161f0*/  PRMT R8, RZ, 0x7610, R8 ;  /* 0x00007610ff087816 */ /* 0x001fe40000000008 */
[----:B------:R-:W-:-:S04]  /*16200*/  PRMT R9, RZ, 0x7610, R9 ;  /* 0x00007610ff097816 */ /* 0x000fc80000000009 */
[----:B------:R0:W4:Y:S01]  /*16210*/  @!P1 LDG.E.U8 R8, desc[UR18][R10.64] ;  /* 0x000000120a089981 */ /* 0x000122000c1e1100 */
[----:B------:R-:W-:Y:S01]  /*16220*/  IMAD.MOV.U32 R86, RZ, RZ, R13 ;  /* 0x000000ffff567224 */ /* 0x000fe200078e000d */
[----:B------:R-:W-:-:S05]  /*16230*/  IADD3 R14, P2, PT, R4, R14, RZ ;  /* 0x0000000e040e7210 */ /* 0x000fca0007f5e0ff */
[----:B------:R-:W-:Y:S01]  /*16240*/  IMAD.X R15, R88, 0x1, R15, P2 ;  /* 0x00000001580f7824 */ /* 0x000fe200010e060f */
[----:B------:R-:W-:Y:S01]  /*16250*/  STL [R1+0x2b8], R14 ;  /* 0x0002b80e01007387 */ /* 0x000fe20000100800 */
[----:B0-----:R-:W-:Y:S02]  /*16260*/  @!P1 IMAD.MOV.U32 R10, RZ, RZ, R14 ;  /* 0x000000ffff0a9224 */ /* 0x001fe400078e000e */
[----:B-1----:R-:W-:Y:S01]  /*16270*/  @!P1 IMAD.MOV.U32 R11, RZ, RZ, R15 ;  /* 0x000000ffff0b9224 */ /* 0x002fe200078e000f */
[----:B------:R0:W-:Y:S04]  /*16280*/  STL [R1+0x2b4], R15 ;  /* 0x0002b40f01007387 */ /* 0x0001e80000100800 */
[----:B------:R1:W4:Y:S04]  /*16290*/  @!P1 LDG.E.U8 R9, desc[UR18][R10.64] ;  /* 0x000000120a099981 */ /* 0x000328000c1e1100 */
[----:B0-----:R-:W4:Y:S04]  /*162a0*/  LDL.LU R15, [R1+0x374] ;  /* 0x00037400010f7983 */ /* 0x001f280000300800 */
[----:B------:R-:W4:Y:S01]  /*162b0*/  LDL.LU R14, [R1+0x378] ;  /* 0x00037800010e7983 */ /* 0x000f220000300800 */
[----:B-1----:R-:W-:-:S02]  /*162c0*/  PRMT R10, RZ, 0x7610, R10 ;  /* 0x00007610ff0a7816 */ /* 0x002fc4000000000a */
[----:B---3--:R-:W-:-:S05]  /*162d0*/  IADD3 R0, P2, PT, R4, R0, RZ ;  /* 0x0000000004007210 */ /* 0x008fca0007f5e0ff */
[----:B--2---:R-:W-:Y:S01]  /*162e0*/  IMAD.X R12, R88, 0x1, R12, P2 ;  /* 0x00000001580c7824 */ /* 0x004fe200010e060c */
[----:B------:R-:W-:Y:S03]  /*162f0*/  STL [R1+0x2f8], R0 ;  /* 0x0002f80001007387 */ /* 0x000fe60000100800 */
[----:B------:R-:W-:Y:S01]  /*16300*/  @!P1 IMAD.MOV.U32 R13, RZ, RZ, R12 ;  /* 0x000000ffff0d9224 */ /* 0x000fe200078e000c */
[----:B------:R0:W-:Y:S04]  /*16310*/  STL [R1+0x2f4], R12 ;  /* 0x0002f40c01007387 */ /* 0x0001e80000100800 */
[----:B------:R-:W2:Y:S01]  /*16320*/  LDL.LU R72, [R1+0x3b4] ;  /* 0x0003b40001487983 */ /* 0x000ea20000300800 */
[----:B----4-:R-:W-:Y:S01]  /*16330*/  IADD3 R68, P2, PT, R4, R68, RZ ;  /* 0x0000004404447210 */ /* 0x010fe20007f5e0ff */
[----:B0-----:R-:W-:-:S02]  /*16340*/  @!P1 IMAD.MOV.U32 R12, RZ, RZ, R0 ;  /* 0x000000ffff0c9224 */ /* 0x001fc400078e0000 */
[----:B------:R-:W3:Y:S02]  /*16350*/  LDL.LU R0, [R1+0x3b8] ;  /* 0x0003b80001007983 */ /* 0x000ee40000300800 */
[----:B------:R-:W-:Y:S02]  /*16360*/  IMAD.X R71, R88, 0x1, R71, P2 ;  /* 0x0000000158477824 */ /* 0x000fe400010e0647 */
[----:B------:R-:W-:Y:S04]  /*16370*/  STL [R1+0x338], R68 ;  /* 0x0003384401007387 */ /* 0x000fe80000100800 */
[----:B------:R0:W4:Y:S04]  /*16380*/  @!P1 LDG.E.U8 R10, desc[UR18][R12.64] ;  /* 0x000000120c0a9981 */ /* 0x000128000c1e1100 */
[----:B------:R1:W-:Y:S04]  /*16390*/  STL [R1+0x334], R71 ;  /* 0x0003344701007387 */ /* 0x0003e80000100800 */
[----:B------:R-:W4:Y:S01]  /*163a0*/  LDL.LU R76, [R1+0x1e0] ;  /* 0x0001e000014c7983 */ /* 0x000f220000300800 */
[----:B0-----:R-:W-:-:S03]  /*163b0*/  @!P1 IMAD.MOV.U32 R13, RZ, RZ, R71 ;  /* 0x000000ffff0d9224 */ /* 0x001fc600078e0047 */
[----:B-1----:R-:W4:Y:S01]  /*163c0*/  LDL.LU R71, [R1+0x1e4] ;  /* 0x0001e40001477983 */ /* 0x002f220000300800 */
[----:B------:R-:W-:Y:S01]  /*163d0*/  PRMT R11, RZ, 0x7610, R11 ;  /* 0x00007610ff0b7816 */ /* 0x000fe2000000000b */
[----:B------:R-:W-:-:S05]  /*163e0*/  @!P1 IMAD.MOV.U32 R12, RZ, RZ, R68 ;  /* 0x000000ffff0c9224 */ /* 0x000fca00078e0044 */
[----:B------:R0:W4:Y:S02]  /*163f0*/  @!P1 LDG.E.U8 R11, desc[UR18][R12.64] ;  /* 0x000000120c0b9981 */ /* 0x000124000c1e1100 */
[----:B0-----:R-:W-:Y:S02]  /*16400*/  PRMT R12, RZ, 0x7610, R12 ;  /* 0x00007610ff0c7816 */ /* 0x001fe4000000000c */
[----:B------:R-:W-:-:S05]  /*16410*/  IADD3 R14, P2, PT, R4, R14, RZ ;  /* 0x0000000e040e7210 */ /* 0x000fca0007f5e0ff */
[----:B------:R-:W-:Y:S01]  /*16420*/  IMAD.X R15, R88, 0x1, R15, P2 ;  /* 0x00000001580f7824 */ /* 0x000fe200010e060f */
[----:B------:R0:W-:Y:S04]  /*16430*/  STL [R1+0x378], R14 ;  /* 0x0003780e01007387 */ /* 0x0001e80000100800 */
[----:B------:R1:W-:Y:S04]  /*16440*/  STL [R1+0x374], R15 ;  /* 0x0003740f01007387 */ /* 0x0003e80000100800 */
[----:B------:R-:W4:Y:S04]  /*16450*/  LDL.LU R77, [R1+0x23c] ;  /* 0x00023c00014d7983 */ /* 0x000f280000300800 */
[----:B------:R-:W4:Y:S04]  /*16460*/  LDL.LU R68, [R1+0x240] ;  /* 0x0002400001447983 */ /* 0x000f280000300800 */
[----:B------:R0:W4:Y:S04]  /*16470*/  @!P1 LDG.E.U8 R12, desc[UR18][R14.64] ;  /* 0x000000120e0c9981 */ /* 0x000128000c1e1100 */
[----:B------:R-:W-:Y:S04]  /*16480*/  STS.U8 [R2+UR9+0x4000], R17 ;  /* 0x0040001102007988 */ /* 0x000fe80008000009 */
[----:B------:R-:W-:Y:S01]  /*16490*/  STS.U8 [R2+UR9+0x4400], R16 ;  /* 0x0044001002007988 */ /* 0x000fe20008000009 */
[----:B---3--:R-:W-:-:S05]  /*164a0*/  IADD3 R0, P2, PT, R4, R0, RZ ;  /* 0x0000000004007210 */ /* 0x008fca0007f5e0ff */
[----:B--2---:R-:W-:Y:S01]  /*164b0*/  IMAD.X R72, R88, 0x1, R72, P2 ;  /* 0x0000000158487824 */ /* 0x004fe200010e0648 */
[----:B------:R-:W-:Y:S01]  /*164c0*/  STL [R1+0x3b8], R0 ;  /* 0x0003b80001007387 */ /* 0x000fe20000100800 */
[----:B0-----:R-:W-:Y:S02]  /*164d0*/  @!P1 IMAD.MOV.U32 R14, RZ, RZ, R0 ;  /* 0x000000ffff0e9224 */ /* 0x001fe400078e0000 */
[----:B-1----:R-:W-:Y:S01]  /*164e0*/  @!P1 IMAD.MOV.U32 R15, RZ, RZ, R72 ;  /* 0x000000ffff0f9224 */ /* 0x002fe200078e0048 */
[----:B------:R0:W-:Y:S04]  /*164f0*/  STL [R1+0x3b4], R72 ;  /* 0x0003b44801007387 */ /* 0x0001e80000100800 */
[----:B0-----:R-:W2:Y:S01]  /*16500*/  LDL.LU R72, [R1+0x27c] ;  /* 0x00027c0001487983 */ /* 0x001ea20000300800 */
[----:B----4-:R-:W-:-:S03]  /*16510*/  IADD3 R71, P2, PT, R4, R71, RZ ;  /* 0x0000004704477210 */ /* 0x010fc60007f5e0ff */
[----:B------:R-:W3:Y:S02]  /*16520*/  LDL.LU R0, [R1+0x280] ;  /* 0x0002800001007983 */ /* 0x000ee40000300800 */
[----:B------:R-:W-:Y:S02]  /*16530*/  IMAD.X R76, R88, 0x1, R76, P2 ;  /* 0x00000001584c7824 */ /* 0x000fe400010e064c */
[----:B------:R-:W-:Y:S01]  /*16540*/  STL [R1+0x1e4], R71 ;  /* 0x0001e44701007387 */ /* 0x000fe20000100800 */
[----:B------:R-:W-:Y:S02]  /*16550*/  @!P1 IMAD.MOV.U32 R16, RZ, RZ, R71 ;  /* 0x000000ffff109224 */ /* 0x000fe400078e0047 */
[----:B------:R-:W-:Y:S01]  /*16560*/  @!P1 IMAD.MOV.U32 R17, RZ, RZ, R76 ;  /* 0x000000ffff119224 */ /* 0x000fe200078e004c */
[----:B------:R0:W-:Y:S04]  /*16570*/  STL [R1+0x1e0], R76 ;  /* 0x0001e04c01007387 */ /* 0x0001e80000100800 */
[----:B0-----:R-:W4:Y:S04]  /*16580*/  LDL.LU R76, [R1+0x2bc] ;  /* 0x0002bc00014c7983 */ /* 0x001f280000300800 */
[----:B------:R-:W4:Y:S01]  /*16590*/  LDL.LU R71, [R1+0x2c0] ;  /* 0x0002c00001477983 */ /* 0x000f220000300800 */
[----:B------:R-:W-:-:S06]  /*165a0*/  PRMT R13, RZ, 0x7610, R13 ;  /* 0x00007610ff0d7816 */ /* 0x000fcc000000000d */
[----:B------:R0:W4:Y:S02]  /*165b0*/  @!P1 LDG.E.U8 R13, desc[UR18][R14.64] ;  /* 0x000000120e0d9981 */ /* 0x000124000c1e1100 */
[----:B0-----:R-:W-:Y:S02]  /*165c0*/  PRMT R14, RZ, 0x7610, R14 ;  /* 0x00007610ff0e7816 */ /* 0x001fe4000000000e */
[----:B------:R-:W-:-:S04]  /*165d0*/  PRMT R15, RZ, 0x7610, R15 ;  /* 0x00007610ff0f7816 */ /* 0x000fc8000000000f */
[----:B------:R0:W4:Y:S01]  /*165e0*/  @!P1 LDG.E.U8 R14, desc[UR18][R16.64] ;  /* 0x00000012100e9981 */ /* 0x000122000c1e1100 */
[----:B------:R-:W-:-:S05]  /*165f0*/  IADD3 R68, P2, PT, R4, R68, RZ ;  /* 0x0000004404447210 */ /* 0x000fca0007f5e0ff */
[----:B------:R-:W-:Y:S01]  /*16600*/  IMAD.X R77, R88, 0x1, R77, P2 ;  /* 0x00000001584d7824 */ /* 0x000fe200010e064d */
[----:B------:R-:W-:Y:S01]  /*16610*/  STL [R1+0x240], R68 ;  /* 0x0002404401007387 */ /* 0x000fe20000100800 */
[----:B0-----:R-:W-:Y:S02]  /*16620*/  @!P1 IMAD.MOV.U32 R16, RZ, RZ, R68 ;  /* 0x000000ffff109224 */ /* 0x001fe400078e0044 */
[----:B------:R-:W-:Y:S01]  /*16630*/  @!P1 IMAD.MOV.U32 R17, RZ, RZ, R77 ;  /* 0x000000ffff119224 */ /* 0x000fe200078e004d */
[----:B------:R0:W-:Y:S04]  /*16640*/  STL [R1+0x23c], R77 ;  /* 0x00023c4d01007387 */ /* 0x0001e80000100800 */
[----:B------:R-:W-:Y:S04]  /*16650*/  STS.U8 [R2+UR9+0x4800], R19 ;  /* 0x0048001302007988 */ /* 0x000fe80008000009 */
[----:B------:R1:W4:Y:S04]  /*16660*/  @!P1 LDG.E.U8 R15, desc[UR18][R16.64] ;  /* 0x00000012100f9981 */ /* 0x000328000c1e1100 */
[----:B0-----:R-:W4:Y:S04]  /*16670*/  LDL.LU R77, [R1+0x2fc] ;  /* 0x0002fc00014d7983 */ /* 0x001f280000300800 */
[----:B------:R-:W4:Y:S01]  /*16680*/  LDL.LU R68, [R1+0x300] ;  /* 0x0003000001447983 */ /* 0x000f220000300800 */
[----:B-1----:R-:W-:-:S03]  /*16690*/  PRMT R16, RZ, 0x7610, R16 ;  /* 0x00007610ff107816 */ /* 0x002fc60000000010 */
[----:B------:R0:W-:Y:S01]  /*166a0*/  STS.U8 [R2+UR9+0x4c00], R18 ;  /* 0x004c001202007988 */ /* 0x0001e20008000009 */
[----:B---3--:R-:W-:-:S05]  /*166b0*/  IADD3 R0, P2, PT, R4, R0, RZ ;  /* 0x0000000004007210 */ /* 0x008fca0007f5e0ff */
[----:B--2---:R-:W-:Y:S01]  /*166c0*/  IMAD.X R72, R88, 0x1, R72, P2 ;  /* 0x0000000158487824 */ /* 0x004fe200010e0648 */
[----:B------:R-:W-:Y:S01]  /*166d0*/  STL [R1+0x280], R0 ;  /* 0x0002800001007387 */ /* 0x000fe20000100800 */
[----:B0-----:R-:W-:Y:S02]  /*166e0*/  @!P1 IMAD.MOV.U32 R18, RZ, RZ, R0 ;  /* 0x000000ffff129224 */ /* 0x001fe400078e0000 */
[----:B------:R-:W-:Y:S01]  /*166f0*/  @!P1 IMAD.MOV.U32 R19, RZ, RZ, R72 ;  /* 0x000000ffff139224 */ /* 0x000fe200078e0048 */
[----:B------:R0:W-:Y:S04]  /*16700*/  STL [R1+0x27c], R72 ;  /* 0x00027c4801007387 */ /* 0x0001e80000100800 */
[----:B------:R1:W2:Y:S04]  /*16710*/  @!P1 LDG.E.U8 R16, desc[UR18][R18.64] ;  /* 0x0000001212109981 */ /* 0x0002a8000c1e1100 */
[----:B0-----:R-:W3:Y:S01]  /*16720*/  LDL.LU R72, [R1+0x33c] ;  /* 0x00033c0001487983 */ /* 0x001ee20000300800 */
[----:B----4-:R-:W-:-:S03]  /*16730*/  IADD3 R71, P2, PT, R4, R71, RZ ;  /* 0x0000004704477210 */ /* 0x010fc60007f5e0ff */
[----:B------:R-:W4:Y:S02]  /*16740*/  LDL.LU R0, [R1+0x340] ;  /* 0x0003400001007983 */ /* 0x000f240000300800 */
[----:B------:R-:W-:Y:S02]  /*16750*/  IMAD.X R76, R88, 0x1, R76, P2 ;  /* 0x00000001584c7824 */ /* 0x000fe400010e064c */
[----:B------:R-:W-:Y:S01]  /*16760*/  STL [R1+0x2c0], R71 ;  /* 0x0002c04701007387 */ /* 0x000fe20000100800 */
[----:B-1----:R-:W-:Y:S02]  /*16770*/  @!P1 IMAD.MOV.U32 R18, RZ, RZ, R71 ;  /* 0x000000ffff129224 */ /* 0x002fe400078e0047 */
[----:B------:R-:W-:Y:S01]  /*16780*/  @!P1 IMAD.MOV.U32 R19, RZ, RZ, R76 ;  /* 0x000000ffff139224 */ /* 0x000fe200078e004c */
[----:B------:R0:W-:Y:S04]  /*16790*/  STL [R1+0x2bc], R76 ;  /* 0x0002bc4c01007387 */ /* 0x0001e80000100800 */
[----:B0-----:R-:W2:Y:S04]  /*167a0*/  LDL.LU R76, [R1+0x37c] ;  /* 0x00037c00014c7983 */ /* 0x001ea80000300800 */
[----:B------:R-:W2:Y:S01]  /*167b0*/  LDL.LU R71, [R1+0x380] ;  /* 0x0003800001477983 */ /* 0x000ea20000300800 */
[----:B------:R-:W-:-:S03]  /*167c0*/  PRMT R17, RZ, 0x7610, R17 ;  /* 0x00007610ff117816 */ /* 0x000fc60000000011 */
[----:B------:R-:W-:Y:S04]  /*167d0*/  STS.U8 [R2+UR9+0x5000], R21 ;  /* 0x0050001502007988 */ /* 0x000fe80008000009 */
[----:B------:R0:W2:Y:S04]  /*167e0*/  @!P1 LDG.E.U8 R17, desc[UR18][R18.64] ;  /* 0x0000001212119981 */ /* 0x0000a8000c1e1100 */
[----:B------:R1:W-:Y:S01]  /*167f0*/  STS.U8 [R2+UR9+0x5400], R20 ;  /* 0x0054001402007988 */ /* 0x0003e20008000009 */
[----:B0-----:R-:W-:Y:S02]  /*16800*/  PRMT R18, RZ, 0x7610, R18 ;  /* 0x00007610ff127816 */ /* 0x001fe40000000012 */
[----:B------:R-:W-:-:S05]  /*16810*/  IADD3 R68, P2, PT, R4, R68, RZ ;  /* 0x0000004404447210 */ /* 0x000fca0007f5e0ff */
[----:B------:R-:W-:Y:S01]  /*16820*/  IMAD.X R77, R88, 0x1, R77, P2 ;  /* 0x00000001584d7824 */ /* 0x000fe200010e064d */
[----:B------:R0:W-:Y:S01]  /*16830*/  STL [R1+0x300], R68 ;  /* 0x0003004401007387 */ /* 0x0001e20000100800 */
[----:B-1----:R-:W-:Y:S02]  /*16840*/  @!P1 IMAD.MOV.U32 R20, RZ, RZ, R68 ;  /* 0x000000ffff149224 */ /* 0x002fe400078e0044 */
[----:B------:R-:W-:Y:S01]  /*16850*/  @!P1 IMAD.MOV.U32 R21, RZ, RZ, R77 ;  /* 0x000000ffff159224 */ /* 0x000fe200078e004d */
[----:B------:R-:W-:Y:S04]  /*16860*/  STL [R1+0x2fc], R77 ;  /* 0x0002fc4d01007387 */ /* 0x000fe80000100800 */
[----:B------:R1:W2:Y:S04]  /*16870*/  @!P1 LDG.E.U8 R18, desc[UR18][R20.64] ;  /* 0x0000001214129981 */ /* 0x0002a8000c1e1100 */
[----:B0-----:R-:W2:Y:S04]  /*16880*/  LDL.LU R68, [R1+0x3c0] ;  /* 0x0003c00001447983 */ /* 0x001ea80000300800 */
[----:B------:R-:W-:Y:S04]  /*16890*/  STS.U8 [R2+UR9+0x5800], R23 ;  /* 0x0058001702007988 */ /* 0x000fe80008000009 */
[----:B------:R-:W-:Y:S01]  /*168a0*/  STS.U8 [R2+UR9+0x5c00], R22 ;  /* 0x005c001602007988 */ /* 0x000fe20008000009 */
[----:B----4-:R-:W-:-:S05]  /*168b0*/  IADD3 R0, P2, PT, R4, R0, RZ ;  /* 0x0000000004007210 */ /* 0x010fca0007f5e0ff */
[----:B---3--:R-:W-:Y:S01]  /*168c0*/  IMAD.X R72, R88, 0x1, R72, P2 ;  /* 0x0000000158487824 */ /* 0x008fe200010e0648 */
[----:B------:R-:W-:Y:S03]  /*168d0*/  STL [R1+0x340], R0 ;  /* 0x0003400001007387 */ /* 0x000fe60000100800 */
[----:B-1----:R-:W-:Y:S01]  /*168e0*/  @!P1 IMAD.MOV.U32 R21, RZ, RZ, R72 ;  /* 0x000000ffff159224 */ /* 0x002fe200078e0048 */
[----:B------:R0:W-:Y:S01]  /*168f0*/  STL [R1+0x33c], R72 ;  /* 0x00033c4801007387 */ /* 0x0001e20000100800 */
[----:B------:R-:W-:-:S03]  /*16900*/  @!P1 IMAD.MOV.U32 R20, RZ, RZ, R0 ;  /* 0x000000ffff149224 */ /* 0x000fc600078e0000 */
[----:B0-----:R-:W3:Y:S01]  /*16910*/  LDL.LU R72, [R1+0x3bc] ;  /* 0x0003bc0001487983 */ /* 0x001ee20000300800 */
[----:B--2---:R-:W-:-:S03]  /*16920*/  IADD3 R71, P2, PT, R4, R71, RZ ;  /* 0x0000004704477210 */ /* 0x004fc60007f5e0ff */
[----:B------:R-:W2:Y:S02]  /*16930*/  LDL.LU R77, [R1+0x1e8] ;  /* 0x0001e800014d7983 */ /* 0x000ea40000300800 */
[----:B------:R-:W-:Y:S02]  /*16940*/  IMAD.X R76, R88, 0x1, R76, P2 ;  /* 0x00000001584c7824 */ /* 0x000fe400010e064c */
[----:B------:R-:W4:Y:S01]  /*16950*/  LDL.LU R0, [R1+0x1ec] ;  /* 0x0001ec0001007983 */ /* 0x000f220000300800 */
[----:B------:R-:W-:Y:S02]  /*16960*/  @!P1 IMAD.MOV.U32 R22, RZ, RZ, R71 ;  /* 0x000000ffff169224 */ /* 0x000fe400078e0047 */
[----:B------:R-:W-:Y:S01]  /*16970*/  @!P1 IMAD.MOV.U32 R23, RZ, RZ, R76 ;  /* 0x000000ffff179224 */ /* 0x000fe200078e004c */
[----:B------:R-:W-:Y:S04]  /*16980*/  STL [R1+0x380], R71 ;  /* 0x0003804701007387 */ /* 0x000fe80000100800 */
[----:B------:R0:W-:Y:S04]  /*16990*/  STL [R1+0x37c], R76 ;  /* 0x00037c4c01007387 */ /* 0x0001e80000100800 */
[----:B0-----:R-:W2:Y:S04]  /*169a0*/  LDL.LU R76, [R1+0x244] ;  /* 0x00024400014c7983 */ /* 0x001ea80000300800 */
[----:B------:R-:W2:Y:S01]  /*169b0*/  LDL.LU R71, [R1+0x248] ;  /* 0x0002480001477983 */ /* 0x000ea20000300800 */
[----:B------:R-:W-:-:S06]  /*169c0*/  PRMT R19, RZ, 0x7610, R19 ;  /* 0x00007610ff137816 */ /* 0x000fcc0000000013 */
[----:B------:R0:W2:Y:S02]  /*169d0*/  @!P1 LDG.E.U8 R19, desc[UR18][R20.64] ;  /* 0x0000001214139981 */ /* 0x0000a4000c1e1100 */
[----:B0-----:R-:W-:Y:S02]  /*169e0*/  PRMT R20, RZ, 0x7610, R20 ;  /* 0x00007610ff147816 */ /* 0x001fe40000000014 */
[----:B------:R-:W-:-:S04]  /*169f0*/  IADD3 R68, P2, PT, R4, R68, RZ ;  /* 0x0000004404447210 */ /* 0x000fc80007f5e0ff */
[----:B------:R0:W2:Y:S01]  /*16a00*/  @!P1 LDG.E.U8 R20, desc[UR18][R22.64] ;  /* 0x0000001216149981 */ /* 0x0000a2000c1e1100 */
[----:B------:R-:W-:-:S03]  /*16a10*/  PRMT R21, RZ, 0x7610, R21 ;  /* 0x00007610ff157816 */ /* 0x000fc60000000015 */
[----:B------:R-:W-:Y:S01]  /*16a20*/  STL [R1+0x3c0], R68 ;  /* 0x0003c04401007387 */ /* 0x000fe20000100800 */
[----:B0-----:R-:W-:-:S03]  /*16a30*/  @!P1 IMAD.MOV.U32 R22, RZ, RZ, R68 ;  /* 0x000000ffff169224 */ /* 0x001fc600078e0044 */
[----:B------:R-:W-:Y:S04]  /*16a40*/  STS.U8 [R2+UR9+0x6000], R25 ;  /* 0x0060001902007988 */ /* 0x000fe80008000009 */
[----:B------:R-:W-:Y:S01]  /*16a50*/  STS.U8 [R2+UR9+0x6400], R24 ;  /* 0x0064001802007988 */ /* 0x000fe20008000009 */
[----:B---3--:R-:W-:-:S04]  /*16a60*/  IMAD.X R72, R88, 0x1, R72, P2 ;  /* 0x0000000158487824 */ /* 0x008fc800010e0648 */
[----:B------:R-:W-:Y:S01]  /*16a70*/  @!P1 IMAD.MOV.U32 R23, RZ, RZ, R72 ;  /* 0x000000ffff179224 */ /* 0x000fe200078e0048 */
[----:B------:R0:W-:Y:S01]  /*16a80*/  STL [R1+0x3bc], R72 ;  /* 0x0003bc4801007387 */ /* 0x0001e20000100800 */
[----:B----4-:R-:W-:-:S03]  /*16a90*/  IADD3 R0, P2, PT, R4, R0, RZ ;  /* 0x0000000004007210 */ /* 0x010fc60007f5e0ff */
[----:B------:R1:W3:Y:S02]  /*16aa0*/  @!P1 LDG.E.U8 R21, desc[UR18][R22.64] ;  /* 0x0000001216159981 */ /* 0x0002e4000c1e1100 */
[----:B--2---:R-:W-:Y:S02]  /*16ab0*/  IMAD.X R77, R88, 0x1, R77, P2 ;  /* 0x00000001584d7824 */ /* 0x004fe400010e064d */
[----:B0-----:R-:W2:Y:S04]  /*16ac0*/  LDL.LU R72, [R1+0x284] ;  /* 0x0002840001487983 */ /* 0x001ea80000300800 */
[----:B------:R-:W4:Y:S01]  /*16ad0*/  LDL.LU R68, [R1+0x288] ;  /* 0x0002880001447983 */ /* 0x000f220000300800 */
[----:B-1----:R-:W-:Y:S01]  /*16ae0*/  PRMT R22, RZ, 0x7610, R22 ;  /* 0x00007610ff167816 */ /* 0x002fe20000000016 */
[----:B------:R-:W-:-:S02]  /*16af0*/  @!P1 IMAD.MOV.U32 R24, RZ, RZ, R0 ;  /* 0x000000ffff189224 */ /* 0x000fc400078e0000 */
[----:B------:R0:W-:Y:S01]  /*16b00*/  STL [R1+0x1ec], R0 ;  /* 0x0001ec0001007387 */ /* 0x0001e20000100800 */
[----:B------:R-:W-:Y:S01]  /*16b10*/  @!P1 IMAD.MOV.U32 R25, RZ, RZ, R77 ;  /* 0x000000ffff199224 */ /* 0x000fe200078e004d */
[----:B------:R-:W-:Y:S02]  /*16b20*/  IADD3 R71, P2, PT, R4, R71, RZ ;  /* 0x0000004704477210 */ /* 0x000fe40007f5e0ff */
[----:B------:R-:W-:Y:S03]  /*16b30*/  STL [R1+0x1e8], R77 ;  /* 0x0001e84d01007387 */ /* 0x000fe60000100800 */
[----:B------:R-:W-:Y:S01]  /*16b40*/  IMAD.X R76, R88, 0x1, R76, P2 ;  /* 0x00000001584c7824 */ /* 0x000fe200010e064c */
[----:B0-----:R-:W3:Y:S04]  /*16b50*/  LDL.LU R0, [R1+0x2c8] ;  /* 0x0002c80001007983 */ /* 0x001ee80000300800 */
[----:B------:R0:W3:Y:S04]  /*16b60*/  @!P1 LDG.E.U8 R22, desc[UR18][R24.64] ;  /* 0x0000001218169981 */ /* 0x0000e8000c1e1100 */
[----:B------:R-:W-:Y:S04]  /*16b70*/  STL [R1+0x248], R71 ;  /* 0x0002484701007387 */ /* 0x000fe80000100800 */
[----:B------:R1:W-:Y:S01]  /*16b80*/  STL [R1+0x244], R76 ;  /* 0x0002444c01007387 */ /* 0x0003e20000100800 */
[----:B0-----:R-:W-:-:S03]  /*16b90*/  @!P1 IMAD.MOV.U32 R25, RZ, RZ, R76 ;  /* 0x000000ffff199224 */ /* 0x001fc600078e004c */
[----:B-1----:R-:W3:Y:S01]  /*16ba0*/  LDL.LU R76, [R1+0x2c4] ;  /* 0x0002c400014c7983 */ /* 0x002ee20000300800 */
[----:B------:R-:W-:Y:S01]  /*16bb0*/  PRMT R23, RZ, 0x7610, R23 ;  /* 0x00007610ff177816 */ /* 0x000fe20000000017 */
[----:B------:R-:W-:Y:S02]  /*16bc0*/  @!P1 IMAD.MOV.U32 R24, RZ, RZ, R71 ;  /* 0x000000ffff189224 */ /* 0x000fe400078e0047 */
[----:B------:R-:W3:Y:S04]  /*16bd0*/  LDL.LU R71, [R1+0x308] ;  /* 0x0003080001477983 */ /* 0x000ee80000300800 */
[----:B------:R-:W-:Y:S04]  /*16be0*/  STS.U8 [R2+UR9+0x6800], R27 ;  /* 0x0068001b02007988 */ /* 0x000fe80008000009 */
[----:B------:R0:W3:Y:S04]  /*16bf0*/  @!P1 LDG.E.U8 R23, desc[UR18][R24.64] ;  /* 0x0000001218179981 */ /* 0x0000e8000c1e1100 */
[----:B------:R1:W-:Y:S01]  /*16c00*/  STS.U8 [R2+UR9+0x6c00], R26 ;  /* 0x006c001a02007988 */ /* 0x0003e20008000009 */
[----:B0-----:R-:W-:-:S02]  /*16c10*/  PRMT R24, RZ, 0x7610, R24 ;  /* 0x00007610ff187816 */ /* 0x001fc40000000018 */
[----:B----4-:R-:W-:-:S05]  /*16c20*/  IADD3 R68, P2, PT, R4, R68, RZ ;  /* 0x0000004404447210 */ /* 0x010fca0007f5e0ff */
[----:B--2---:R-:W-:Y:S01]  /*16c30*/  IMAD.X R72, R88, 0x1, R72, P2 ;  /* 0x0000000158487824 */ /* 0x004fe200010e0648 */
[----:B------:R-:W-:Y:S01]  /*16c40*/  STL [R1+0x288], R68 ;  /* 0x0002884401007387 */ /* 0x000fe20000100800 */
[----:B-1----:R-:W-:Y:S02]  /*16c50*/  @!P1 IMAD.MOV.U32 R26, RZ, RZ, R68 ;  /* 0x000000ffff1a9224 */ /* 0x002fe400078e0044 */
[----:B------:R-:W-:Y:S01]  /*16c60*/  @!P1 IMAD.MOV.U32 R27, RZ, RZ, R72 ;  /* 0x000000ffff1b9224 */ /* 0x000fe200078e0048 */
[----:B------:R0:W-:Y:S04]  /*16c70*/  STL [R1+0x284], R72 ;  /* 0x0002844801007387 */ /* 0x0001e80000100800 */
[----:B------:R-:W2:Y:S01]  /*16c80*/  LDL.LU R77, [R1+0x304] ;  /* 0x00030400014d7983 */ /* 0x000ea20000300800 */
[----:B---3--:R-:W-:-:S03]  /*16c90*/  IADD3 R0, P2, PT, R4, R0, RZ ;  /* 0x0000000004007210 */ /* 0x008fc60007f5e0ff */
[----:B------:R1:W3:Y:S04]  /*16ca0*/  @!P1 LDG.E.U8 R24, desc[UR18][R26.64] ;  /* 0x000000121a189981 */ /* 0x0002e8000c1e1100 */
[----:B0-----:R-:W4:Y:S04]  /*16cb0*/  LDL.LU R72, [R1+0x344] ;  /* 0x0003440001487983 */ /* 0x001f280000300800 */
[----:B------:R-:W3:Y:S01]  /*16cc0*/  LDL.LU R68, [R1+0x348] ;  /* 0x0003480001447983 */ /* 0x000ee20000300800 */
[----:B-1----:R-:W-:-:S03]  /*16cd0*/  @!P1 IMAD.MOV.U32 R26, RZ, RZ, R0 ;  /* 0x000000ffff1a9224 */ /* 0x002fc600078e0000 */
[----:B------:R-:W-:Y:S01]  /*16ce0*/  STL [R1+0x2c8], R0 ;  /* 0x0002c80001007387 */ /* 0x000fe20000100800 */
[----:B------:R-:W-:-:S04]  /*16cf0*/  IMAD.X R76, R88, 0x1, R76, P2 ;  /* 0x00000001584c7824 */ /* 0x000fc800010e064c */
[----:B------:R-:W-:Y:S01]  /*16d00*/  @!P1 IMAD.MOV.U32 R27, RZ, RZ, R76 ;  /* 0x000000ffff1b9224 */ /* 0x000fe200078e004c */
[----:B------:R0:W-:Y:S04]  /*16d10*/  STL [R1+0x2c4], R76 ;  /* 0x0002c44c01007387 */ /* 0x0001e80000100800 */
[----:B0-----:R-:W4:Y:S04]  /*16d20*/  LDL.LU R76, [R1+0x384] ;  /* 0x00038400014c7983 */ /* 0x001f280000300800 */
[----:B------:R-:W4:Y:S01]  /*16d30*/  LDL.LU R0, [R1+0x388] ;  /* 0x0003880001007983 */ /* 0x000f220000300800 */
[----:B------:R-:W-:-:S02]  /*16d40*/  IADD3 R71, P2, PT, R4, R71, RZ ;  /* 0x0000004704477210 */ /* 0x000fc40007f5e0ff */
[----:B------:R-:W-:Y:S01]  /*16d50*/  PRMT R25, RZ, 0x7610, R25 ;  /* 0x00007610ff197816 */ /* 0x000fe20000000019 */
[----:B------:R-:W-:Y:S04]  /*16d60*/  STS.U8 [R2+UR9+0x7000], R29 ;  /* 0x0070001d02007988 */ /* 0x000fe80008000009 */
[----:B------:R0:W-:Y:S04]  /*16d70*/  STS.U8 [R2+UR9+0x7400], R28 ;  /* 0x0074001c02007988 */ /* 0x0001e80008000009 */
[----:B------:R1:W-:Y:S04]  /*16d80*/  STL [R1+0x308], R71 ;  /* 0x0003084701007387 */ /* 0x0003e80000100800 */
[----:B------:R1:W4:Y:S01]  /*16d90*/  @!P1 LDG.E.U8 R25, desc[UR18][R26.64] ;  /* 0x000000121a199981 */ /* 0x000322000c1e1100 */
[----:B0-----:R-:W-:Y:S01]  /*16da0*/  @!P1 IMAD.MOV.U32 R28, RZ, RZ, R71 ;  /* 0x000000ffff1c9224 */ /* 0x001fe200078e0047 */
[----:B-1----:R-:W-:-:S02]  /*16db0*/  PRMT R26, RZ, 0x7610, R26 ;  /* 0x00007610ff1a7816 */ /* 0x002fc4000000001a */
[----:B------:R-:W-:Y:S04]  /*16dc0*/  STS.U8 [R2+UR9+0x7800], R31 ;  /* 0x0078001f02007988 */ /* 0x000fe80008000009 */
[----:B------:R-:W-:Y:S01]  /*16dd0*/  STS.U8 [R2+UR9+0x7c00], R30 ;  /* 0x007c001e02007988 */ /* 0x000fe20008000009 */
[----:B--2---:R-:W-:-:S05]  /*16de0*/  IMAD.X R77, R88, 0x1, R77, P2 ;  /* 0x00000001584d7824 */ /* 0x004fca00010e064d */
[----:B------:R0:W-:Y:S01]  /*16df0*/  STL [R1+0x304], R77 ;  /* 0x0003044d01007387 */ /* 0x0001e20000100800 */
[----:B---3--:R-:W-:-:S03]  /*16e00*/  IADD3 R68, P2, PT, R4, R68, RZ ;  /* 0x0000004404447210 */ /* 0x008fc60007f5e0ff */
[----:B------:R-:W2:Y:S01]  /*16e10*/  LDL.LU R71, [R1+0x3c4] ;  /* 0x0003c40001477983 */ /* 0x000ea20000300800 */
[----:B------:R-:W-:Y:S02]  /*16e20*/  @!P1 IMAD.MOV.U32 R29, RZ, RZ, R77 ;  /* 0x000000ffff1d9224 */ /* 0x000fe400078e004d */
[----:B----4-:R-:W-:Y:S01]  /*16e30*/  IMAD.X R72, R88, 0x1, R72, P2 ;  /* 0x0000000158487824 */ /* 0x010fe200010e0648 */
[----:B------:R-:W-:Y:S04]  /*16e40*/  STL [R1+0x348], R68 ;  /* 0x0003484401007387 */ /* 0x000fe80000100800 */
[----:B------:R1:W-:Y:S04]  /*16e50*/  STL [R1+0x344], R72 ;  /* 0x0003444801007387 */ /* 0x0003e80000100800 */
[----:B0-----:R-:W3:Y:S04]  /*16e60*/  LDL.LU R77, [R1+0x1f4] ;  /* 0x0001f400014d7983 */ /* 0x001ee80000300800 */
[----:B------:R0:W4:Y:S01]  /*16e70*/  @!P1 LDG.E.U8 R26, desc[UR18][R28.64] ;  /* 0x000000121c1a9981 */ /* 0x000122000c1e1100 */
[----:B------:R-:W-:Y:S01]  /*16e80*/  IADD3 R0, P2, PT, R4, R0, RZ ;  /* 0x0000000004007210 */ /* 0x000fe20007f5e0ff */
[----:B0-----:R-:W-:-:S02]  /*16e90*/  @!P1 IMAD.MOV.U32 R29, RZ, RZ, R72 ;  /* 0x000000ffff1d9224 */ /* 0x001fc400078e0048 */
[----:B-1----:R-:W4:Y:S02]  /*16ea0*/  LDL.LU R72, [R1+0x210] ;  /* 0x0002100001487983 */ /* 0x002f240000300800 */
[----:B------:R-:W-:Y:S02]  /*16eb0*/  IMAD.X R76, R88, 0x1, R76, P2 ;  /* 0x00000001584c7824 */ /* 0x000fe400010e064c */
[----:B------:R-:W-:Y:S01]  /*16ec0*/  STL [R1+0x388], R0 ;  /* 0x0003880001007387 */ /* 0x000fe20000100800 */
[----:B------:R-:W-:Y:S02]  /*16ed0*/  @!P1 IMAD.MOV.U32 R30, RZ, RZ, R0 ;  /* 0x000000ffff1e9224 */ /* 0x000fe400078e0000 */
[----:B------:R-:W-:Y:S01]  /*16ee0*/  @!P1 IMAD.MOV.U32 R31, RZ, RZ, R76 ;  /* 0x000000ffff1f9224 */ /* 0x000fe200078e004c */
[----:B------:R0:W-:Y:S04]  /*16ef0*/  STL [R1+0x384], R76 ;  /* 0x0003844c01007387 */ /* 0x0001e80000100800 */
[----:B------:R-:W4:Y:S04]  /*16f00*/  LDL.LU R78, [R1+0x1f0] ;  /* 0x0001f000014e7983 */ /* 0x000f280000300800 */
[----:B0-----:R-:W4:Y:S04]  /*16f10*/  LDL.LU R76, [R1+0x24c] ;  /* 0x00024c00014c7983 */ /* 0x001f280000300800 */
[----:B------:R-:W4:Y:S01]  /*16f20*/  LDL.LU R0, [R1+0x250] ;  /* 0x0002500001007983 */ /* 0x000f220000300800 */
[----:B------:R-:W-:-:S02]  /*16f30*/  @!P1 IMAD.MOV.U32 R28, RZ, RZ, R68 ;  /* 0x000000ffff1c9224 */ /* 0x000fc400078e0044 */
[----:B------:R-:W0:Y:S01]  /*16f40*/  S2R R68, SR_TID.X ;  /* 0x0000000000447919 */ /* 0x000e220000002100 */
[----:B------:R-:W-:-:S06]  /*16f50*/  PRMT R27, RZ, 0x7610, R27 ;  /* 0x00007610ff1b7816 */ /* 0x000fcc000000001b */
[----:B------:R1:W4:Y:S02]  /*16f60*/  @!P1 LDG.E.U8 R27, desc[UR18][R28.64] ;  /* 0x000000121c1b9981 */ /* 0x000324000c1e1100 */
[----:B-1----:R-:W-:Y:S02]  /*16f70*/  PRMT R28, RZ, 0x7610, R28 ;  /* 0x00007610ff1c7816 */ /* 0x002fe4000000001c */
[----:B------:R-:W-:-:S04]  /*16f80*/  PRMT R29, RZ, 0x7610, R29 ;  /* 0x00007610ff1d7816 */ /* 0x000fc8000000001d */
[----:B------:R1:W4:Y:S01]  /*16f90*/  @!P1 LDG.E.U8 R28, desc[UR18][R30.64] ;  /* 0x000000121e1c9981 */ /* 0x000322000c1e1100 */
[----:B0-----:R-:W-:-:S04]  /*16fa0*/  LOP3.LUT R68, R68, 0x7f, RZ, 0xc0, !PT ;  /* 0x0000007f44447812 */ /* 0x001fc800078ec0ff */
[----:B------:R-:W-:-:S05]  /*16fb0*/  LOP3.LUT R68, R68, 0x10, RZ, 0x3c, !PT ;  /* 0x0000001044447812 */ /* 0x000fca00078e3cff */
[----:B------:R-:W-:Y:S04]  /*16fc0*/  STS.U8 [R68+UR9+0x4080], R33 ;  /* 0x0040802144007988 */ /* 0x000fe80008000009 */
[----:B------:R-:W-:Y:S01]  /*16fd0*/  STS.U8 [R68+UR9+0x4480], R32 ;  /* 0x0044802044007988 */ /* 0x000fe20008000009 */
[----:B--2---:R-:W-:-:S05]  /*16fe0*/  IADD3 R71, P2, PT, R4, R71, RZ ;  /* 0x0000004704477210 */ /* 0x004fca0007f5e0ff */
[----:B------:R-:W-:Y:S01]  /*16ff0*/  STL [R1+0x3c4], R71 ;  /* 0x0003c44701007387 */ /* 0x000fe20000100800 */
[----:B-1----:R-:W-:Y:S02]  /*17000*/  @!P1 IMAD.MOV.U32 R30, RZ, RZ, R71 ;  /* 0x000000ffff1e9224 */ /* 0x002fe400078e0047 */
[----:B---3--:R-:W-:-:S04]  /*17010*/  IMAD.X R77, R88, 0x1, R77, P2 ;  /* 0x00000001584d7824 */ /* 0x008fc800010e064d */
[----:B------:R-:W-:Y:S01]  /*17020*/  @!P1 IMAD.MOV.U32 R31, RZ, RZ, R77 ;  /* 0x000000ffff1f9224 */ /* 0x000fe200078e004d */
[----:B------:R0:W-:Y:S04]  /*17030*/  STL [R1+0x1f4], R77 ;  /* 0x0001f44d01007387 */ /* 0x0001e80000100800 */
[----:B------:R1:W2:Y:S04]  /*17040*/  @!P1 LDG.E.U8 R29, desc[UR18][R30.64] ;  /* 0x000000121e1d9981 */ /* 0x0002a8000c1e1100 */
[----:B0-----:R-:W3:Y:S04]  /*17050*/  LDL.LU R77, [R1+0x28c] ;  /* 0x00028c00014d7983 */ /* 0x001ee80000300800 */
[----:B------:R-:W2:Y:S01]  /*17060*/  LDL.LU R71, [R1+0x290] ;  /* 0x0002900001477983 */ /* 0x000ea20000300800 */
[----:B----4-:R-:W-:-:S02]  /*17070*/  IADD3 R72, P2, PT, R4, R72, RZ ;  /* 0x0000004804487210 */ /* 0x010fc40007f5e0ff */
[----:B-1----:R-:W-:-:S03]  /*17080*/  PRMT R30, RZ, 0x7610, R30 ;  /* 0x00007610ff1e7816 */ /* 0x002fc6000000001e */
[----:B------:R0:W-:Y:S01]  /*17090*/  STL [R1+0x210], R72 ;  /* 0x0002104801007387 */ /* 0x0001e20000100800 */
[----:B------:R-:W-:Y:S02]  /*170a0*/  @!P1 IMAD.MOV.U32 R32, RZ, RZ, R72 ;  /* 0x000000ffff209224 */ /* 0x000fe400078e0048 */
[----:B------:R-:W-:-:S04]  /*170b0*/  IMAD.X R78, R88, 0x1, R78, P2 ;  /* 0x00000001584e7824 */ /* 0x000fc800010e064e */
[----:B------:R-:W-:Y:S01]  /*170c0*/  @!P1 IMAD.MOV.U32 R33, RZ, RZ, R78 ;  /* 0x000000ffff219224 */ /* 0x000fe200078e004e */
[----:B------:R-:W-:Y:S04]  /*170d0*/  STL [R1+0x1f0], R78 ;  /* 0x0001f04e01007387 */ /* 0x000fe80000100800 */
[----:B0-----:R-:W4:Y:S01]  /*170e0*/  LDL.LU R72, [R1+0x2d0] ;  /* 0x0002d00001487983 */ /* 0x001f220000300800 */
[----:B------:R-:W-:-:S03]  /*170f0*/  IADD3 R0, P2, PT, R4, R0, RZ ;  /* 0x0000000004007210 */ /* 0x000fc60007f5e0ff */
[----:B------:R0:W4:Y:S02]  /*17100*/  @!P1 LDG.E.U8 R30, desc[UR18][R32.64] ;  /* 0x00000012201e9981 */ /* 0x000124000c1e1100 */
[----:B------:R-:W-:Y:S02]  /*17110*/  IMAD.X R76, R88, 0x1, R76, P2 ;  /* 0x00000001584c7824 */ /* 0x000fe400010e064c */
[----:B------:R-:W-:Y:S04]  /*17120*/  STL [R1+0x250], R0 ;  /* 0x0002500001007387 */ /* 0x000fe80000100800 */
[----:B------:R1:W-:Y:S01]  /*17130*/  STL [R1+0x24c], R76 ;  /* 0x00024c4c01007387 */ /* 0x0003e20000100800 */
[----:B0-----:R-:W-:-:S03]  /*17140*/  @!P1 IMAD.MOV.U32 R33, RZ, RZ, R76 ;  /* 0x000000ffff219224 */ /* 0x001fc600078e004c */
[----:B-1----:R-:W4:Y:S01]  /*17150*/  LDL.LU R76, [R1+0x2cc] ;  /* 0x0002cc00014c7983 */ /* 0x002f220000300800 */
[----:B------:R-:W-:Y:S01]  /*17160*/  PRMT R31, RZ, 0x7610, R31 ;  /* 0x00007610ff1f7816 */ /* 0x000fe2000000001f */
[----:B------:R-:W-:Y:S02]  /*17170*/  @!P1 IMAD.MOV.U32 R32, RZ, RZ, R0 ;  /* 0x000000ffff209224 */ /* 0x000fe400078e0000 */
[----:B------:R-:W4:Y:S04]  /*17180*/  LDL.LU R0, [R1+0x310] ;  /* 0x0003100001007983 */ /* 0x000f280000300800 */
[----:B------:R-:W-:Y:S04]  /*17190*/  STS.U8 [R68+UR9+0x4880], R35 ;  /* 0x0048802344007988 */ /* 0x000fe80008000009 */
[----:B------:R0:W4:Y:S04]  /*171a0*/  @!P1 LDG.E.U8 R31, desc[UR18][R32.64] ;  /* 0x00000012201f9981 */ /* 0x000128000c1e1100 */
[----:B------:R1:W-:Y:S01]  /*171b0*/  STS.U8 [R68+UR9+0x4c80], R34 ;  /* 0x004c802244007988 */ /* 0x0003e20008000009 */
[----:B0-----:R-:W-:-:S02]  /*171c0*/  PRMT R32, RZ, 0x7610, R32 ;  /* 0x00007610ff207816 */ /* 0x001fc40000000020 */
[----:B--2---:R-:W-:-:S05]  /*171d0*/  IADD3 R71, P2, PT, R4, R71, RZ ;  /* 0x0000004704477210 */ /* 0x004fca0007f5e0ff */
[----:B---3--:R-:W-:Y:S01]  /*171e0*/  IMAD.X R77, R88, 0x1, R77, P2 ;  /* 0x00000001584d7824 */ /* 0x008fe200010e064d */
[----:B------:R-:W-:Y:S01]  /*171f0*/  STL [R1+0x290], R71 ;  /* 0x0002904701007387 */ /* 0x000fe20000100800 */
[----:B-1----:R-:W-:Y:S02]  /*17200*/  @!P1 IMAD.MOV.U32 R34, RZ, RZ, R71 ;  /* 0x000000ffff229224 */ /* 0x002fe400078e0047 */
[----:B------:R-:W-:Y:S01]  /*17210*/  @!P1 IMAD.MOV.U32 R35, RZ, RZ, R77 ;  /* 0x000000ffff239224 */ /* 0x000fe200078e004d */
[----:B------:R0:W-:Y:S04]  /*17220*/  STL [R1+0x28c], R77 ;  /* 0x00028c4d01007387 */ /* 0x0001e80000100800 */
[----:B------:R1:W2:Y:S04]  /*17230*/  @!P1 LDG.E.U8 R32, desc[UR18][R34.64] ;  /* 0x0000001222209981 */ /* 0x0002a8000c1e1100 */
[----:B0-----:R-:W3:Y:S01]  /*17240*/  LDL.LU R77, [R1+0x30c] ;  /* 0x00030c00014d7983 */ /* 0x001ee20000300800 */
[----:B----4-:R-:W-:-:S03]  /*17250*/  IADD3 R72, P2, PT, R4, R72, RZ ;  /* 0x0000004804487210 */ /* 0x010fc60007f5e0ff */
[----:B------:R-:W4:Y:S04]  /*17260*/  LDL.LU R78, [R1+0x34c] ;  /* 0x00034c00014e7983 */ /* 0x000f280000300800 */
[----:B------:R-:W2:Y:S01]  /*17270*/  LDL.LU R71, [R1+0x350] ;  /* 0x0003500001477983 */ /* 0x000ea20000300800 */
        /* <DEDUP_REMOVED lines=10> */
[----:B------:R-:W-:Y:S04]  /*17320*/  STL [R1+0x310], R0 ;  /* 0x0003100001007387 */ /* 0x000fe80000100800 */
[----:B------:R0:W-:Y:S04]  /*17330*/  STS.U8 [R68+UR9+0x5480], R36 ;  /* 0x0054802444007988 */ /* 0x0001e80008000009 */
[----:B------:R1:W4:Y:S01]  /*17340*/  @!P1 LDG.E.U8 R33, desc[UR18][R34.64] ;  /* 0x0000001222219981 */ /* 0x000322000c1e1100 */
[----:B0-----:R-:W-:Y:S01]  /*17350*/  @!P1 IMAD.MOV.U32 R36, RZ, RZ, R0 ;  /* 0x000000ffff249224 */ /* 0x001fe200078e0000 */
[----:B-1----:R-:W-:-:S02]  /*17360*/  PRMT R34, RZ, 0x7610, R34 ;  /* 0x00007610ff227816 */ /* 0x002fc40000000022 */
[----:B------:R-:W-:Y:S01]  /*17370*/  STS.U8 [R68+UR9+0x5880], R39 ;  /* 0x0058802744007988 */ /* 0x000fe20008000009 */
[----:B---3--:R-:W-:-:S04]  /*17380*/  IMAD.X R77, R88, 0x1, R77, P2 ;  /* 0x00000001584d7824 */ /* 0x008fc800010e064d */
[----:B------:R-:W-:Y:S01]  /*17390*/  @!P1 IMAD.MOV.U32 R37, RZ, RZ, R77 ;  /* 0x000000ffff259224 */ /* 0x000fe200078e004d */
[----:B------:R0:W-:Y:S01]  /*173a0*/  STL [R1+0x30c], R77 ;  /* 0x00030c4d01007387 */ /* 0x0001e20000100800 */
[----:B--2---:R-:W-:-:S03]  /*173b0*/  IADD3 R71, P2, PT, R4, R71, RZ ;  /* 0x0000004704477210 */ /* 0x004fc60007f5e0ff */
[----:B------:R1:W2:Y:S02]  /*173c0*/  @!P1 LDG.E.U8 R34, desc[UR18][R36.64] ;  /* 0x0000001224229981 */ /* 0x0002a4000c1e1100 */
[----:B----4-:R-:W-:Y:S02]  /*173d0*/  IMAD.X R78, R88, 0x1, R78, P2 ;  /* 0x00000001584e7824 */ /* 0x010fe400010e064e */
[----:B0-----:R-:W3:Y:S04]  /*173e0*/  LDL.LU R77, [R1+0x1fc] ;  /* 0x0001fc00014d7983 */ /* 0x001ee80000300800 */
[----:B------:R-:W4:Y:S01]  /*173f0*/  LDL.LU R0, [R1+0x3c8] ;  /* 0x0003c80001007983 */ /* 0x000f220000300800 */
[----:B-1----:R-:W-:-:S03]  /*17400*/  @!P1 IMAD.MOV.U32 R36, RZ, RZ, R71 ;  /* 0x000000ffff249224 */ /* 0x002fc600078e0047 */
[----:B------:R0:W-:Y:S04]  /*17410*/  STL [R1+0x350], R71 ;  /* 0x0003504701007387 */ /* 0x0001e80000100800 */
[----:B------:R-:W-:Y:S04]  /*17420*/  STL [R1+0x34c], R78 ;  /* 0x00034c4e01007387 */ /* 0x000fe80000100800 */
[----:B0-----:R-:W2:Y:S01]  /*17430*/  LDL.LU R71, [R1+0x218] ;  /* 0x0002180001477983 */ /* 0x001ea20000300800 */
[----:B------:R-:W-:-:S05]  /*17440*/  IADD3 R72, P2, PT, R4, R72, RZ ;  /* 0x0000004804487210 */ /* 0x000fca0007f5e0ff */
[----:B------:R-:W-:Y:S01]  /*17450*/  IMAD.X R76, R88, 0x1, R76, P2 ;  /* 0x00000001584c7824 */ /* 0x000fe200010e064c */
[----:B------:R-:W-:Y:S03]  /*17460*/  STL [R1+0x390], R72 ;  /* 0x0003904801007387 */ /* 0x000fe60000100800 */
[----:B------:R-:W-:Y:S01]  /*17470*/  @!P1 IMAD.MOV.U32 R39, RZ, RZ, R76 ;  /* 0x000000ffff279224 */ /* 0x000fe200078e004c */
[----:B------:R0:W-:Y:S04]  /*17480*/  STL [R1+0x38c], R76 ;  /* 0x00038c4c01007387 */ /* 0x0001e80000100800 */
[----:B0-----:R-:W2:Y:S01]  /*17490*/  LDL.LU R76, [R1+0x214] ;  /* 0x00021400014c7983 */ /* 0x001ea20000300800 */
[----:B------:R-:W-:Y:S01]  /*174a0*/  PRMT R35, RZ, 0x7610, R35 ;  /* 0x00007610ff237816 */ /* 0x000fe20000000023 */
[----:B------:R-:W-:-:S02]  /*174b0*/  @!P1 IMAD.MOV.U32 R37, RZ, RZ, R78 ;  /* 0x000000ffff259224 */ /* 0x000fc400078e004e */
[----:B------:R0:W-:Y:S04]  /*174c0*/  STS.U8 [R68+UR9+0x5c80], R38 ;  /* 0x005c802644007988 */ /* 0x0001e80008000009 */
[----:B------:R1:W2:Y:S01]  /*174d0*/  @!P1 LDG.E.U8 R35, desc[UR18][R36.64] ;  /* 0x0000001224239981 */ /* 0x0002a2000c1e1100 */
[----:B0-----:R-:W-:-:S03]  /*174e0*/  @!P1 IMAD.MOV.U32 R38, RZ, RZ, R72 ;  /* 0x000000ffff269224 */ /* 0x001fc600078e0048 */
[----:B------:R-:W2:Y:S01]  /*174f0*/  LDL.LU R72, [R1+0x258] ;  /* 0x0002580001487983 */ /* 0x000ea20000300800 */
[----:B-1----:R-:W-:-:S06]  /*17500*/  PRMT R36, RZ, 0x7610, R36 ;  /* 0x00007610ff247816 */ /* 0x002fcc0000000024 */
[----:B------:R0:W2:Y:S04]  /*17510*/  @!P1 LDG.E.U8 R36, desc[UR18][R38.64] ;  /* 0x0000001226249981 */ /* 0x0000a8000c1e1100 */
[----:B------:R-:W-:Y:S04]  /*17520*/  STS.U8 [R68+UR9+0x6080], R41 ;  /* 0x0060802944007988 */ /* 0x000fe80008000009 */
[----:B------:R-:W-:Y:S01]  /*17530*/  STS.U8 [R68+UR9+0x6480], R40 ;  /* 0x0064802844007988 */ /* 0x000fe20008000009 */
[----:B----4-:R-:W-:-:S05]  /*17540*/  IADD3 R0, P2, PT, R4, R0, RZ ;  /* 0x0000000004007210 */ /* 0x010fca0007f5e0ff */
[----:B---3--:R-:W-:Y:S01]  /*17550*/  IMAD.X R77, R88, 0x1, R77, P2 ;  /* 0x00000001584d7824 */ /* 0x008fe200010e064d */
[----:B------:R-:W-:Y:S03]  /*17560*/  STL [R1+0x3c8], R0 ;  /* 0x0003c80001007387 */ /* 0x000fe60000100800 */
[----:B0-----:R-:W-:Y:S01]  /*17570*/  @!P1 IMAD.MOV.U32 R39, RZ, RZ, R77 ;  /* 0x000000ffff279224 */ /* 0x001fe200078e004d */
[----:B------:R0:W-:Y:S01]  /*17580*/  STL [R1+0x1fc], R77 ;  /* 0x0001fc4d01007387 */ /* 0x0001e20000100800 */
[----:B--2---:R-:W-:Y:S01]  /*17590*/  IADD3 R71, P2, PT, R4, R71, RZ ;  /* 0x0000004704477210 */ /* 0x004fe20007f5e0ff */
[----:B------:R-:W-:Y:S02]  /*175a0*/  @!P1 IMAD.MOV.U32 R38, RZ, RZ, R0 ;  /* 0x000000ffff269224 */ /* 0x000fe400078e0000 */
[----:B0-----:R-:W2:Y:S04]  /*175b0*/  LDL.LU R77, [R1+0x254] ;  /* 0x00025400014d7983 */ /* 0x001ea80000300800 */
[----:B------:R-:W3:Y:S04]  /*175c0*/  LDL.LU R78, [R1+0x294] ;  /* 0x00029400014e7983 */ /* 0x000ee80000300800 */
[----:B------:R-:W4:Y:S01]  /*175d0*/  LDL.LU R0, [R1+0x298] ;  /* 0x0002980001007983 */ /* 0x000f220000300800 */
[----:B------:R-:W-:-:S03]  /*175e0*/  @!P1 IMAD.MOV.U32 R40, RZ, RZ, R71 ;  /* 0x000000ffff289224 */ /* 0x000fc600078e0047 */
[----:B------:R-:W-:Y:S01]  /*175f0*/  STL [R1+0x218], R71 ;  /* 0x0002184701007387 */ /* 0x000fe20000100800 */
[----:B------:R-:W-:-:S04]  /*17600*/  IMAD.X R76, R88, 0x1, R76, P2 ;  /* 0x00000001584c7824 */ /* 0x000fc800010e064c */
[----:B------:R-:W-:Y:S01]  /*17610*/  @!P1 IMAD.MOV.U32 R41, RZ, RZ, R76 ;  /* 0x000000ffff299224 */ /* 0x000fe200078e004c */
[----:B------:R0:W-:Y:S04]  /*17620*/  STL [R1+0x214], R76 ;  /* 0x0002144c01007387 */ /* 0x0001e80000100800 */
[----:B0-----:R-:W3:Y:S04]  /*17630*/  LDL.LU R76, [R1+0x2d4] ;  /* 0x0002d400014c7983 */ /* 0x001ee80000300800 */
[----:B------:R-:W3:Y:S01]  /*17640*/  LDL.LU R71, [R1+0x2d8] ;  /* 0x0002d80001477983 */ /* 0x000ee20000300800 */
[----:B------:R-:W-:-:S02]  /*17650*/  PRMT R37, RZ, 0x7610, R37 ;  /* 0x00007610ff257816 */ /* 0x000fc40000000025 */
[----:B------:R-:W-:-:S04]  /*17660*/  IADD3 R72, P2, PT, R4, R72, RZ ;  /* 0x0000004804487210 */ /* 0x000fc80007f5e0ff */
[----:B------:R0:W3:Y:S04]  /*17670*/  @!P1 LDG.E.U8 R37, desc[UR18][R38.64] ;  /* 0x0000001226259981 */ /* 0x0000e8000c1e1100 */
[----:B------:R-:W-:Y:S01]  /*17680*/  STL [R1+0x258], R72 ;  /* 0x0002584801007387 */ /* 0x000fe20000100800 */
[----:B0-----:R-:W-:Y:S02]  /*17690*/  PRMT R38, RZ, 0x7610, R38 ;  /* 0x00007610ff267816 */ /* 0x001fe40000000026 */
[----:B------:R-:W-:-:S04]  /*176a0*/  PRMT R39, RZ, 0x7610, R39 ;  /* 0x00007610ff277816 */ /* 0x000fc80000000027 */
[----:B------:R0:W3:Y:S04]  /*176b0*/  @!P1 LDG.E.U8 R38, desc[UR18][R40.64] ;  /* 0x0000001228269981 */ /* 0x0000e8000c1e1100 */
[----:B------:R-:W-:Y:S01]  /*176c0*/  STS.U8 [R68+UR9+0x6880], R43 ;  /* 0x0068802b44007988 */ /* 0x000fe20008000009 */
[----:B0-----:R-:W-:-:S03]  /*176d0*/  @!P1 IMAD.MOV.U32 R40, RZ, RZ, R72 ;  /* 0x000000ffff289224 */ /* 0x001fc600078e0048 */
[----:B------:R-:W-:Y:S01]  /*176e0*/  STS.U8 [R68+UR9+0x6c80], R42 ;  /* 0x006c802a44007988 */ /* 0x000fe20008000009 */
[----:B--2---:R-:W-:-:S04]  /*176f0*/  IMAD.X R77, R88, 0x1, R77, P2 ;  /* 0x00000001584d7824 */ /* 0x004fc800010e064d */
[----:B------:R-:W-:Y:S01]  /*17700*/  @!P1 IMAD.MOV.U32 R41, RZ, RZ, R77 ;  /* 0x000000ffff299224 */ /* 0x000fe200078e004d */
[----:B------:R0:W-:Y:S01]  /*17710*/  STL [R1+0x254], R77 ;  /* 0x0002544d01007387 */ /* 0x0001e20000100800 */
[----:B----4-:R-:W-:-:S03]  /*17720*/  IADD3 R0, P2, PT, R4, R0, RZ ;  /* 0x0000000004007210 */ /* 0x010fc60007f5e0ff */
[----:B------:R1:W2:Y:S02]  /*17730*/  @!P1 LDG.E.U8 R39, desc[UR18][R40.64] ;  /* 0x0000001228279981 */ /* 0x0002a4000c1e1100 */
[----:B---3--:R-:W-:Y:S02]  /*17740*/  IMAD.X R78, R88, 0x1, R78, P2 ;  /* 0x00000001584e7824 */ /* 0x008fe400010e064e */
[----:B0-----:R-:W3:Y:S04]  /*17750*/  LDL.LU R77, [R1+0x314] ;  /* 0x00031400014d7983 */ /* 0x001ee80000300800 */
[----:B------:R-:W4:Y:S01]  /*17760*/  LDL.LU R72, [R1+0x318] ;  /* 0x0003180001487983 */ /* 0x000f220000300800 */
[----:B-1----:R-:W-:Y:S01]  /*17770*/  PRMT R40, RZ, 0x7610, R40 ;  /* 0x00007610ff287816 */ /* 0x002fe20000000028 */
[----:B------:R-:W-:-:S02]  /*17780*/  @!P1 IMAD.MOV.U32 R42, RZ, RZ, R0 ;  /* 0x000000ffff2a9224 */ /* 0x000fc400078e0000 */
[----:B------:R0:W-:Y:S01]  /*17790*/  STL [R1+0x298], R0 ;  /* 0x0002980001007387 */ /* 0x0001e20000100800 */
[----:B------:R-:W-:-:S03]  /*177a0*/  @!P1 IMAD.MOV.U32 R43, RZ, RZ, R78 ;  /* 0x000000ffff2b9224 */ /* 0x000fc600078e004e */
[----:B------:R-:W-:Y:S04]  /*177b0*/  STL [R1+0x294], R78 ;  /* 0x0002944e01007387 */ /* 0x000fe80000100800 */
[----:B------:R1:W2:Y:S04]  /*177c0*/  @!P1 LDG.E.U8 R40, desc[UR18][R42.64] ;  /* 0x000000122a289981 */ /* 0x0002a8000c1e1100 */
[----:B0-----:R-:W2:Y:S01]  /*177d0*/  LDL.LU R0, [R1+0x358] ;  /* 0x0003580001007983 */ /* 0x001ea20000300800 */
[----:B------:R-:W-:-:S05]  /*177e0*/  IADD3 R71, P2, PT, R4, R71, RZ ;  /* 0x0000004704477210 */ /* 0x000fca0007f5e0ff */
[----:B------:R-:W-:Y:S01]  /*177f0*/  IMAD.X R76, R88, 0x1, R76, P2 ;  /* 0x00000001584c7824 */ /* 0x000fe200010e064c */
[----:B------:R-:W-:Y:S03]  /*17800*/  STL [R1+0x2d8], R71 ;  /* 0x0002d84701007387 */ /* 0x000fe60000100800 */
[----:B-1----:R-:W-:Y:S01]  /*17810*/  @!P1 IMAD.MOV.U32 R43, RZ, RZ, R76 ;  /* 0x000000ffff2b9224 */ /* 0x002fe200078e004c */
[----:B------:R0:W-:Y:S04]  /*17820*/  STL [R1+0x2d4], R76 ;  /* 0x0002d44c01007387 */ /* 0x0001e80000100800 */
[----:B0-----:R-:W2:Y:S01]  /*17830*/  LDL.LU R76, [R1+0x354] ;  /* 0x00035400014c7983 */ /* 0x001ea20000300800 */
[----:B------:R-:W-:Y:S01]  /*17840*/  PRMT R41, RZ, 0x7610, R41 ;  /* 0x00007610ff297816 */ /* 0x000fe20000000029 */
[----:B------:R-:W-:-:S02]  /*17850*/  @!P1 IMAD.MOV.U32 R42, RZ, RZ, R71 ;  /* 0x000000ffff2a9224 */ /* 0x000fc400078e0047 */
[----:B------:R-:W2:Y:S04]  /*17860*/  LDL.LU R71, [R1+0x398] ;  /* 0x0003980001477983 */ /* 0x000ea80000300800 */
[----:B------:R-:W-:Y:S04]  /*17870*/  STS.U8 [R68+UR9+0x7080], R45 ;  /* 0x0070802d44007988 */ /* 0x000fe80008000009 */
[----:B------:R0:W2:Y:S04]  /*17880*/  @!P1 LDG.E.U8 R41, desc[UR18][R42.64] ;  /* 0x000000122a299981 */ /* 0x0000a8000c1e1100 */
[----:B------:R1:W-:Y:S01]  /*17890*/  STS.U8 [R68+UR9+0x7480], R44 ;  /* 0x0074802c44007988 */ /* 0x0003e20008000009 */
[----:B0-----:R-:W-:-:S02]  /*178a0*/  PRMT R42, RZ, 0x7610, R42 ;  /* 0x00007610ff2a7816 */ /* 0x001fc4000000002a */
[----:B----4-:R-:W-:-:S05]  /*178b0*/  IADD3 R72, P2, PT, R4, R72, RZ ;  /* 0x0000004804487210 */ /* 0x010fca0007f5e0ff */
[----:B---3--:R-:W-:Y:S01]  /*178c0*/  IMAD.X R77, R88, 0x1, R77, P2 ;  /* 0x00000001584d7824 */ /* 0x008fe200010e064d */
[----:B------:R-:W-:Y:S01]  /*178d0*/  STL [R1+0x318], R72 ;  /* 0x0003184801007387 */ /* 0x000fe20000100800 */
[----:B-1----:R-:W-:Y:S02]  /*178e0*/  @!P1 IMAD.MOV.U32 R44, RZ, RZ, R72 ;  /* 0x000000ffff2c9224 */ /* 0x002fe400078e0048 */
[----:B------:R-:W-:Y:S01]  /*178f0*/  @!P1 IMAD.MOV.U32 R45, RZ, RZ, R77 ;  /* 0x000000ffff2d9224 */ /* 0x000fe200078e004d */
[----:B------:R0:W-:Y:S04]  /*17900*/  STL [R1+0x314], R77 ;  /* 0x0003144d01007387 */ /* 0x0001e80000100800 */
[----:B------:R-:W3:Y:S01]  /*17910*/  LDL.LU R78, [R1+0x394] ;  /* 0x00039400014e7983 */ /* 0x000ee20000300800 */
[----:B--2---:R-:W-:-:S03]  /*17920*/  IADD3 R0, P2, PT, R4, R0, RZ ;  /* 0x0000000004007210 */ /* 0x004fc60007f5e0ff */
[----:B------:R1:W2:Y:S04]  /*17930*/  @!P1 LDG.E.U8 R42, desc[UR18][R44.64] ;  /* 0x000000122c2a9981 */ /* 0x0002a8000c1e1100 */
[----:B0-----:R-:W4:Y:S04]  /*17940*/  LDL.LU R77, [R1+0x200] ;  /* 0x00020000014d7983 */ /* 0x001f280000300800 */
[----:B------:R-:W2:Y:S01]  /*17950*/  LDL.LU R72, [R1+0x3cc] ;  /* 0x0003cc0001487983 */ /* 0x000ea20000300800 */
[----:B-1----:R-:W-:-:S03]  /*17960*/  @!P1 IMAD.MOV.U32 R44, RZ, RZ, R0 ;  /* 0x000000ffff2c9224 */ /* 0x002fc600078e0000 */
[----:B------:R0:W-:Y:S01]  /*17970*/  STL [R1+0x358], R0 ;  /* 0x0003580001007387 */ /* 0x0001e20000100800 */
[----:B------:R-:W-:-:S05]  /*17980*/  IMAD.X R76, R88, 0x1, R76, P2 ;  /* 0x00000001584c7824 */ /* 0x000fca00010e064c */
[----:B------:R1:W-:Y:S04]  /*17990*/  STL [R1+0x354], R76 ;  /* 0x0003544c01007387 */ /* 0x0003e80000100800 */
[----:B0-----:R-:W4:Y:S01]  /*179a0*/  LDL.LU R0, [R1+0x220] ;  /* 0x0002200001007983 */ /* 0x001f220000300800 */
[----:B------:R-:W-:-:S03]  /*179b0*/  @!P1 IMAD.MOV.U32 R45, RZ, RZ, R76 ;  /* 0x000000ffff2d9224 */ /* 0x000fc600078e004c */
[----:B-1----:R-:W4:Y:S01]  /*179c0*/  LDL.LU R76, [R1+0x21c] ;  /* 0x00021c00014c7983 */ /* 0x002f220000300800 */
[----:B------:R-:W-:Y:S02]  /*179d0*/  IADD3 R71, P2, PT, R4, R71, RZ ;  /* 0x0000004704477210 */ /* 0x000fe40007f5e0ff */
[----:B------:R-:W-:Y:S01]  /*179e0*/  PRMT R43, RZ, 0x7610, R43 ;  /* 0x00007610ff2b7816 */ /* 0x000fe2000000002b */
[----:B------:R-:W-:Y:S04]  /*179f0*/  STS.U8 [R68+UR9+0x7880], R47 ;  /* 0x0078802f44007988 */ /* 0x000fe80008000009 */
[----:B------:R0:W-:Y:S04]  /*17a00*/  STS.U8 [R68+UR9+0x7c80], R46 ;  /* 0x007c802e44007988 */ /* 0x0001e80008000009 */
[----:B------:R1:W4:Y:S04]  /*17a10*/  @!P1 LDG.E.U8 R43, desc[UR18][R44.64] ;  /* 0x000000122c2b9981 */ /* 0x000328000c1e1100 */
[----:B------:R3:W-:Y:S01]  /*17a20*/  STL [R1+0x398], R71 ;  /* 0x0003984701007387 */ /* 0x0007e20000100800 */
[----:B0-----:R-:W-:Y:S01]  /*17a30*/  @!P1 IMAD.MOV.U32 R46, RZ, RZ, R71 ;  /* 0x000000ffff2e9224 */ /* 0x001fe200078e0047 */
[----:B-1----:R-:W-:-:S02]  /*17a40*/  PRMT R44, RZ, 0x7610, R44 ;  /* 0x00007610ff2c7816 */ /* 0x002fc4000000002c */
[----:B------:R-:W-:Y:S01]  /*17a50*/  PRMT R45, RZ, 0x7610, R45 ;  /* 0x00007610ff2d7816 */ /* 0x000fe2000000002d */
[----:B---3--:R-:W-:-:S04]  /*17a60*/  IMAD.X R78, R88, 0x1, R78, P2 ;  /* 0x00000001584e7824 */ /* 0x008fc800010e064e */
[----:B------:R-:W-:Y:S01]  /*17a70*/  @!P1 IMAD.MOV.U32 R47, RZ, RZ, R78 ;  /* 0x000000ffff2f9224 */ /* 0x000fe200078e004e */
[----:B------:R-:W-:Y:S04]  /*17a80*/  STL [R1+0x394], R78 ;  /* 0x0003944e01007387 */ /* 0x000fe80000100800 */
[----:B------:R-:W3:Y:S01]  /*17a90*/  LDL.LU R71, [R1+0x260] ;  /* 0x0002600001477983 */ /* 0x000ee20000300800 */
[----:B--2---:R-:W-:-:S03]  /*17aa0*/  IADD3 R72, P2, PT, R4, R72, RZ ;  /* 0x0000004804487210 */ /* 0x004fc60007f5e0ff */
[----:B------:R0:W2:Y:S02]  /*17ab0*/  @!P1 LDG.E.U8 R44, desc[UR18][R46.64] ;  /* 0x000000122e2c9981 */ /* 0x0000a4000c1e1100 */
[----:B----4-:R-:W-:Y:S02]  /*17ac0*/  IMAD.X R77, R88, 0x1, R77, P2 ;  /* 0x00000001584d7824 */ /* 0x010fe400010e064d */
[----:B------:R-:W-:Y:S04]  /*17ad0*/  STL [R1+0x3cc], R72 ;  /* 0x0003cc4801007387 */ /* 0x000fe80000100800 */
[----:B------:R1:W-:Y:S01]  /*17ae0*/  STL [R1+0x200], R77 ;  /* 0x0002004d01007387 */ /* 0x0003e20000100800 */
[----:B0-----:R-:W-:Y:S02]  /*17af0*/  @!P1 IMAD.MOV.U32 R46, RZ, RZ, R72 ;  /* 0x000000ffff2e9224 */ /* 0x001fe400078e0048 */
[----:B------:R-:W-:-:S05]  /*17b00*/  @!P1 IMAD.MOV.U32 R47, RZ, RZ, R77 ;  /* 0x000000ffff2f9224 */ /* 0x000fca00078e004d */
[----:B------:R0:W4:Y:S04]  /*17b10*/  @!P1 LDG.E.U8 R45, desc[UR18][R46.64] ;  /* 0x000000122e2d9981 */ /* 0x000128000c1e1100 */
[----:B-1----:R-:W2:Y:S04]  /*17b20*/  LDL.LU R77, [R1+0x25c] ;  /* 0x00025c00014d7983 */ /* 0x002ea80000300800 */
[----:B------:R-:W4:Y:S01]  /*17b30*/  LDL.LU R72, [R1+0x2a0] ;  /* 0x0002a00001487983 */ /* 0x000f220000300800 */
[----:B------:R-:W-:-:S05]  /*17b40*/  IADD3 R0, P2, PT, R4, R0, RZ ;  /* 0x0000000004007210 */ /* 0x000fca0007f5e0ff */
[----:B------:R-:W-:Y:S01]  /*17b50*/  IMAD.X R76, R88, 0x1, R76, P2 ;  /* 0x00000001584c7824 */ /* 0x000fe200010e064c */
[----:B------:R-:W-:Y:S03]  /*17b60*/  STL [R1+0x220], R0 ;  /* 0x0002200001007387 */ /* 0x000fe60000100800 */
[----:B0-----:R-:W-:Y:S01]  /*17b70*/  @!P1 IMAD.MOV.U32 R47, RZ, RZ, R76 ;  /* 0x000000ffff2f9224 */ /* 0x001fe200078e004c */
[----:B------:R0:W-:Y:S04]  /*17b80*/  STL [R1+0x21c], R76 ;  /* 0x00021c4c01007387 */ /* 0x0001e80000100800 */
[----:B0-----:R-:W4:Y:S01]  /*17b90*/  LDL.LU R76, [R1+0x29c] ;  /* 0x00029c00014c7983 */ /* 0x001f220000300800 */
[----:B------:R-:W0:Y:S01]  /*17ba0*/  S2R R68, SR_TID.X ;  /* 0x0000000000447919 */ /* 0x000e220000002100 */
[----:B------:R-:W-:-:S02]  /*17bb0*/  @!P1 IMAD.MOV.U32 R46, RZ, RZ, R0 ;  /* 0x000000ffff2e9224 */ /* 0x000fc400078e0000 */
[----:B------:R-:W4:Y:S04]  /*17bc0*/  LDL.LU R78, [R1+0x2dc] ;  /* 0x0002dc00014e7983 */ /* 0x000f280000300800 */
[----:B------:R-:W4:Y:S01]  /*17bd0*/  LDL.LU R0, [R1+0x2e0] ;  /* 0x0002e00001007983 */ /* 0x000f220000300800 */
[----:B0-----:R-:W-:-:S04]  /*17be0*/  LOP3.LUT R68, R68, 0x7f, RZ, 0xc0, !PT ;  /* 0x0000007f44447812 */ /* 0x001fc800078ec0ff */
[----:B------:R-:W-:-:S05]  /*17bf0*/  LOP3.LUT R68, R68, 0x20, RZ, 0x3c, !PT ;  /* 0x0000002044447812 */ /* 0x000fca00078e3cff */
[----:B------:R-:W-:Y:S04]  /*17c00*/  STS.U8 [R68+UR9+0x4100], R59 ;  /* 0x0041003b44007988 */ /* 0x000fe80008000009 */
[----:B------:R0:W-:Y:S04]  /*17c10*/  STS.U8 [R68+UR9+0x4500], R49 ;  /* 0x0045003144007988 */ /* 0x0001e80008000009 */
[----:B------:R1:W-:Y:S01]  /*17c20*/  STS.U8 [R68+UR9+0x4900], R50 ;  /* 0x0049003244007988 */ /* 0x0003e20008000009 */
[----:B0-----:R-:W-:Y:S02]  /*17c30*/  PRMT R49, RZ, 0x7610, R49 ;  /* 0x00007610ff317816 */ /* 0x001fe40000000031 */
[----:B-1----:R-:W-:-:S04]  /*17c40*/  PRMT R50, RZ, 0x7610, R50 ;  /* 0x00007610ff327816 */ /* 0x002fc80000000032 */
[----:B------:R0:W4:Y:S01]  /*17c50*/  @!P1 LDG.E.U8 R49, desc[UR18][R46.64] ;  /* 0x000000122e319981 */ /* 0x000122000c1e1100 */
[----:B---3--:R-:W-:-:S05]  /*17c60*/  IADD3 R71, P2, PT, R4, R71, RZ ;  /* 0x0000004704477210 */ /* 0x008fca0007f5e0ff */
[----:B------:R-:W-:Y:S01]  /*17c70*/  STL [R1+0x260], R71 ;  /* 0x0002604701007387 */ /* 0x000fe20000100800 */
[----:B0-----:R-:W-:Y:S02]  /*17c80*/  @!P1 IMAD.MOV.U32 R46, RZ, RZ, R71 ;  /* 0x000000ffff2e9224 */ /* 0x001fe400078e0047 */
[----:B--2---:R-:W-:Y:S01]  /*17c90*/  IMAD.X R77, R88, 0x1, R77, P2 ;  /* 0x00000001584d7824 */ /* 0x004fe200010e064d */
[----:B----4-:R-:W-:-:S04]  /*17ca0*/  IADD3 R72, P2, PT, R4, R72, RZ ;  /* 0x0000004804487210 */ /* 0x010fc80007f5e0ff */
[----:B------:R0:W-:Y:S01]  /*17cb0*/  STL [R1+0x25c], R77 ;  /* 0x00025c4d01007387 */ /* 0x0001e20000100800 */
[----:B------:R-:W-:-:S05]  /*17cc0*/  @!P1 IMAD.MOV.U32 R47, RZ, RZ, R77 ;  /* 0x000000ffff2f9224 */ /* 0x000fca00078e004d */
[----:B------:R1:W2:Y:S04]  /*17cd0*/  @!P1 LDG.E.U8 R50, desc[UR18][R46.64] ;  /* 0x000000122e329981 */ /* 0x0002a8000c1e1100 */
[----:B0-----:R-:W3:Y:S04]  /*17ce0*/  LDL.LU R77, [R1+0x31c] ;  /* 0x00031c00014d7983 */ /* 0x001ee80000300800 */
[----:B------:R-:W4:Y:S01]  /*17cf0*/  LDL.LU R71, [R1+0x320] ;  /* 0x0003200001477983 */ /* 0x000f220000300800 */
[----:B-1----:R-:W-:-:S03]  /*17d00*/  @!P1 IMAD.MOV.U32 R46, RZ, RZ, R72 ;  /* 0x000000ffff2e9224 */ /* 0x002fc600078e0048 */
[----:B------:R-:W-:Y:S01]  /*17d10*/  STL [R1+0x2a0], R72 ;  /* 0x0002a04801007387 */ /* 0x000fe20000100800 */
[----:B------:R-:W-:-:S04]  /*17d20*/  IMAD.X R76, R88, 0x1, R76, P2 ;  /* 0x00000001584c7824 */ /* 0x000fc800010e064c */
[----:B------:R-:W-:Y:S01]  /*17d30*/  @!P1 IMAD.MOV.U32 R47, RZ, RZ, R76 ;  /* 0x000000ffff2f9224 */ /* 0x000fe200078e004c */
[----:B------:R0:W-:Y:S04]  /*17d40*/  STL [R1+0x29c], R76 ;  /* 0x00029c4c01007387 */ /* 0x0001e80000100800 */
[----:B0-----:R-:W2:Y:S04]  /*17d50*/  LDL.LU R76, [R1+0x35c] ;  /* 0x00035c00014c7983 */ /* 0x001ea80000300800 */
[----:B------:R-:W2:Y:S01]  /*17d60*/  LDL.LU R72, [R1+0x360] ;  /* 0x0003600001487983 */ /* 0x000ea20000300800 */
[----:B------:R-:W-:-:S03]  /*17d70*/  IADD3 R0, P2, PT, R4, R0, RZ ;  /* 0x0000000004007210 */ /* 0x000fc60007f5e0ff */
[----:B------:R0:W-:Y:S02]  /*17d80*/  STS.U8 [R68+UR9+0x4d00], R51 ;  /* 0x004d003344007988 */ /* 0x0001e40008000009 */
[----:B------:R-:W-:Y:S02]  /*17d90*/  IMAD.X R78, R88, 0x1, R78, P2 ;  /* 0x00000001584e7824 */ /* 0x000fe400010e064e */
[----:B------:R1:W-:Y:S01]  /*17da0*/  STS.U8 [R68+UR9+0x5100], R52 ;  /* 0x0051003444007988 */ /* 0x0003e20008000009 */
[----:B0-----:R-:W-:-:S03]  /*17db0*/  PRMT R51, RZ, 0x7610, R51 ;  /* 0x00007610ff337816 */ /* 0x001fc60000000033 */
[----:B------:R0:W-:Y:S01]  /*17dc0*/  STL [R1+0x2e0], R0 ;  /* 0x0002e00001007387 */ /* 0x0001e20000100800 */
[----:B-1----:R-:W-:-:S03]  /*17dd0*/  PRMT R52, RZ, 0x7610, R52 ;  /* 0x00007610ff347816 */ /* 0x002fc60000000034 */
[----:B------:R1:W2:Y:S04]  /*17de0*/  @!P1 LDG.E.U8 R51, desc[UR18][R46.64] ;  /* 0x000000122e339981 */ /* 0x0002a8000c1e1100 */
[----:B------:R-:W-:Y:S01]  /*17df0*/  STL [R1+0x2dc], R78 ;  /* 0x0002dc4e01007387 */ /* 0x000fe20000100800 */
[----:B-1----:R-:W-:Y:S02]  /*17e00*/  @!P1 IMAD.MOV.U32 R46, RZ, RZ, R0 ;  /* 0x000000ffff2e9224 */ /* 0x002fe400078e0000 */
[----:B------:R-:W-:Y:S01]  /*17e10*/  @!P1 IMAD.MOV.U32 R47, RZ, RZ, R78 ;  /* 0x000000ffff2f9224 */ /* 0x000fe200078e004e */
[----:B0-----:R-:W2:Y:S04]  /*17e20*/  LDL.LU R0, [R1+0x3a0] ;  /* 0x0003a00001007983 */ /* 0x001ea80000300800 */
[----:B------:R0:W-:Y:S04]  /*17e30*/  STS.U8 [R68+UR9+0x5500], R53 ;  /* 0x0055003544007988 */ /* 0x0001e80008000009 */
[----:B------:R1:W2:Y:S01]  /*17e40*/  @!P1 LDG.E.U8 R52, desc[UR18][R46.64] ;  /* 0x000000122e349981 */ /* 0x0002a2000c1e1100 */
[----:B0-----:R-:W-:-:S02]  /*17e50*/  PRMT R53, RZ, 0x7610, R53 ;  /* 0x00007610ff357816 */ /* 0x001fc40000000035 */
[----:B----4-:R-:W-:-:S05]  /*17e60*/  IADD3 R71, P2, PT, R4, R71, RZ ;  /* 0x0000004704477210 */ /* 0x010fca0007f5e0ff */
[----:B---3--:R-:W-:Y:S01]  /*17e70*/  IMAD.X R77, R88, 0x1, R77, P2 ;  /* 0x00000001584d7824 */ /* 0x008fe200010e064d */
[----:B------:R-:W-:Y:S01]  /*17e80*/  STL [R1+0x320], R71 ;  /* 0x0003204701007387 */ /* 0x000fe20000100800 */
[----:B-1----:R-:W-:Y:S02]  /*17e90*/  @!P1 IMAD.MOV.U32 R46, RZ, RZ, R71 ;  /* 0x000000ffff2e9224 */ /* 0x002fe400078e0047 */
[----:B------:R-:W-:Y:S01]  /*17ea0*/  @!P1 IMAD.MOV.U32 R47, RZ, RZ, R77 ;  /* 0x000000ffff2f9224 */ /* 0x000fe200078e004d */
[----:B------:R0:W-:Y:S04]  /*17eb0*/  STL [R1+0x31c], R77 ;  /* 0x00031c4d01007387 */ /* 0x0001e80000100800 */
[----:B------:R1:W3:Y:S04]  /*17ec0*/  @!P1 LDG.E.U8 R53, desc[UR18][R46.64] ;  /* 0x000000122e359981 */ /* 0x0002e8000c1e1100 */
[----:B0-----:R-:W4:Y:S04]  /*17ed0*/  LDL.LU R77, [R1+0x39c] ;  /* 0x00039c00014d7983 */ /* 0x001f280000300800 */
[----:B------:R-:W3:Y:S01]  /*17ee0*/  LDL.LU R71, [R1+0x3d0] ;  /* 0x0003d00001477983 */ /* 0x000ee20000300800 */
[----:B--2---:R-:W-:-:S05]  /*17ef0*/  IADD3 R72, P2, PT, R4, R72, RZ ;  /* 0x0000004804487210 */ /* 0x004fca0007f5e0ff */
[----:B------:R-:W-:Y:S01]  /*17f00*/  IMAD.X R76, R88, 0x1, R76, P2 ;  /* 0x00000001584c7824 */ /* 0x000fe200010e064c */
[----:B------:R-:W-:Y:S03]  /*17f10*/  STL [R1+0x360], R72 ;  /* 0x0003604801007387 */ /* 0x000fe60000100800 */
[----:B-1----:R-:W-:Y:S01]  /*17f20*/  @!P1 IMAD.MOV.U32 R47, RZ, RZ, R76 ;  /* 0x000000ffff2f9224 */ /* 0x002fe200078e004c */
[----:B------:R0:W-:Y:S04]  /*17f30*/  STL [R1+0x35c], R76 ;  /* 0x00035c4c01007387 */ /* 0x0001e80000100800 */
[----:B0-----:R-:W2:Y:S01]  /*17f40*/  LDL.LU R76, [R1+0x204] ;  /* 0x00020400014c7983 */ /* 0x001ea20000300800 */
[----:B------:R-:W-:-:S03]  /*17f50*/  @!P1 IMAD.MOV.U32 R46, RZ, RZ, R72 ;  /* 0x000000ffff2e9224 */ /* 0x000fc600078e0048 */
[----:B------:R0:W-:Y:S04]  /*17f60*/  STS.U8 [R68+UR9+0x5900], R58 ;  /* 0x0059003a44007988 */ /* 0x0001e80008000009 */
[----:B------:R-:W2:Y:S04]  /*17f70*/  LDL.LU R78, [R1+0x224] ;  /* 0x00022400014e7983 */ /* 0x000ea80000300800 */
[----:B------:R-:W2:Y:S01]  /*17f80*/  LDL.LU R72, [R1+0x228] ;  /* 0x0002280001487983 */ /* 0x000ea20000300800 */
[----:B------:R-:W-:Y:S02]  /*17f90*/  IADD3 R0, P2, PT, R4, R0, RZ ;  /* 0x0000000004007210 */ /* 0x000fe40007f5e0ff */
[----:B0-----:R-:W-:Y:S01]  /*17fa0*/  PRMT R58, RZ, 0x7610, R58 ;  /* 0x00007610ff3a7816 */ /* 0x001fe2000000003a */
[----:B------:R0:W-:Y:S04]  /*17fb0*/  STS.U8 [R68+UR9+0x5d00], R57 ;  /* 0x005d003944007988 */ /* 0x0001e80008000009 */
[----:B------:R-:W-:Y:S04]  /*17fc0*/  STL [R1+0x3a0], R0 ;  /* 0x0003a00001007387 */ /* 0x000fe80000100800 */
[----:B------:R1:W2:Y:S01]  /*17fd0*/  @!P1 LDG.E.U8 R58, desc[UR18][R46.64] ;  /* 0x000000122e3a9981 */ /* 0x0002a2000c1e1100 */
[----:B0-----:R-:W-:Y:S01]  /*17fe0*/  PRMT R57, RZ, 0x7610, R57 ;  /* 0x00007610ff397816 */ /* 0x001fe20000000039 */
[----:B-1----:R-:W-:-:S02]  /*17ff0*/  @!P1 IMAD.MOV.U32 R46, RZ, RZ, R0 ;  /* 0x000000ffff2e9224 */ /* 0x002fc400078e0000 */
[----:B----4-:R-:W-:Y:S01]  /*18000*/  IMAD.X R77, R88, 0x1, R77, P2 ;  /* 0x00000001584d7824 */ /* 0x010fe200010e064d */
[----:B---3--:R-:W-:-:S04]  /*18010*/  IADD3 R71, P2, PT, R4, R71, RZ ;  /* 0x0000004704477210 */ /* 0x008fc80007f5e0ff */
[----:B------:R0:W-:Y:S01]  /*18020*/  STL [R1+0x39c], R77 ;  /* 0x00039c4d01007387 */ /* 0x0001e20000100800 */
[----:B------:R-:W-:-:S05]  /*18030*/  @!P1 IMAD.MOV.U32 R47, RZ, RZ, R77 ;  /* 0x000000ffff2f9224 */ /* 0x000fca00078e004d */
[----:B------:R1:W3:Y:S04]  /*18040*/  @!P1 LDG.E.U8 R57, desc[UR18][R46.64] ;  /* 0x000000122e399981 */ /* 0x0002e8000c1e1100 */
[----:B0-----:R-:W4:Y:S04]  /*18050*/  LDL.LU R77, [R1+0x264] ;  /* 0x00026400014d7983 */ /* 0x001f280000300800 */
[----:B------:R-:W3:Y:S01]  /*18060*/  LDL.LU R0, [R1+0x268] ;  /* 0x0002680001007983 */ /* 0x000ee20000300800 */
[----:B-1----:R-:W-:-:S03]  /*18070*/  @!P1 IMAD.MOV.U32 R46, RZ, RZ, R71 ;  /* 0x000000ffff2e9224 */ /* 0x002fc600078e0047 */
[----:B------:R-:W-:Y:S01]  /*18080*/  STL [R1+0x3d0], R71 ;  /* 0x0003d04701007387 */ /* 0x000fe20000100800 */
[----:B--2---:R-:W-:-:S04]  /*18090*/  IMAD.X R76, R88, 0x1, R76, P2 ;  /* 0x00000001584c7824 */ /* 0x004fc800010e064c */
        /* <DEDUP_REMOVED lines=13> */
[----:B------:R-:W-:Y:S01]  /*18170*/  PRMT R59, RZ, 0x7610, R59 ;  /* 0x00007610ff3b7816 */ /* 0x000fe2000000003b */
[----:B-1----:R-:W-:Y:S02]  /*18180*/  @!P1 IMAD.MOV.U32 R46, RZ, RZ, R72 ;  /* 0x000000ffff2e9224 */ /* 0x002fe400078e0048 */
[----:B------:R-:W-:Y:S01]  /*18190*/  @!P1 IMAD.MOV.U32 R47, RZ, RZ, R78 ;  /* 0x000000ffff2f9224 */ /* 0x000fe200078e004e */
[----:B0-----:R-:W2:Y:S04]  /*181a0*/  LDL.LU R72, [R1+0x2e8] ;  /* 0x0002e80001487983 */ /* 0x001ea80000300800 */
[----:B------:R0:W2:Y:S01]  /*181b0*/  @!P1 LDG.E.U8 R55, desc[UR18][R46.64] ;  /* 0x000000122e379981 */ /* 0x0000a2000c1e1100 */
[----:B---3--:R-:W-:-:S05]  /*181c0*/  IADD3 R0, P2, PT, R4, R0, RZ ;  /* 0x0000000004007210 */ /* 0x008fca0007f5e0ff */
[----:B----4-:R-:W-:Y:S01]  /*181d0*/  IMAD.X R77, R88, 0x1, R77, P2 ;  /* 0x00000001584d7824 */ /* 0x010fe200010e064d */
[----:B------:R-:W-:Y:S01]  /*181e0*/  STL [R1+0x268], R0 ;  /* 0x0002680001007387 */ /* 0x000fe20000100800 */
[----:B0-----:R-:W-:Y:S02]  /*181f0*/  @!P1 IMAD.MOV.U32 R46, RZ, RZ, R0 ;  /* 0x000000ffff2e9224 */ /* 0x001fe400078e0000 */
[----:B------:R-:W-:Y:S01]  /*18200*/  @!P1 IMAD.MOV.U32 R47, RZ, RZ, R77 ;  /* 0x000000ffff2f9224 */ /* 0x000fe200078e004d */
[----:B------:R0:W-:Y:S04]  /*18210*/  STL [R1+0x264], R77 ;  /* 0x0002644d01007387 */ /* 0x0001e80000100800 */
[----:B------:R1:W3:Y:S04]  /*18220*/  @!P1 LDG.E.U8 R59, desc[UR18][R46.64] ;  /* 0x000000122e3b9981 */ /* 0x0002e8000c1e1100 */
[----:B0-----:R-:W4:Y:S04]  /*18230*/  LDL.LU R77, [R1+0x2e4] ;  /* 0x0002e400014d7983 */ /* 0x001f280000300800 */
[----:B------:R-:W3:Y:S01]  /*18240*/  LDL.LU R0, [R1+0x328] ;  /* 0x0003280001007983 */ /* 0x000ee20000300800 */
[----:B--2---:R-:W-:-:S05]  /*18250*/  IADD3 R71, P2, PT, R4, R71, RZ ;  /* 0x0000004704477210 */ /* 0x004fca0007f5e0ff */
[----:B------:R-:W-:Y:S01]  /*18260*/  IMAD.X R76, R88, 0x1, R76, P2 ;  /* 0x00000001584c7824 */ /* 0x000fe200010e064c */
[----:B------:R-:W-:Y:S01]  /*18270*/  STL [R1+0x2a8], R71 ;  /* 0x0002a84701007387 */ /* 0x000fe20000100800 */
[----:B-1----:R-:W-:Y:S02]  /*18280*/  @!P1 IMAD.MOV.U32 R46, RZ, RZ, R71 ;  /* 0x000000ffff2e9224 */ /* 0x002fe400078e0047 */
[----:B------:R-:W-:Y:S01]  /*18290*/  @!P1 IMAD.MOV.U32 R47, RZ, RZ, R76 ;  /* 0x000000ffff2f9224 */ /* 0x000fe200078e004c */
[----:B------:R0:W-:Y:S04]  /*182a0*/  STL [R1+0x2a4], R76 ;  /* 0x0002a44c01007387 */ /* 0x0001e80000100800 */
[----:B------:R-:W2:Y:S04]  /*182b0*/  LDL.LU R78, [R1+0x324] ;  /* 0x00032400014e7983 */ /* 0x000ea80000300800 */
[----:B0-----:R-:W2:Y:S04]  /*182c0*/  LDL.LU R76, [R1+0x364] ;  /* 0x00036400014c7983 */ /* 0x001ea80000300800 */
[----:B------:R-:W2:Y:S04]  /*182d0*/  LDL.LU R71, [R1+0x368] ;  /* 0x0003680001477983 */ /* 0x000ea80000300800 */
[----:B------:R0:W-:Y:S01]  /*182e0*/  STS.U8 [R68+UR9+0x6900], R62 ;  /* 0x0069003e44007988 */ /* 0x0001e20008000009 */
[----:B------:R-:W-:-:S02]  /*182f0*/  IADD3 R72, P2, PT, R4, R72, RZ ;  /* 0x0000004804487210 */ /* 0x000fc40007f5e0ff */
[----:B0-----:R-:W-:Y:S01]  /*18300*/  PRMT R62, RZ, 0x7610, R62 ;  /* 0x00007610ff3e7816 */ /* 0x001fe2000000003e */
[----:B------:R0:W-:Y:S04]  /*18310*/  STS.U8 [R68+UR9+0x6d00], R70 ;  /* 0x006d004644007988 */ /* 0x0001e80008000009 */
[----:B------:R-:W-:Y:S04]  /*18320*/  STL [R1+0x2e8], R72 ;  /* 0x0002e84801007387 */ /* 0x000fe80000100800 */
[----:B------:R1:W2:Y:S01]  /*18330*/  @!P1 LDG.E.U8 R62, desc[UR18][R46.64] ;  /* 0x000000122e3e9981 */ /* 0x0002a2000c1e1100 */
[----:B0-----:R-:W-:-:S03]  /*18340*/  PRMT R70, RZ, 0x7610, R70 ;  /* 0x00007610ff467816 */ /* 0x001fc60000000046 */
[----:B------:R-:W-:Y:S01]  /*18350*/  STS.U8 [R68+UR9+0x7100], R74 ;  /* 0x0071004a44007988 */ /* 0x000fe20008000009 */
[----:B-1----:R-:W-:-:S03]  /*18360*/  @!P1 IMAD.MOV.U32 R46, RZ, RZ, R72 ;  /* 0x000000ffff2e9224 */ /* 0x002fc600078e0048 */
[----:B------:R0:W-:Y:S02]  /*18370*/  STS.U8 [R68+UR9+0x7500], R73 ;  /* 0x0075004944007988 */ /* 0x0001e40008000009 */
[----:B0-----:R-:W-:Y:S01]  /*18380*/  PRMT R73, RZ, 0x7610, R73 ;  /* 0x00007610ff497816 */ /* 0x001fe20000000049 */
[----:B----4-:R-:W-:Y:S01]  /*18390*/  IMAD.X R77, R88, 0x1, R77, P2 ;  /* 0x00000001584d7824 */ /* 0x010fe200010e064d */
[----:B---3--:R-:W-:-:S04]  /*183a0*/  IADD3 R0, P2, PT, R4, R0, RZ ;  /* 0x0000000004007210 */ /* 0x008fc80007f5e0ff */
[----:B------:R0:W-:Y:S01]  /*183b0*/  STL [R1+0x2e4], R77 ;  /* 0x0002e44d01007387 */ /* 0x0001e20000100800 */
[----:B------:R-:W-:-:S05]  /*183c0*/  @!P1 IMAD.MOV.U32 R47, RZ, RZ, R77 ;  /* 0x000000ffff2f9224 */ /* 0x000fca00078e004d */
[----:B------:R1:W3:Y:S04]  /*183d0*/  @!P1 LDG.E.U8 R70, desc[UR18][R46.64] ;  /* 0x000000122e469981 */ /* 0x0002e8000c1e1100 */
[----:B0-----:R-:W4:Y:S04]  /*183e0*/  LDL.LU R77, [R1+0x3a4] ;  /* 0x0003a400014d7983 */ /* 0x001f280000300800 */
[----:B------:R-:W3:Y:S01]  /*183f0*/  LDL.LU R72, [R1+0x3a8] ;  /* 0x0003a80001487983 */ /* 0x000ee20000300800 */
[----:B--2---:R-:W-:-:S03]  /*18400*/  IMAD.X R78, R88, 0x1, R78, P2 ;  /* 0x00000001584e7824 */ /* 0x004fc600010e064e */
[----:B------:R0:W-:Y:S01]  /*18410*/  STL [R1+0x328], R0 ;  /* 0x0003280001007387 */ /* 0x0001e20000100800 */
[----:B-1----:R-:W-:Y:S02]  /*18420*/  @!P1 IMAD.MOV.U32 R46, RZ, RZ, R0 ;  /* 0x000000ffff2e9224 */ /* 0x002fe400078e0000 */
[----:B------:R-:W-:Y:S01]  /*18430*/  @!P1 IMAD.MOV.U32 R47, RZ, RZ, R78 ;  /* 0x000000ffff2f9224 */ /* 0x000fe200078e004e */
[----:B------:R-:W-:Y:S01]  /*18440*/  IADD3 R71, P2, PT, R4, R71, RZ ;  /* 0x0000004704477210 */ /* 0x000fe20007f5e0ff */
[----:B------:R-:W-:Y:S04]  /*18450*/  STL [R1+0x324], R78 ;  /* 0x0003244e01007387 */ /* 0x000fe80000100800 */
[----:B------:R-:W-:Y:S01]  /*18460*/  IMAD.X R76, R88, 0x1, R76, P2 ;  /* 0x00000001584c7824 */ /* 0x000fe200010e064c */
[----:B0-----:R-:W2:Y:S04]  /*18470*/  LDL.LU R0, [R1+0x3d4] ;  /* 0x0003d40001007983 */ /* 0x001ea80000300800 */
[----:B------:R0:W2:Y:S04]  /*18480*/  @!P1 LDG.E.U8 R73, desc[UR18][R46.64] ;  /* 0x000000122e499981 */ /* 0x0000a8000c1e1100 */
[----:B------:R1:W-:Y:S04]  /*18490*/  STL [R1+0x368], R71 ;  /* 0x0003684701007387 */ /* 0x0003e80000100800 */
[----:B------:R1:W-:Y:S01]  /*184a0*/  STL [R1+0x364], R76 ;  /* 0x0003644c01007387 */ /* 0x0003e20000100800 */
[----:B0-----:R-:W-:-:S03]  /*184b0*/  @!P1 IMAD.MOV.U32 R46, RZ, RZ, R71 ;  /* 0x000000ffff2e9224 */ /* 0x001fc600078e0047 */
[----:B-1----:R-:W2:Y:S01]  /*184c0*/  LDL.LU R71, [R1+0x208] ;  /* 0x0002080001477983 */ /* 0x002ea20000300800 */
[----:B------:R-:W-:-:S03]  /*184d0*/  @!P1 IMAD.MOV.U32 R47, RZ, RZ, R76 ;  /* 0x000000ffff2f9224 */ /* 0x000fc600078e004c */
[----:B------:R0:W-:Y:S04]  /*184e0*/  STS.U8 [R68+UR9+0x7900], R65 ;  /* 0x0079004144007988 */ /* 0x0001e80008000009 */
[----:B------:R-:W2:Y:S01]  /*184f0*/  LDL.LU R76, [R1+0x230] ;  /* 0x00023000014c7983 */ /* 0x000ea20000300800 */
[----:B0-----:R-:W-:-:S03]  /*18500*/  PRMT R65, RZ, 0x7610, R65 ;  /* 0x00007610ff417816 */ /* 0x001fc60000000041 */
[----:B------:R0:W-:Y:S04]  /*18510*/  STS.U8 [R68+UR9+0x7d00], R54 ;  /* 0x007d003644007988 */ /* 0x0001e80008000009 */
[----:B------:R1:W2:Y:S01]  /*18520*/  @!P1 LDG.E.U8 R65, desc[UR18][R46.64] ;  /* 0x000000122e419981 */ /* 0x0002a2000c1e1100 */
[----:B0-----:R-:W-:Y:S02]  /*18530*/  PRMT R54, RZ, 0x7610, R54 ;  /* 0x00007610ff367816 */ /* 0x001fe40000000036 */
[----:B---3--:R-:W-:-:S05]  /*18540*/  IADD3 R72, P2, PT, R4, R72, RZ ;  /* 0x0000004804487210 */ /* 0x008fca0007f5e0ff */
[----:B----4-:R-:W-:Y:S01]  /*18550*/  IMAD.X R77, R88, 0x1, R77, P2 ;  /* 0x00000001584d7824 */ /* 0x010fe200010e064d */
[----:B------:R0:W-:Y:S01]  /*18560*/  STL [R1+0x3a8], R72 ;  /* 0x0003a84801007387 */ /* 0x0001e20000100800 */
[----:B-1----:R-:W-:Y:S02]  /*18570*/  @!P1 IMAD.MOV.U32 R46, RZ, RZ, R72 ;  /* 0x000000ffff2e9224 */ /* 0x002fe400078e0048 */
[----:B------:R-:W-:Y:S01]  /*18580*/  @!P1 IMAD.MOV.U32 R47, RZ, RZ, R77 ;  /* 0x000000ffff2f9224 */ /* 0x000fe200078e004d */
[----:B------:R1:W-:Y:S04]  /*18590*/  STL [R1+0x3a4], R77 ;  /* 0x0003a44d01007387 */ /* 0x0003e80000100800 */
[----:B------:R-:W3:Y:S01]  /*185a0*/  LDL.LU R78, [R1+0x22c] ;  /* 0x00022c00014e7983 */ /* 0x000ee20000300800 */
[----:B--2---:R-:W-:-:S03]  /*185b0*/  IADD3 R0, P2, PT, R4, R0, RZ ;  /* 0x0000000004007210 */ /* 0x004fc60007f5e0ff */
[----:B0-----:R-:W2:Y:S04]  /*185c0*/  LDL.LU R72, [R1+0x270] ;  /* 0x0002700001487983 */ /* 0x001ea80000300800 */
[----:B------:R-:W-:Y:S04]  /*185d0*/  STL [R1+0x3d4], R0 ;  /* 0x0003d40001007387 */ /* 0x000fe80000100800 */
[----:B------:R0:W4:Y:S04]  /*185e0*/  @!P1 LDG.E.U8 R54, desc[UR18][R46.64] ;  /* 0x000000122e369981 */ /* 0x000128000c1e1100 */
[----:B-1----:R-:W4:Y:S01]  /*185f0*/  LDL.LU R77, [R1+0x26c] ;  /* 0x00026c00014d7983 */ /* 0x002f220000300800 */
[----:B------:R-:W-:-:S02]  /*18600*/  IMAD.X R71, R88, 0x1, R71, P2 ;  /* 0x0000000158477824 */ /* 0x000fc400010e0647 */
[----:B0-----:R-:W-:Y:S02]  /*18610*/  @!P1 IMAD.MOV.U32 R46, RZ, RZ, R0 ;  /* 0x000000ffff2e9224 */ /* 0x001fe400078e0000 */
[----:B------:R-:W-:Y:S01]  /*18620*/  @!P1 IMAD.MOV.U32 R47, RZ, RZ, R71 ;  /* 0x000000ffff2f9224 */ /* 0x000fe200078e0047 */
[----:B------:R0:W-:Y:S04]  /*18630*/  STL [R1+0x208], R71 ;  /* 0x0002084701007387 */ /* 0x0001e80000100800 */
[----:B0-----:R-:W4:Y:S04]  /*18640*/  LDL.LU R71, [R1+0x2ac] ;  /* 0x0002ac0001477983 */ /* 0x001f280000300800 */
[----:B------:R-:W4:Y:S01]  /*18650*/  LDL.LU R0, [R1+0x2b0] ;  /* 0x0002b00001007983 */ /* 0x000f220000300800 */
[----:B------:R-:W0:Y:S01]  /*18660*/  S2R R68, SR_TID.X ;  /* 0x0000000000447919 */ /* 0x000e220000002100 */
[----:B------:R-:W-:-:S02]  /*18670*/  IADD3 R76, P2, PT, R4, R76, RZ ;  /* 0x0000004c044c7210 */ /* 0x000fc40007f5e0ff */
[----:B------:R-:W-:-:S03]  /*18680*/  PRMT R74, RZ, 0x7610, R74 ;  /* 0x00007610ff4a7816 */ /* 0x000fc6000000004a */
[----:B------:R-:W-:Y:S04]  /*18690*/  STL [R1+0x230], R76 ;  /* 0x0002304c01007387 */ /* 0x000fe80000100800 */
[----:B------:R1:W4:Y:S02]  /*186a0*/  @!P1 LDG.E.U8 R74, desc[UR18][R46.64] ;  /* 0x000000122e4a9981 */ /* 0x000324000c1e1100 */
[----:B-1----:R-:W-:Y:S01]  /*186b0*/  @!P1 IMAD.MOV.U32 R46, RZ, RZ, R76 ;  /* 0x000000ffff2e9224 */ /* 0x002fe200078e004c */
[----:B0-----:R-:W-:-:S04]  /*186c0*/  LOP3.LUT R68, R68, 0x7f, RZ, 0xc0, !PT ;  /* 0x0000007f44447812 */ /* 0x001fc800078ec0ff */
[----:B------:R-:W-:-:S05]  /*186d0*/  LOP3.LUT R68, R68, 0x30, RZ, 0x3c, !PT ;  /* 0x0000003044447812 */ /* 0x000fca00078e3cff */
[----:B------:R-:W-:Y:S04]  /*186e0*/  STS.U8 [R68+UR9+0x4180], R86 ;  /* 0x0041805644007988 */ /* 0x000fe80008000009 */
[----:B------:R0:W-:Y:S02]  /*186f0*/  STS.U8 [R68+UR9+0x4580], R81 ;  /* 0x0045805144007988 */ /* 0x0001e40008000009 */
[----:B0-----:R-:W-:Y:S01]  /*18700*/  PRMT R81, RZ, 0x7610, R81 ;  /* 0x00007610ff517816 */ /* 0x001fe20000000051 */
[----:B---3--:R-:W-:Y:S01]  /*18710*/  IMAD.X R78, R88, 0x1, R78, P2 ;  /* 0x00000001584e7824 */ /* 0x008fe200010e064e */
[----:B--2---:R-:W-:-:S04]  /*18720*/  IADD3 R72, P2, PT, R4, R72, RZ ;  /* 0x0000004804487210 */ /* 0x004fc80007f5e0ff */
[----:B------:R0:W-:Y:S01]  /*18730*/  STL [R1+0x22c], R78 ;  /* 0x00022c4e01007387 */ /* 0x0001e20000100800 */
[----:B------:R-:W-:-:S05]  /*18740*/  @!P1 IMAD.MOV.U32 R47, RZ, RZ, R78 ;  /* 0x000000ffff2f9224 */ /* 0x000fca00078e004e */
[----:B------:R1:W2:Y:S04]  /*18750*/  @!P1 LDG.E.U8 R81, desc[UR18][R46.64] ;  /* 0x000000122e519981 */ /* 0x0002a8000c1e1100 */
[----:B0-----:R-:W3:Y:S01]  /*18760*/  LDL.LU R78, [R1+0x2ec] ;  /* 0x0002ec00014e7983 */ /* 0x001ee20000300800 */
[----:B----4-:R-:W-:-:S03]  /*18770*/  IMAD.X R77, R88, 0x1, R77, P2 ;  /* 0x00000001584d7824 */ /* 0x010fc600010e064d */
[----:B------:R-:W4:Y:S01]  /*18780*/  LDL.LU R76, [R1+0x2f0] ;  /* 0x0002f000014c7983 */ /* 0x000f220000300800 */
[----:B-1----:R-:W-:-:S03]  /*18790*/  @!P1 IMAD.MOV.U32 R46, RZ, RZ, R72 ;  /* 0x000000ffff2e9224 */ /* 0x002fc600078e0048 */
[----:B------:R0:W-:Y:S04]  /*187a0*/  STL [R1+0x270], R72 ;  /* 0x0002704801007387 */ /* 0x0001e80000100800 */
[----:B------:R1:W-:Y:S01]  /*187b0*/  STL [R1+0x26c], R77 ;  /* 0x00026c4d01007387 */ /* 0x0003e20000100800 */
[----:B------:R-:W-:-:S03]  /*187c0*/  @!P1 IMAD.MOV.U32 R47, RZ, RZ, R77 ;  /* 0x000000ffff2f9224 */ /* 0x000fc600078e004d */
[----:B0-----:R-:W2:Y:S01]  /*187d0*/  LDL.LU R72, [R1+0x330] ;  /* 0x0003300001487983 */ /* 0x001ea20000300800 */
[----:B------:R-:W-:-:S05]  /*187e0*/  IADD3 R0, P2, PT, R4, R0, RZ ;  /* 0x0000000004007210 */ /* 0x000fca0007f5e0ff */
[----:B------:R-:W-:Y:S01]  /*187f0*/  IMAD.X R71, R88, 0x1, R71, P2 ;  /* 0x0000000158477824 */ /* 0x000fe200010e0647 */
[----:B------:R-:W-:Y:S04]  /*18800*/  STL [R1+0x2b0], R0 ;  /* 0x0002b00001007387 */ /* 0x000fe80000100800 */
[----:B------:R-:W-:Y:S04]  /*18810*/  STL [R1+0x2ac], R71 ;  /* 0x0002ac4701007387 */ /* 0x000fe80000100800 */
[----:B-1----:R-:W2:Y:S04]  /*18820*/  LDL.LU R77, [R1+0x32c] ;  /* 0x00032c00014d7983 */ /* 0x002ea80000300800 */
[----:B------:R0:W-:Y:S04]  /*18830*/  STS.U8 [R68+UR9+0x4980], R83 ;  /* 0x0049805344007988 */ /* 0x0001e80008000009 */
[----:B------:R1:W-:Y:S01]  /*18840*/  STS.U8 [R68+UR9+0x4d80], R85 ;  /* 0x004d805544007988 */ /* 0x0003e20008000009 */
[----:B0-----:R-:W-:-:S02]  /*18850*/  PRMT R83, RZ, 0x7610, R83 ;  /* 0x00007610ff537816 */ /* 0x001fc40000000053 */
[----:B-1----:R-:W-:-:S04]  /*18860*/  PRMT R85, RZ, 0x7610, R85 ;  /* 0x00007610ff557816 */ /* 0x002fc80000000055 */
[----:B------:R0:W2:Y:S04]  /*18870*/  @!P1 LDG.E.U8 R83, desc[UR18][R46.64] ;  /* 0x000000122e539981 */ /* 0x0000a8000c1e1100 */
[----:B------:R1:W-:Y:S01]  /*18880*/  STS.U8 [R68+UR9+0x5180], R87 ;  /* 0x0051805744007988 */ /* 0x0003e20008000009 */
[----:B0-----:R-:W-:Y:S02]  /*18890*/  @!P1 IMAD.MOV.U32 R47, RZ, RZ, R71 ;  /* 0x000000ffff2f9224 */ /* 0x001fe400078e0047 */
[----:B------:R-:W-:Y:S01]  /*188a0*/  @!P1 IMAD.MOV.U32 R46, RZ, RZ, R0 ;  /* 0x000000ffff2e9224 */ /* 0x000fe200078e0000 */
[----:B------:R-:W2:Y:S04]  /*188b0*/  LDL.LU R71, [R1+0x36c] ;  /* 0x00036c0001477983 */ /* 0x000ea80000300800 */
[----:B------:R-:W2:Y:S01]  /*188c0*/  LDL.LU R0, [R1+0x370] ;  /* 0x0003700001007983 */ /* 0x000ea20000300800 */
[----:B-1----:R-:W-:-:S03]  /*188d0*/  PRMT R87, RZ, 0x7610, R87 ;  /* 0x00007610ff577816 */ /* 0x002fc60000000057 */
[----:B------:R0:W2:Y:S01]  /*188e0*/  @!P1 LDG.E.U8 R85, desc[UR18][R46.64] ;  /* 0x000000122e559981 */ /* 0x0000a2000c1e1100 */
[----:B------:R-:W-:Y:S01]  /*188f0*/  IMAD.MOV.U32 R90, RZ, RZ, R84 ;  /* 0x000000ffff5a7224 */ /* 0x000fe200078e0054 */
[----:B----4-:R-:W-:-:S05]  /*18900*/  IADD3 R76, P2, PT, R4, R76, RZ ;  /* 0x0000004c044c7210 */ /* 0x010fca0007f5e0ff */
[----:B---3--:R-:W-:Y:S01]  /*18910*/  IMAD.X R78, R88, 0x1, R78, P2 ;  /* 0x00000001584e7824 */ /* 0x008fe200010e064e */
[----:B------:R1:W-:Y:S01]  /*18920*/  STL [R1+0x2f0], R76 ;  /* 0x0002f04c01007387 */ /* 0x0003e20000100800 */
[----:B0-----:R-:W-:Y:S02]  /*18930*/  @!P1 IMAD.MOV.U32 R46, RZ, RZ, R76 ;  /* 0x000000ffff2e9224 */ /* 0x001fe400078e004c */
[----:B------:R-:W-:Y:S01]  /*18940*/  @!P1 IMAD.MOV.U32 R47, RZ, RZ, R78 ;  /* 0x000000ffff2f9224 */ /* 0x000fe200078e004e */
[----:B--2---:R-:W-:Y:S01]  /*18950*/  IADD3 R72, P2, PT, R4, R72, RZ ;  /* 0x0000004804487210 */ /* 0x004fe20007f5e0ff */
[----:B------:R-:W-:Y:S04]  /*18960*/  STL [R1+0x2ec], R78 ;  /* 0x0002ec4e01007387 */ /* 0x000fe80000100800 */
[----:B-1----:R-:W2:Y:S04]  /*18970*/  LDL.LU R76, [R1+0x3b0] ;  /* 0x0003b000014c7983 */ /* 0x002ea80000300800 */
[----:B------:R-:W3:Y:S04]  /*18980*/  LDL.LU R84, [R1+0x70] ;  /* 0x0000700001547983 */ /* 0x000ee80000300800 */
[----:B------:R-:W4:Y:S04]  /*18990*/  LDL.LU R86, [R1+0x50] ;  /* 0x0000500001567983 */ /* 0x000f280000300800 */
[----:B------:R0:W4:Y:S01]  /*189a0*/  @!P1 LDG.E.U8 R87, desc[UR18][R46.64] ;  /* 0x000000122e579981 */ /* 0x000122000c1e1100 */
[----:B------:R-:W-:-:S03]  /*189b0*/  IMAD.X R77, R88, 0x1, R77, P2 ;  /* 0x00000001584d7824 */ /* 0x000fc600010e064d */
[----:B------:R-:W-:Y:S04]  /*189c0*/  STL [R1+0x330], R72 ;  /* 0x0003304801007387 */ /* 0x000fe80000100800 */
[----:B------:R1:W-:Y:S01]  /*189d0*/  STL [R1+0x32c], R77 ;  /* 0x00032c4d01007387 */ /* 0x0003e20000100800 */
[----:B0-----:R-:W-:-:S03]  /*189e0*/  @!P1 IMAD.MOV.U32 R47, RZ, RZ, R77 ;  /* 0x000000ffff2f9224 */ /* 0x001fc600078e004d */
[----:B-1----:R-:W4:Y:S01]  /*189f0*/  LDL.LU R77, [R1+0x3ac] ;  /* 0x0003ac00014d7983 */ /* 0x002f220000300800 */
[----:B------:R-:W-:-:S03]  /*18a00*/  @!P1 IMAD.MOV.U32 R46, RZ, RZ, R72 ;  /* 0x000000ffff2e9224 */ /* 0x000fc600078e0048 */
[----:B------:R0:W-:Y:S04]  /*18a10*/  STS.U8 [R68+UR9+0x5580], R89 ;  /* 0x0055805944007988 */ /* 0x0001e80008000009 */
[----:B------:R1:W-:Y:S01]  /*18a20*/  STS.U8 [R68+UR9+0x5980], R91 ;  /* 0x0059805b44007988 */ /* 0x0003e20008000009 */
[----:B0-----:R-:W-:Y:S02]  /*18a30*/  PRMT R89, RZ, 0x7610, R89 ;  /* 0x00007610ff597816 */ /* 0x001fe40000000059 */
[----:B------:R-:W-:-:S04]  /*18a40*/  IADD3 R0, P2, PT, R4, R0, RZ ;  /* 0x0000000004007210 */ /* 0x000fc80007f5e0ff */
[----:B------:R0:W4:Y:S01]  /*18a50*/  @!P1 LDG.E.U8 R89, desc[UR18][R46.64] ;  /* 0x000000122e599981 */ /* 0x000122000c1e1100 */
[----:B------:R-:W-:Y:S01]  /*18a60*/  IMAD.X R71, R88, 0x1, R71, P2 ;  /* 0x0000000158477824 */ /* 0x000fe200010e0647 */
[----:B-1----:R-:W-:Y:S02]  /*18a70*/  PRMT R91, RZ, 0x7610, R91 ;  /* 0x00007610ff5b7816 */ /* 0x002fe4000000005b */
[----:B------:R-:W-:Y:S04]  /*18a80*/  STL [R1+0x370], R0 ;  /* 0x0003700001007387 */ /* 0x000fe80000100800 */
[----:B------:R1:W-:Y:S01]  /*18a90*/  STL [R1+0x36c], R71 ;  /* 0x00036c4701007387 */ /* 0x0003e20000100800 */
[----:B0-----:R-:W-:Y:S02]  /*18aa0*/  @!P1 IMAD.MOV.U32 R46, RZ, RZ, R0 ;  /* 0x000000ffff2e9224 */ /* 0x001fe400078e0000 */
[----:B------:R-:W-:Y:S01]  /*18ab0*/  @!P1 IMAD.MOV.U32 R47, RZ, RZ, R71 ;  /* 0x000000ffff2f9224 */ /* 0x000fe200078e0047 */
[----:B------:R-:W4:Y:S04]  /*18ac0*/  LDL.LU R72, [R1+0x6c8] ;  /* 0x0006c80001487983 */ /* 0x000f280000300800 */
[----:B------:R-:W4:Y:S04]  /*18ad0*/  LDL.LU R79, [R1+0x6b4] ;  /* 0x0006b400014f7983 */ /* 0x000f280000300800 */
[----:B-1----:R-:W4:Y:S04]  /*18ae0*/  LDL.LU R71, [R1+0x100] ;  /* 0x0001000001477983 */ /* 0x002f280000300800 */
[----:B------:R-:W4:Y:S04]  /*18af0*/  LDL.LU R0, [R1+0xe4] ;  /* 0x0000e40001007983 */ /* 0x000f280000300800 */
[----:B------:R0:W-:Y:S04]  /*18b00*/  STS.U8 [R68+UR9+0x5d80], R93 ;  /* 0x005d805d44007988 */ /* 0x0001e80008000009 */
[----:B------:R-:W4:Y:S04]  /*18b10*/  LDL.LU R78, [R1+0xc8] ;  /* 0x0000c800014e7983 */ /* 0x000f280000300800 */
[----:B------:R1:W4:Y:S01]  /*18b20*/  @!P1 LDG.E.U8 R91, desc[UR18][R46.64] ;  /* 0x000000122e5b9981 */ /* 0x000322000c1e1100 */
[----:B0-----:R-:W-:-:S03]  /*18b30*/  PRMT R93, RZ, 0x7610, R93 ;  /* 0x00007610ff5d7816 */ /* 0x001fc6000000005d */
[----:B------:R-:W4:Y:S04]  /*18b40*/  LDL.LU R92, [R1+0xac] ;  /* 0x0000ac00015c7983 */ /* 0x000f280000300800 */
[----:B------:R-:W-:Y:S01]  /*18b50*/  STS.U8 [R68+UR9+0x6180], R90 ;  /* 0x0061805a44007988 */ /* 0x000fe20008000009 */
[----:B--2---:R-:W-:-:S05]  /*18b60*/  IADD3 R76, P2, PT, R4, R76, RZ ;  /* 0x0000004c044c7210 */ /* 0x004fca0007f5e0ff */
[----:B-1----:R-:W-:Y:S01]  /*18b70*/  @!P1 IMAD.MOV.U32 R46, RZ, RZ, R76 ;  /* 0x000000ffff2e9224 */ /* 0x002fe200078e004c */
[----:B------:R0:W-:Y:S04]  /*18b80*/  STL [R1+0x3b0], R76 ;  /* 0x0003b04c01007387 */ /* 0x0001e80000100800 */
[----:B---3--:R-:W-:Y:S01]  /*18b90*/  STS.U8 [R68+UR9+0x6580], R84 ;  /* 0x0065805444007988 */ /* 0x008fe20008000009 */
[----:B----4-:R-:W-:-:S04]  /*18ba0*/  IMAD.X R77, R88, 0x1, R77, P2 ;  /* 0x00000001584d7824 */ /* 0x010fc800010e064d */
[----:B------:R-:W-:Y:S01]  /*18bb0*/  @!P1 IMAD.MOV.U32 R47, RZ, RZ, R77 ;  /* 0x000000ffff2f9224 */ /* 0x000fe200078e004d */
[----:B------:R1:W-:Y:S04]  /*18bc0*/  STL [R1+0x3ac], R77 ;  /* 0x0003ac4d01007387 */ /* 0x0003e80000100800 */
[----:B0-----:R-:W2:Y:S04]  /*18bd0*/  LDL.LU R76, [R1+0x6c] ;  /* 0x00006c00014c7983 */ /* 0x001ea80000300800 */
[----:B------:R0:W3:Y:S04]  /*18be0*/  @!P1 LDG.E.U8 R93, desc[UR18][R46.64] ;  /* 0x000000122e5d9981 */ /* 0x0000e8000c1e1100 */
[----:B-1----:R-:W4:Y:S04]  /*18bf0*/  LDL.LU R77, [R1+0x4c] ;  /* 0x00004c00014d7983 */ /* 0x002f280000300800 */
[----:B------:R-:W2:Y:S04]  /*18c00*/  LDL.LU R88, [R1+0x28] ;  /* 0x0000280001587983 */ /* 0x000ea80000300800 */
[----:B------:R-:W2:Y:S04]  /*18c10*/  LDL.LU R46, [R1+0x11c] ;  /* 0x00011c00012e7983 */ /* 0x000ea80000300800 */
[----:B------:R-:W2:Y:S04]  /*18c20*/  LDL.LU R47, [R1+0x8c] ;  /* 0x00008c00012f7983 */ /* 0x000ea80000300800 */
[----:B------:R-:W2:Y:S04]  /*18c30*/  LDL.LU R90, [R1+0x4] ;  /* 0x00000400015a7983 */ /* 0x000ea80000300800 */
[----:B------:R-:W2:Y:S04]  /*18c40*/  LDL.LU R84, [R1+0x84c] ;  /* 0x00084c0001547983 */ /* 0x000ea80000300800 */
[----:B------:R-:W-:Y:S04]  /*18c50*/  STS.U8 [R68+UR9+0x6980], R86 ;  /* 0x0069805644007988 */ /* 0x000fe80008000009 */
[----:B--2---:R-:W-:Y:S04]  /*18c60*/  STS.U8 [R68+UR9+0x6d80], R84 ;  /* 0x006d805444007988 */ /* 0x004fe80008000009 */
[----:B------:R-:W-:Y:S04]  /*18c70*/  STS.U8 [R68+UR9+0x7180], R82 ;  /* 0x0071805244007988 */ /* 0x000fe80008000009 */
[----:B------:R-:W-:Y:S04]  /*18c80*/  STS.U8 [R68+UR9+0x7580], R80 ;  /* 0x0075805044007988 */ /* 0x000fe80008000009 */
[----:B------:R1:W-:Y:S02]  /*18c90*/  STS.U8 [R68+UR9+0x7980], R75 ;  /* 0x0079804b44007988 */ /* 0x0003e40008000009 */
[----:B-1----:R-:W-:-:S02]  /*18ca0*/  LOP3.LUT R75, R2, 0x30, RZ, 0x3c, !PT ;  /* 0x00000030024b7812 */ /* 0x002fc400078e3cff */
[----:B------:R-:W2:Y:S04]  /*18cb0*/  LDL.LU R68, [R1+0x6c4] ;  /* 0x0006c40001447983 */ /* 0x000ea80000300800 */
[----:B------:R-:W2:Y:S04]  /*18cc0*/  LDL.LU R86, [R1+0x6b0] ;  /* 0x0006b00001567983 */ /* 0x000ea80000300800 */
[----:B------:R-:W2:Y:S04]  /*18cd0*/  LDL.LU R82, [R1+0x69c] ;  /* 0x00069c0001527983 */ /* 0x000ea80000300800 */
[----:B------:R-:W2:Y:S04]  /*18ce0*/  LDL.LU R84, [R1+0x118] ;  /* 0x0001180001547983 */ /* 0x000ea80000300800 */
[----:B------:R1:W-:Y:S04]  /*18cf0*/  STS.U8 [R75+UR9+0x7d80], R66 ;  /* 0x007d80424b007988 */ /* 0x0003e80008000009 */
[----:B-1----:R-:W2:Y:S01]  /*18d00*/  LDL.LU R66, [R1+0x6a0] ;  /* 0x0006a00001427983 */ /* 0x002ea20000300800 */
[----:B------:R-:W-:-:S05]  /*18d10*/  LOP3.LUT R80, R2, 0x40, RZ, 0x3c, !PT ;  /* 0x0000004002507812 */ /* 0x000fca00078e3cff */
[----:B------:R1:W-:Y:S04]  /*18d20*/  STS.U8 [R80+UR9+0x4200], R72 ;  /* 0x0042004850007988 */ /* 0x0003e80008000009 */
[----:B------:R0:W-:Y:S04]  /*18d30*/  STS.U8 [R80+UR9+0x4600], R79 ;  /* 0x0046004f50007988 */ /* 0x0001e80008000009 */
[----:B-1----:R-:W3:Y:S04]  /*18d40*/  LDL.LU R72, [R1+0x848] ;  /* 0x0008480001487983 */ /* 0x002ee80000300800 */
[----:B0-----:R-:W3:Y:S04]  /*18d50*/  LDL.LU R79, [R1+0x844] ;  /* 0x00084400014f7983 */ /* 0x001ee80000300800 */
[----:B--2---:R-:W-:Y:S04]  /*18d60*/  STS.U8 [R80+UR9+0x4a00], R66 ;  /* 0x004a004250007988 */ /* 0x004fe80008000009 */
[----:B------:R-:W-:Y:S04]  /*18d70*/  STS.U8 [R80+UR9+0x4e00], R46 ;  /* 0x004e002e50007988 */ /* 0x000fe80008000009 */
[----:B------:R0:W-:Y:S04]  /*18d80*/  STS.U8 [R80+UR9+0x5200], R71 ;  /* 0x0052004750007988 */ /* 0x0001e80008000009 */
[----:B------:R1:W-:Y:S04]  /*18d90*/  STS.U8 [R80+UR9+0x5600], R0 ;  /* 0x0056000050007988 */ /* 0x0003e80008000009 */
[----:B------:R2:W-:Y:S04]  /*18da0*/  STS.U8 [R80+UR9+0x5a00], R78 ;  /* 0x005a004e50007988 */ /* 0x0005e80008000009 */
[----:B0-----:R-:W3:Y:S04]  /*18db0*/  LDL.LU R71, [R1+0xfc] ;  /* 0x0000fc0001477983 */ /* 0x001ee80000300800 */
[----:B-1----:R-:W3:Y:S04]  /*18dc0*/  LDL.LU R0, [R1+0xe0] ;  /* 0x0000e00001007983 */ /* 0x002ee80000300800 */
[----:B------:R0:W-:Y:S04]  /*18dd0*/  STS.U8 [R80+UR9+0x5e00], R92 ;  /* 0x005e005c50007988 */ /* 0x0001e80008000009 */
[----:B--2---:R-:W2:Y:S04]  /*18de0*/  LDL.LU R78, [R1+0xc4] ;  /* 0x0000c400014e7983 */ /* 0x004ea80000300800 */
[----:B0-----:R-:W2:Y:S04]  /*18df0*/  LDL.LU R92, [R1+0xa8] ;  /* 0x0000a800015c7983 */ /* 0x001ea80000300800 */
[----:B------:R0:W-:Y:S04]  /*18e00*/  STS.U8 [R80+UR9+0x6200], R47 ;  /* 0x0062002f50007988 */ /* 0x0001e80008000009 */
[----:B------:R-:W-:Y:S04]  /*18e10*/  STS.U8 [R80+UR9+0x6600], R76 ;  /* 0x0066004c50007988 */ /* 0x000fe80008000009 */
[----:B----4-:R-:W-:Y:S04]  /*18e20*/  STS.U8 [R80+UR9+0x6a00], R77 ;  /* 0x006a004d50007988 */ /* 0x010fe80008000009 */
[----:B------:R-:W-:Y:S04]  /*18e30*/  STS.U8 [R80+UR9+0x6e00], R88 ;  /* 0x006e005850007988 */ /* 0x000fe80008000009 */
[----:B------:R-:W-:Y:S04]  /*18e40*/  STS.U8 [R80+UR9+0x7200], R90 ;  /* 0x0072005a50007988 */ /* 0x000fe80008000009 */
[----:B0-----:R-:W4:Y:S04]  /*18e50*/  LDL.LU R47, [R1+0x20] ;  /* 0x00002000012f7983 */ /* 0x001f280000300800 */
[----:B---3--:R0:W-:Y:S04]  /*18e60*/  STS.U8 [R80+UR9+0x7600], R79 ;  /* 0x0076004f50007988 */ /* 0x0081e80008000009 */
[----:B------:R1:W-:Y:S04]  /*18e70*/  STS.U8 [R80+UR9+0x7a00], R72 ;  /* 0x007a004850007988 */ /* 0x0003e80008000009 */
[----:B------:R3:W-:Y:S04]  /*18e80*/  STS.U8 [R80+UR9+0x7e00], R64 ;  /* 0x007e004050007988 */ /* 0x0007e80008000009 */
[----:B0-----:R-:W4:Y:S04]  /*18e90*/  LDL.LU R79, [R1+0x68] ;  /* 0x00006800014f7983 */ /* 0x001f280000300800 */
[----:B-1----:R-:W4:Y:S04]  /*18ea0*/  LDL.LU R72, [R1+0x44] ;  /* 0x0000440001487983 */ /* 0x002f280000300800 */
[----:B---3--:R-:W3:Y:S01]  /*18eb0*/  LDL.LU R64, [R1+0x84] ;  /* 0x0000840001407983 */ /* 0x008ee20000300800 */
[----:B------:R-:W-:-:S03]  /*18ec0*/  LOP3.LUT R66, R2, 0x50, RZ, 0x3c, !PT ;  /* 0x0000005002427812 */ /* 0x000fc600078e3cff */
[----:B------:R-:W4:Y:S04]  /*18ed0*/  LDL.LU R2, [R1+0x6c0] ;  /* 0x0006c00001027983 */ /* 0x000f280000300800 */
[----:B------:R-:W4:Y:S04]  /*18ee0*/  LDL.LU R76, [R1+0x6ac] ;  /* 0x0006ac00014c7983 */ /* 0x000f280000300800 */
[----:B------:R-:W4:Y:S04]  /*18ef0*/  LDL.LU R77, [R1+0x698] ;  /* 0x00069800014d7983 */ /* 0x000f280000300800 */
[----:B------:R-:W4:Y:S04]  /*18f00*/  LDL.LU R88, [R1+0x114] ;  /* 0x0001140001587983 */ /* 0x000f280000300800 */
[----:B------:R0:W-:Y:S04]  /*18f10*/  STS.U8 [R66+UR9+0x4280], R68 ;  /* 0x0042804442007988 */ /* 0x0001e80008000009 */
[----:B------:R-:W4:Y:S04]  /*18f20*/  LDL.LU R90, [R1+0xf8] ;  /* 0x0000f800015a7983 */ /* 0x000f280000300800 */
[----:B------:R1:W-:Y:S04]  /*18f30*/  STS.U8 [R66+UR9+0x4680], R86 ;  /* 0x0046805642007988 */ /* 0x0003e80008000009 */
[----:B0-----:R-:W4:Y:S04]  /*18f40*/  LDL.LU R68, [R1+0xdc] ;  /* 0x0000dc0001447983 */ /* 0x001f280000300800 */
[----:B------:R0:W-:Y:S04]  /*18f50*/  STS.U8 [R66+UR9+0x4a80], R82 ;  /* 0x004a805242007988 */ /* 0x0001e80008000009 */
[----:B-1----:R-:W4:Y:S04]  /*18f60*/  LDL.LU R86, [R1+0xc0] ;  /* 0x0000c00001567983 */ /* 0x002f280000300800 */
[----:B------:R1:W-:Y:S04]  /*18f70*/  STS.U8 [R66+UR9+0x4e80], R84 ;  /* 0x004e805442007988 */ /* 0x0003e80008000009 */
[----:B0-----:R-:W4:Y:S04]  /*18f80*/  LDL.LU R82, [R1+0xa4] ;  /* 0x0000a40001527983 */ /* 0x001f280000300800 */
[----:B-1----:R-:W4:Y:S04]  /*18f90*/  LDL.LU R84, [R1+0x80] ;  /* 0x0000800001547983 */ /* 0x002f280000300800 */
[----:B------:R-:W4:Y:S04]  /*18fa0*/  LDL.LU R46, [R1+0x5c] ;  /* 0x00005c00012e7983 */ /* 0x000f280000300800 */
[----:B------:R0:W-:Y:S04]  /*18fb0*/  STS.U8 [R66+UR9+0x5280], R71 ;  /* 0x0052804742007988 */ /* 0x0001e80008000009 */
[----:B------:R1:W-:Y:S04]  /*18fc0*/  STS.U8 [R66+UR9+0x5680], R0 ;  /* 0x0056800042007988 */ /* 0x0003e80008000009 */
[----:B0-----:R-:W4:Y:S04]  /*18fd0*/  LDL.LU R71, [R1+0x840] ;  /* 0x0008400001477983 */ /* 0x001f280000300800 */
[----:B-1----:R0:W5:Y:S04]  /*18fe0*/  LDL.LU R0, [R1+0x83c] ;  /* 0x00083c0001007983 */ /* 0x0021680000300800 */
[----:B--2---:R1:W-:Y:S04]  /*18ff0*/  STS.U8 [R66+UR9+0x5a80], R78 ;  /* 0x005a804e42007988 */ /* 0x0043e80008000009 */
[----:B------:R2:W-:Y:S04]  /*19000*/  STS.U8 [R66+UR9+0x5e80], R92 ;  /* 0x005e805c42007988 */ /* 0x0005e80008000009 */
[----:B-1----:R-:W4:Y:S04]  /*19010*/  LDL.LU R78, [R1+0x838] ;  /* 0x00083800014e7983 */ /* 0x002f280000300800 */
[----:B--2---:R-:W2:Y:S04]  /*19020*/  LDL.LU R92, [R1+0x834] ;  /* 0x00083400015c7983 */ /* 0x004ea80000300800 */
[----:B---3--:R1:W-:Y:S04]  /*19030*/  STS.U8 [R66+UR9+0x6280], R64 ;  /* 0x0062804042007988 */ /* 0x0083e80008000009 */
[----:B----4-:R3:W-:Y:S04]  /*19040*/  STS.U8 [R66+UR9+0x6680], R79 ;  /* 0x0066804f42007988 */ /* 0x0107e80008000009 */
[----:B-1----:R-:W4:Y:S01]  /*19050*/  LDL.LU R64, [R1+0xbc] ;  /* 0x0000bc0001407983 */ /* 0x002f220000300800 */
[----:B---3--:R-:W1:Y:S03]  /*19060*/  S2R R79, SR_TID.X ;  /* 0x00000000004f7919 */ /* 0x008e660000002100 */
[----:B------:R3:W-:Y:S04]  /*19070*/  STS.U8 [R66+UR9+0x6a80], R72 ;  /* 0x006a804842007988 */ /* 0x0007e80008000009 */
[----:B------:R0:W-:Y:S04]  /*19080*/  STS.U8 [R66+UR9+0x6e80], R47 ;  /* 0x006e802f42007988 */ /* 0x0001e80008000009 */
[----:B---3--:R-:W3:Y:S01]  /*19090*/  LDL.LU R72, [R1+0x9c] ;  /* 0x00009c0001487983 */ /* 0x008ee20000300800 */
[----:B-1----:R-:W-:-:S04]  /*190a0*/  LOP3.LUT R79, R79, 0x7f, RZ, 0xc0, !PT ;  /* 0x0000007f4f4f7812 */ /* 0x002fc800078ec0ff */
[C---:B0-----:R-:W-:Y:S01]  /*190b0*/  LOP3.LUT R47, R79.reuse, 0x60, RZ, 0x3c, !PT ;  /* 0x000000604f2f7812 */ /* 0x041fe200078e3cff */
[----:B--2---:R0:W-:Y:S04]  /*190c0*/  STS.U8 [R66+UR9+0x7280], R92 ;  /* 0x0072805c42007988 */ /* 0x0041e80008000009 */
[----:B------:R1:W-:Y:S04]  /*190d0*/  STS.U8 [R66+UR9+0x7680], R78 ;  /* 0x0076804e42007988 */ /* 0x0003e80008000009 */
[----:B------:R2:W-:Y:S04]  /*190e0*/  STS.U8 [R66+UR9+0x7a80], R71 ;  /* 0x007a804742007988 */ /* 0x0005e80008000009 */
[----:B0-----:R-:W3:Y:S04]  /*190f0*/  LDL.LU R92, [R1+0xd8] ;  /* 0x0000d800015c7983 */ /* 0x001ee80000300800 */
[----:B-1----:R-:W3:Y:S04]  /*19100*/  LDL.LU R78, [R1+0xf4] ;  /* 0x0000f400014e7983 */ /* 0x002ee80000300800 */
[----:B--2---:R-:W2:Y:S04]  /*19110*/  LDL.LU R71, [R1+0x110] ;  /* 0x0001100001477983 */ /* 0x004ea80000300800 */
[----:B------:R0:W-:Y:S04]  /*19120*/  STS.U8 [R66+UR9+0x7e80], R63 ;  /* 0x007e803f42007988 */ /* 0x0001e80008000009 */
[----:B------:R1:W-:Y:S04]  /*19130*/  STS.U8 [R47+UR9+0x4300], R2 ;  /* 0x004300022f007988 */ /* 0x0003e80008000009 */
[----:B------:R4:W-:Y:S04]  /*19140*/  STS.U8 [R47+UR9+0x4700], R76 ;  /* 0x0047004c2f007988 */ /* 0x0009e80008000009 */
[----:B0-----:R-:W2:Y:S04]  /*19150*/  LDL.LU R63, [R1+0x694] ;  /* 0x00069400013f7983 */ /* 0x001ea80000300800 */
[----:B-1----:R0:W5:Y:S04]  /*19160*/  LDL.LU R2, [R1+0x830] ;  /* 0x0008300001027983 */ /* 0x0021680000300800 */
[----:B----4-:R-:W4:Y:S04]  /*19170*/  LDL.LU R76, [R1+0x82c] ;  /* 0x00082c00014c7983 */ /* 0x010f280000300800 */
[----:B------:R1:W-:Y:S04]  /*19180*/  STS.U8 [R47+UR9+0x4b00], R77 ;  /* 0x004b004d2f007988 */ /* 0x0003e80008000009 */
[----:B------:R0:W-:Y:S04]  /*19190*/  STS.U8 [R47+UR9+0x4f00], R88 ;  /* 0x004f00582f007988 */ /* 0x0001e80008000009 */
[----:B------:R0:W-:Y:S04]  /*191a0*/  STS.U8 [R47+UR9+0x5300], R90 ;  /* 0x0053005a2f007988 */ /* 0x0001e80008000009 */
[----:B-1----:R-:W2:Y:S04]  /*191b0*/  LDL.LU R77, [R1+0x828] ;  /* 0x00082800014d7983 */ /* 0x002ea80000300800 */
[----:B0-----:R-:W2:Y:S04]  /*191c0*/  LDL.LU R88, [R1+0x824] ;  /* 0x0008240001587983 */ /* 0x001ea80000300800 */
[----:B------:R-:W2:Y:S04]  /*191d0*/  LDL.LU R90, [R1+0x820] ;  /* 0x00082000015a7983 */ /* 0x000ea80000300800 */
[----:B------:R0:W-:Y:S04]  /*191e0*/  STS.U8 [R47+UR9+0x5700], R68 ;  /* 0x005700442f007988 */ /* 0x0001e80008000009 */
[----:B------:R1:W-:Y:S04]  /*191f0*/  STS.U8 [R47+UR9+0x5b00], R86 ;  /* 0x005b00562f007988 */ /* 0x0003e80008000009 */
[----:B------:R1:W-:Y:S04]  /*19200*/  STS.U8 [R47+UR9+0x5f00], R82 ;  /* 0x005f00522f007988 */ /* 0x0003e80008000009 */
[----:B0-----:R-:W2:Y:S04]  /*19210*/  LDL.LU R68, [R1+0x81c] ;  /* 0x00081c0001447983 */ /* 0x001ea80000300800 */
[----:B-1----:R-:W2:Y:S04]  /*19220*/  LDL.LU R86, [R1+0x818] ;  /* 0x0008180001567983 */ /* 0x002ea80000300800 */
[----:B------:R-:W2:Y:S04]  /*19230*/  LDL.LU R82, [R1+0x814] ;  /* 0x0008140001527983 */ /* 0x000ea80000300800 */
[----:B------:R0:W-:Y:S04]  /*19240*/  STS.U8 [R47+UR9+0x6300], R84 ;  /* 0x006300542f007988 */ /* 0x0001e80008000009 */
[----:B0-----:R-:W2:Y:S04]  /*19250*/  LDL.LU R84, [R1+0x810] ;  /* 0x0008100001547983 */ /* 0x001ea80000300800 */
[----:B------:R-:W-:Y:S04]  /*19260*/  STS.U8 [R47+UR9+0x6700], R46 ;  /* 0x0067002e2f007988 */ /* 0x000fe80008000009 */
[----:B--2---:R0:W-:Y:S04]  /*19270*/  STS.U8 [R47+UR9+0x6b00], R84 ;  /* 0x006b00542f007988 */ /* 0x0041e80008000009 */
[----:B------:R1:W-:Y:S04]  /*19280*/  STS.U8 [R47+UR9+0x6f00], R86 ;  /* 0x006f00562f007988 */ /* 0x0003e80008000009 */
[----:B------:R2:W-:Y:S04]  /*19290*/  STS.U8 [R47+UR9+0x7300], R90 ;  /* 0x0073005a2f007988 */ /* 0x0005e80008000009 */
[----:B0-----:R-:W3:Y:S04]  /*192a0*/  LDL.LU R84, [R1+0x80c] ;  /* 0x00080c0001547983 */ /* 0x001ee80000300800 */
[----:B-1----:R-:W3:Y:S04]  /*192b0*/  LDL.LU R86, [R1+0x808] ;  /* 0x0008080001567983 */ /* 0x002ee80000300800 */
[----:B--2---:R-:W2:Y:S04]  /*192c0*/  LDL.LU R90, [R1+0x6a4] ;  /* 0x0006a400015a7983 */ /* 0x004ea80000300800 */
[----:B------:R0:W-:Y:S04]  /*192d0*/  STS.U8 [R47+UR9+0x7700], R77 ;  /* 0x0077004d2f007988 */ /* 0x0001e80008000009 */
[----:B0-----:R-:W2:Y:S01]  /*192e0*/  LDL.LU R77, [R1+0x6bc] ;  /* 0x0006bc00014d7983 */ /* 0x001ea20000300800 */
[----:B------:R-:W-:-:S03]  /*192f0*/  LOP3.LUT R46, R79, 0x70, RZ, 0x3c, !PT ;  /* 0x000000704f2e7812 */ /* 0x000fc600078e3cff */
[----:B------:R-:W-:Y:S04]  /*19300*/  STS.U8 [R47+UR9+0x7b00], R69 ;  /* 0x007b00452f007988 */ /* 0x000fe80008000009 */
[----:B------:R-:W-:Y:S04]  /*19310*/  STS.U8 [R47+UR9+0x7f00], R61 ;  /* 0x007f003d2f007988 */ /* 0x000fe80008000009 */
[----:B--2---:R-:W-:Y:S04]  /*19320*/  STS.U8 [R46+UR9+0x4380], R77 ;  /* 0x0043804d2e007988 */ /* 0x004fe80008000009 */
[----:B------:R-:W-:Y:S04]  /*19330*/  STS.U8 [R46+UR9+0x4780], R90 ;  /* 0x0047805a2e007988 */ /* 0x000fe80008000009 */
[----:B------:R-:W-:Y:S04]  /*19340*/  STS.U8 [R46+UR9+0x4b80], R63 ;  /* 0x004b803f2e007988 */ /* 0x000fe80008000009 */
[----:B------:R-:W-:Y:S04]  /*19350*/  STS.U8 [R46+UR9+0x4f80], R71 ;  /* 0x004f80472e007988 */ /* 0x000fe80008000009 */
[----:B---3--:R-:W-:Y:S04]  /*19360*/  STS.U8 [R46+UR9+0x5380], R78 ;  /* 0x0053804e2e007988 */ /* 0x008fe80008000009 */
[----:B------:R-:W-:Y:S04]  /*19370*/  STS.U8 [R46+UR9+0x5780], R92 ;  /* 0x0057805c2e007988 */ /* 0x000fe80008000009 */
[----:B------:R-:W-:Y:S04]  /*19380*/  STS.U8 [R46+UR9+0x5b80], R64 ;  /* 0x005b80402e007988 */ /* 0x000fe80008000009 */
[----:B------:R-:W-:Y:S04]  /*19390*/  STS.U8 [R46+UR9+0x5f80], R72 ;  /* 0x005f80482e007988 */ /* 0x000fe80008000009 */
[----:B------:R0:W-:Y:S04]  /*193a0*/  STS.U8 [R46+UR9+0x6380], R86 ;  /* 0x006380562e007988 */ /* 0x0001e80008000009 */
[----:B------:R1:W-:Y:S04]  /*193b0*/  STS.U8 [R46+UR9+0x6780], R84 ;  /* 0x006780542e007988 */ /* 0x0003e80008000009 */
[----:B------:R2:W-:Y:S04]  /*193c0*/  STS.U8 [R46+UR9+0x6b80], R82 ;  /* 0x006b80522e007988 */ /* 0x0005e80008000009 */
[----:B0-----:R0:W5:Y:S04]  /*193d0*/  LDL.LU R86, [R1+0x804] ;  /* 0x0008040001567983 */ /* 0x0011680000300800 */
[----:B-1----:R0:W5:Y:S04]  /*193e0*/  LDL.LU R84, [R1+0x800] ;  /* 0x0008000001547983 */ /* 0x0021680000300800 */
[----:B--2---:R0:W5:Y:S04]  /*193f0*/  LDL.LU R82, [R1+0x7fc] ;  /* 0x0007fc0001527983 */ /* 0x0041680000300800 */
[----:B------:R1:W-:Y:S04]  /*19400*/  STS.U8 [R46+UR9+0x6f80], R68 ;  /* 0x006f80442e007988 */ /* 0x0003e80008000009 */
[----:B-1----:R0:W5:Y:S04]  /*19410*/  LDL.LU R68, [R1+0x7f8] ;  /* 0x0007f80001447983 */ /* 0x0021680000300800 */
[----:B------:R-:W-:Y:S04]  /*19420*/  STS.U8 [R46+UR9+0x7380], R88 ;  /* 0x007380582e007988 */ /* 0x000fe80008000009 */
[----:B----4-:R-:W-:Y:S04]  /*19430*/  STS.U8 [R46+UR9+0x7780], R76 ;  /* 0x0077804c2e007988 */ /* 0x010fe80008000009 */
[----:B------:R-:W-:Y:S04]  /*19440*/  STS.U8 [R46+UR9+0x7b80], R67 ;  /* 0x007b80432e007988 */ /* 0x000fe80008000009 */
[----:B------:R-:W-:Y:S01]  /*19450*/  STS.U8 [R46+UR9+0x7f80], R60 ;  /* 0x007f803c2e007988 */ /* 0x000fe20008000009 */
[----:B------:R-:W-:-:S03]  /*19460*/  LOP3.LUT R72, R79, 0x10, RZ, 0x3c, !PT ;  /* 0x000000104f487812 */ /* 0x000fc600078e3cff */
        /* <DEDUP_REMOVED lines=8> */
[----:B------:R0:W-:Y:S04]  /*194f0*/  STS.U8 [R72+UR9+0xa080], R14 ;  /* 0x00a0800e48007988 */ /* 0x0001e80008000009 */
[----:B------:R0:W-:Y:S01]  /*19500*/  STS.U8 [R72+UR9+0xa480], R15 ;  /* 0x00a4800f48007988 */ /* 0x0001e20008000009 */
[----:B-1----:R-:W-:-:S03]  /*19510*/  LOP3.LUT R79, R79, 0x20, RZ, 0x3c, !PT ;  /* 0x000000204f4f7812 */ /* 0x002fc600078e3cff */
[----:B------:R0:W-:Y:S04]  /*19520*/  STS.U8 [R72+UR9+0xa880], R16 ;  /* 0x00a8801048007988 */ /* 0x0001e80008000009 */
        /* <DEDUP_REMOVED lines=52> */
[----:B------:R0:W-:Y:S01]  /*19870*/  STS.U8 [R46+UR9+0xbb80], R93 ;  /* 0x00bb805d2e007988 */ /* 0x0001e20008000009 */
[----:B------:R1:W-:Y:S06]  /*19880*/  MEMBAR.ALL.CTA ;  /* 0x0000000000007992 */ /* 0x0003ec0000008000 */
[----:B-1----:R-:W1:Y:S01]  /*19890*/  FENCE.VIEW.ASYNC.S ;  /* 0x00000000000073c6 */ /* 0x002e620000000000 */
[----:B------:R-:W-:Y:S01]  /*198a0*/  ULEA UR6, UR11, UR9, 0x3 ;  /* 0x000000090b067291 */ /* 0x000fe2000f8e18ff */
[----:B------:R-:W-:-:S03]  /*198b0*/  UMOV UR4, UR5 ;  /* 0x0000000500047c82 */ /* 0x000fc60008000000 */
[----:B------:R-:W-:Y:S01]  /*198c0*/  UIADD3 UR6, UPT, UPT, UR6, 0xc000, URZ ;  /* 0x0000c00006067890 */ /* 0x000fe2000fffe0ff */
[----:B-1----:R-:W-:Y:S06]  /*198d0*/  BAR.SYNC.DEFER_BLOCKING 0x0 ;  /* 0x0000000000007b1d */ /* 0x002fec0000010000 */
[----:B0-----:R-:W-:Y:S05]  /*198e0*/  @P0 BRA `(.L_x_9) ;  /* 0x0000000000480947 */ /* 0x001fea0003800000 */
[----:B------:R-:W-:Y:S01]  /*198f0*/  UMOV UR13, 0x40004040 ;  /* 0x40004040000d7882 */ /* 0x000fe20000000000 */
[----:B------:R-:W-:Y:S01]  /*19900*/  UMOV UR15, 0x40004040 ;  /* 0x40004040000f7882 */ /* 0x000fe20000000000 */
[----:B------:R-:W-:Y:S01]  /*19910*/  UMOV UR16, 0x0 ;  /* 0x0000000000107882 */ /* 0x000fe20000000000 */
[----:B------:R-:W-:Y:S01]  /*19920*/  UMOV UR17, 0x8108490 ;  /* 0x0810849000117882 */ /* 0x000fe20000000000 */
[----:B------:R-:W-:Y:S01]  /*19930*/  UMOV UR32, 0x0 ;  /* 0x0000000000207882 */ /* 0x000fe20000000000 */
[----:B------:R-:W-:Y:S01]  /*19940*/  UMOV UR33, 0x8108490 ;  /* 0x0810849000217882 */ /* 0x000fe20000000000 */
[----:B------:R-:W-:Y:S01]  /*19950*/  UMOV UR34, 0x0 ;  /* 0x0000000000227882 */ /* 0x000fe20000000000 */
[----:B------:R-:W-:Y:S01]  /*19960*/  UMOV UR35, 0x8108490 ;  /* 0x0810849000237882 */ /* 0x000fe20000000000 */
[----:B------:R-:W-:Y:S01]  /*19970*/  UMOV UR7, URZ ;  /* 0x000000ff00077c82 */ /* 0x000fe20008000000 */
[----:B------:R0:W-:Y:S01]  /*19980*/  UTCQMMA gdesc[UR12], gdesc[UR14], tmem[UR8], tmem[UR16], idesc[UR17], UPT ;  /* 0x00ff100e0c0075ea */ /* 0x0001e2000b800308 */
        /* <DEDUP_REMOVED lines=8> */
.L_x_9:
[----:B------:R-:W2:Y:S04]  /*19a10*/  LDL R7, [R1+0x6f4] ;  /* 0x0006f40001077983 */ /* 0x000ea80000100800 */
[----:B------:R-:W2:Y:S01]  /*19a20*/  LDL.LU R6, [R1+0x6b8] ;  /* 0x0006b80001067983 */ /* 0x000ea20000300800 */
[----:B------:R-:W-:-:S04]  /*19a30*/  UIADD3 UR11, UPT, UPT, UR11, 0x1, URZ ;  /* 0x000000010b0b7890 */ /* 0x000fc8000fffe0ff */
[----:B------:R-:W-:-:S04]  /*19a40*/  UISETP.GT.AND UP1, UPT, UR11, 0x1, UPT ;  /* 0x000000010b00788c */ /* 0x000fc8000bf24270 */
[----:B0-----:R-:W-:Y:S02]  /*19a50*/  USEL UR5, URZ, 0x1, !UP1 ;  /* 0x00000001ff057887 */ /* 0x001fe4000c800000 */
[----:B------:R-:W-:Y:S02]  /*19a60*/  USEL UR11, UR11, URZ, !UP1 ;  /* 0x000000ff0b0b7287 */ /* 0x000fe4000c800000 */
[----:B------:R-:W-:Y:S01]  /*19a70*/  ULOP3.LUT UR5, UR4, UR5, URZ, 0x3c, !UPT ;  /* 0x0000000504057292 */ /* 0x000fe2000f8e3cff */
[----:B--2---:R-:W-:Y:S02]  /*19a80*/  ISETP.NE.U32.AND P1, PT, R6, R7, PT ;  /* 0x000000070600720c */ /* 0x004fe40003f25070 */
[----:B------:R-:W2:Y:S01]  /*19a90*/  LDL.LU R7, [R1+0x6cc] ;  /* 0x0006cc0001077983 */ /* 0x000ea20000300800 */
[----:B------:R-:W-:-:S03]  /*19aa0*/  IMAD.U32 R6, RZ, RZ, UR4 ;  /* 0x00000004ff067e24 */ /* 0x000fc6000f8e00ff */
[----:B--2---:R1:W-:Y:S07]  /*19ab0*/  STL [R1+0x6b8], R7 ;  /* 0x0006b80701007387 */ /* 0x0043ee0000100800 */
[----:B------:R-:W-:Y:S05]  /*19ac0*/  @P1 BRA `(.L_x_10) ;  /* 0xffffff5c00a81947 */ /* 0x000fea000383ffff */
.L_x_7:
[----:B-1----:R-:W1:Y:S01]  /*19ad0*/  LDC R7, c[0x0][0x3a0] ;  /* 0x0000e800ff077b82 */ /* 0x002e620000000800 */
[----:B------:R-:W2:Y:S01]  /*19ae0*/  LDCU UR7, c[0x0][0x3b8] ;  /* 0x00007700ff0777ac */ /* 0x000ea20008000800 */
[----:B------:R-:W3:Y:S01]  /*19af0*/  LDCU UR5, c[0x0][0x3b4] ;  /* 0x00007680ff0577ac */ /* 0x000ee20008000800 */
[----:B------:R-:W4:Y:S01]  /*19b00*/  LDCU.128 UR12, c[0x0][0x390] ;  /* 0x00007200ff0c77ac */ /* 0x000f220008000c00 */
[----:B--2--5:R-:W-:Y:S02]  /*19b10*/  IMAD R69, R68, UR7, RZ ;  /* 0x0000000744457c24 */ /* 0x024fe4000f8e02ff */
[----:B-1----:R-:W-:-:S05]  /*19b20*/  VIADD R7, R7, 0x7f ;  /* 0x0000007f07077836 */ /* 0x002fca0000000000 */
[----:B------:R-:W-:-:S13]  /*19b30*/  ISETP.GE.AND P0, PT, R7, 0x80, PT ;  /* 0x000000800700780c */ /* 0x000fda0003f06270 */
[----:B---34-:R-:W-:Y:S05]  /*19b40*/  @!P0 BRA `(.L_x_11) ;  /* 0x0000000000108947 */ /* 0x018fea0003800000 */
[----:B------:R-:W-:-:S06]  /*19b50*/  USHF.L.U32 UR4, UR4, 0x1f, URZ ;  /* 0x0000001f04047899 */ /* 0x000fcc00080006ff */
[----:B------:R-:W-:-:S04]  /*19b60*/  IMAD.U32 R0, RZ, RZ, UR4 ;  /* 0x00000004ff007e24 */ /* 0x000fc8000f8e00ff */
[----:B------:R-:W1:Y:S02]  /*19b70*/  SYNCS.PHASECHK.TRANS64.TRYWAIT P0, [UR6], R0 ;  /* 0x00000000ff0075a7 */ /* 0x000e640008001106 */
[----:B-1----:R-:W-:Y:S05]  /*19b80*/  @!P0 BRA `(.L_x_12) ;  /* 0x00000020007c8947 */ /* 0x002fea0003800000 */
.L_x_11:
[----:B------:R-:W-:Y:S06]  /*19b90*/  BAR.SYNC.DEFER_BLOCKING 0x0 ;  /* 0x0000000000007b1d */ /* 0x000fec0000010000 */
[----:B------:R-:W2:Y:S04]  /*19ba0*/  LDL.LU R2, [R1+0x6f8] ;  /* 0x0006f80001027983 */ /* 0x000ea80000300800 */
[----:B------:R-:W3:Y:S04]  /*19bb0*/  LDL.LU R72, [R1+0x744] ;  /* 0x0007440001487983 */ /* 0x000ee80000300800 */
[----:B------:R-:W4:Y:S04]  /*19bc0*/  LDL.LU R71, [R1+0x740] ;  /* 0x0007400001477983 */ /* 0x000f280000300800 */
[----:B------:R-:W5:Y:S01]  /*19bd0*/  LDL.LU R70, [R1+0x748] ;  /* 0x0007480001467983 */ /* 0x000f620000300800 */
[----:B------:R-:W-:Y:S01]  /*19be0*/  VIADD R74, R69, UR7 ;  /* 0x00000007454a7c36 */ /* 0x000fe20008000000 */
[----:B------:R-:W1:Y:S02]  /*19bf0*/  @!P3 SYNCS.CCTL.IV [UR9+0xc000] ;  /* 0x00c00000ff00b9b1 */ /* 0x000e640008000009 */
[----:B-1----:R-:W-:Y:S01]  /*19c00*/  BAR.SYNC.DEFER_BLOCKING 0x0 ;  /* 0x0000000000007b1d */ /* 0x002fe20000010000 */
[----:B0-----:R-:W-:-:S04]  /*19c10*/  VIADD R3, R74, UR7 ;  /* 0x000000074a037c36 */ /* 0x001fc80008000000 */
[----:B------:R-:W-:Y:S01]  /*19c20*/  VIADD R73, R3, UR7 ;  /* 0x0000000703497c36 */ /* 0x000fe20008000000 */
[----:B------:R-:W0:Y:S01]  /*19c30*/  LDTM.x64 R4, tmem[UR10] ;  /* 0x0000000a000479ee */ /* 0x000e220008340000 */
[----:B------:R-:W1:Y:S01]  /*19c40*/  @!P3 SYNCS.CCTL.IV [UR9+0xc008] ;  /* 0x00c00800ff00b9b1 */ /* 0x000e620008000009 */
[----:B------:R-:W-:Y:S01]  /*19c50*/  NOP ;  /* 0x0000000000007918 */ /* 0x000fe20000000000 */
[----:B0-----:R0:W-:Y:S04]  /*19c60*/  STL [R1+0x7fc], R66 ;  /* 0x0007fc4201007387 */ /* 0x0011e80000100800 */
[----:B------:R1:W-:Y:S04]  /*19c70*/  STL [R1+0x7f8], R67 ;  /* 0x0007f84301007387 */ /* 0x0003e80000100800 */
[----:B0-----:R-:W5:Y:S04]  /*19c80*/  LDL.LU R66, [R1+0x74c] ;  /* 0x00074c0001427983 */ /* 0x001f680000300800 */
[----:B-1----:R-:W5:Y:S04]  /*19c90*/  LDL.LU R67, [R1+0x754] ;  /* 0x0007540001437983 */ /* 0x002f680000300800 */
[----:B------:R-:W5:Y:S01]  /*19ca0*/  LDL.LU R91, [R1+0x750] ;  /* 0x00075000015b7983 */ /* 0x000f620000300800 */
[----:B------:R-:W-:-:S04]  /*19cb0*/  F2FP.SATFINITE.E5M2.F32.PACK_AB_MERGE_C R92, R5, R4, RZ ;  /* 0x00000004055c723e */ /* 0x000fc800048060ff */
[----:B------:R-:W-:-:S04]  /*19cc0*/  PRMT R93, R92, 0x9910, RZ ;  /* 0x000099105c5d7816 */ /* 0x000fc800000000ff */
[----:B------:R-:W-:Y:S02]  /*19cd0*/  SHF.R.S32.HI R93, RZ, 0x8, R93 ;  /* 0x00000008ff5d7819 */ /* 0x000fe4000001145d */
[C---:B--2---:R-:W-:Y:S01]  /*19ce0*/  ISETP.GE.AND P0, PT, R2.reuse, UR14, PT ;  /* 0x0000000e02007c0c */ /* 0x044fe2000bf06270 */
[----:B------:R-:W-:-:S03]  /*19cf0*/  IMAD R2, R2, UR5, RZ ;  /* 0x0000000502027c24 */ /* 0x000fc6000f8e02ff */
[----:B---3--:R-:W-:Y:S02]  /*19d00*/  ISETP.LT.AND P1, PT, R72, UR15, !P0 ;  /* 0x0000000f48007c0c */ /* 0x008fe4000c721270 */
[----:B------:R-:W-:Y:S02]  /*19d10*/  IADD3 R0, P4, PT, R2, UR12, RZ ;  /* 0x0000000c02007c10 */ /* 0x000fe4000ff9e0ff */
[----:B----4-:R-:W-:Y:S01]  /*19d20*/  ISETP.LT.AND P2, PT, R71, UR15, !P0 ;  /* 0x0000000f47007c0c */ /* 0x010fe2000c741270 */
[----:B------:R-:W-:Y:S01]  /*19d30*/  VIADD R71, R73, UR7 ;  /* 0x0000000749477c36 */ /* 0x000fe20008000000 */
[----:B------:R-:W-:Y:S02]  /*19d40*/  ISETP.LT.AND P5, PT, R68, UR15, !P0 ;  /* 0x0000000f44007c0c */ /* 0x000fe4000c7a1270 */
[----:B------:R-:W-:Y:S01]  /*19d50*/  LEA.HI.X.SX32 R2, R2, UR13, 0x1, P4 ;  /* 0x0000000d02027c11 */ /* 0x000fe2000a0f0eff */
[----:B------:R-:W-:Y:S01]  /*19d60*/  VIADD R72, R71, UR7 ;  /* 0x0000000747487c36 */ /* 0x000fe20008000000 */
[----:B------:R-:W-:-:S02]  /*19d70*/  IADD3 R68, P3, PT, R69, R0, RZ ;  /* 0x0000000045447210 */ /* 0x000fc40007f7e0ff */
[----:B-----5:R-:W-:Y:S01]  /*19d80*/  ISETP.LT.AND P6, PT, R70, UR15, !P0 ;  /* 0x0000000f46007c0c */ /* 0x020fe2000c7c1270 */
[----:B------:R-:W-:Y:S01]  /*19d90*/  VIADD R70, R72, UR7 ;  /* 0x0000000748467c36 */ /* 0x000fe20008000000 */
[----:B------:R-:W-:Y:S02]  /*19da0*/  LEA.HI.X.SX32 R69, R69, R2, 0x1, P3 ;  /* 0x0000000245457211 */ /* 0x000fe400018f0eff */
[-C--:B------:R-:W-:Y:S02]  /*19db0*/  IADD3 R86, P4, PT, R74, R0.reuse, RZ ;  /* 0x000000004a567210 */ /* 0x080fe40007f9e0ff */
[C---:B------:R-:W-:Y:S01]  /*19dc0*/  IADD3 R84, P3, PT, R3.reuse, R0, RZ ;  /* 0x0000000003547210 */ /* 0x040fe20007f7e0ff */
[----:B------:R-:W-:Y:S01]  /*19dd0*/  VIADD R4, R70, UR7 ;  /* 0x0000000746047c36 */ /* 0x000fe20008000000 */
[-C--:B------:R-:W-:Y:S02]  /*19de0*/  LEA.HI.X.SX32 R87, R74, R2.reuse, 0x1, P4 ;  /* 0x000000024a577211 */ /* 0x080fe400020f0eff */
[----:B------:R-:W-:Y:S01]  /*19df0*/  LEA.HI.X.SX32 R85, R3, R2, 0x1, P3 ;  /* 0x0000000203557211 */ /* 0x000fe200018f0eff */
[----:B------:R-:W-:Y:S01]  /*19e00*/  VIADD R3, R4, UR7 ;  /* 0x0000000704037c36 */ /* 0x000fe20008000000 */
[----:B------:R-:W-:-:S02]  /*19e10*/  IADD3 R82, P4, PT, R73, R0, RZ ;  /* 0x0000000049527210 */ /* 0x000fc40007f9e0ff */
[----:B------:R-:W-:Y:S02]  /*19e20*/  IADD3 R80, P3, PT, R71, R0, RZ ;  /* 0x0000000047507210 */ /* 0x000fe40007f7e0ff */
[-C--:B------:R-:W-:Y:S02]  /*19e30*/  LEA.HI.X.SX32 R83, R73, R2.reuse, 0x1, P4 ;  /* 0x0000000249537211 */ /* 0x080fe400020f0eff */
[----:B------:R-:W-:Y:S01]  /*19e40*/  LEA.HI.X.SX32 R81, R71, R2, 0x1, P3 ;  /* 0x0000000247517211 */ /* 0x000fe200018f0eff */
[----:B------:R-:W-:Y:S01]  /*19e50*/  VIADD R71, R3, UR7 ;  /* 0x0000000703477c36 */ /* 0x000fe20008000000 */
[-C--:B------:R-:W-:Y:S02]  /*19e60*/  IADD3 R76, P4, PT, R72, R0.reuse, RZ ;  /* 0x00000000484c7210 */ /* 0x080fe40007f9e0ff */
[----:B------:R-:W-:Y:S01]  /*19e70*/  IADD3 R78, P3, PT, R70, R0, RZ ;  /* 0x00000000464e7210 */ /* 0x000fe20007f7e0ff */
[----:B------:R-:W-:Y:S01]  /*19e80*/  VIADD R5, R71, UR7 ;  /* 0x0000000747057c36 */ /* 0x000fe20008000000 */
[----:B------:R-:W-:-:S02]  /*19e90*/  LEA.HI.X.SX32 R77, R72, R2, 0x1, P4 ;  /* 0x00000002484d7211 */ /* 0x000fc400020f0eff */
[----:B------:R-:W-:Y:S02]  /*19ea0*/  IADD3 R72, P4, PT, R4, R0, RZ ;  /* 0x0000000004487210 */ /* 0x000fe40007f9e0ff */
[----:B------:R-:W-:Y:S01]  /*19eb0*/  LEA.HI.X.SX32 R79, R70, R2, 0x1, P3 ;  /* 0x00000002464f7211 */ /* 0x000fe200018f0eff */
[----:B------:R-:W-:Y:S01]  /*19ec0*/  VIADD R89, R5, UR7 ;  /* 0x0000000705597c36 */ /* 0x000fe20008000000 */
[----:B------:R-:W-:Y:S02]  /*19ed0*/  IADD3 R74, P3, PT, R3, R0, RZ ;  /* 0x00000000034a7210 */ /* 0x000fe40007f7e0ff */
[----:B------:R-:W-:Y:S02]  /*19ee0*/  LEA.HI.X.SX32 R73, R4, R2, 0x1, P4 ;  /* 0x0000000204497211 */ /* 0x000fe400020f0eff */
[----:B------:R-:W-:Y:S02]  /*19ef0*/  IADD3 R70, P4, PT, R71, R0, RZ ;  /* 0x0000000047467210 */ /* 0x000fe40007f9e0ff */
[----:B------:R-:W-:Y:S01]  /*19f00*/  LEA.HI.X.SX32 R75, R3, R2, 0x1, P3 ;  /* 0x00000002034b7211 */ /* 0x000fe200018f0eff */
[----:B------:R-:W-:Y:S01]  /*19f10*/  VIADD R3, R89, UR7 ;  /* 0x0000000759037c36 */ /* 0x000fe20008000000 */
[----:B------:R-:W-:-:S02]  /*19f20*/  IADD3 R4, P3, PT, R5, R0, RZ ;  /* 0x0000000005047210 */ /* 0x000fc40007f7e0ff */
[----:B------:R-:W-:Y:S02]  /*19f30*/  LEA.HI.X.SX32 R71, R71, R2, 0x1, P4 ;  /* 0x0000000247477211 */ /* 0x000fe400020f0eff */
[----:B------:R-:W-:Y:S02]  /*19f40*/  IADD3 R88, P4, PT, R89, R0, RZ ;  /* 0x0000000059587210 */ /* 0x000fe40007f9e0ff */
[----:B------:R-:W-:Y:S02]  /*19f50*/  LEA.HI.X.SX32 R5, R5, R2, 0x1, P3 ;  /* 0x0000000205057211 */ /* 0x000fe400018f0eff */
[----:B------:R-:W-:Y:S02]  /*19f60*/  IADD3 R90, P3, PT, R3, R0, RZ ;  /* 0x00000000035a7210 */ /* 0x000fe40007f7e0ff */
[----:B------:R-:W-:Y:S02]  /*19f70*/  LEA.HI.X.SX32 R89, R89, R2, 0x1, P4 ;  /* 0x0000000259597211 */ /* 0x000fe400020f0eff */
[----:B------:R-:W-:-:S02]  /*19f80*/  ISETP.LT.AND P4, PT, R91, UR15, !P0 ;  /* 0x0000000f5b007c0c */ /* 0x000fc4000c781270 */
[----:B------:R-:W-:Y:S01]  /*19f90*/  LEA.HI.X.SX32 R91, R3, R2, 0x1, P3 ;  /* 0x00000002035b7211 */ /* 0x000fe200018f0eff */
[----:B------:R0:W-:Y:S01]  /*19fa0*/  @P5 STG.E.U8 desc[UR18][R68.64], R92 ;  /* 0x0000005c44005986 */ /* 0x0001e2000c101112 */
[----:B------:R-:W-:-:S03]  /*19fb0*/  ISETP.LT.AND P3, PT, R66, UR15, !P0 ;  /* 0x0000000f42007c0c */ /* 0x000fc6000c761270 */
[----:B------:R-:W2:Y:S04]  /*19fc0*/  LDL.LU R66, [R1+0x7fc] ;  /* 0x0007fc0001427983 */ /* 0x000ea80000300800 */
[----:B0-----:R-:W3:Y:S01]  /*19fd0*/  LDL.LU R92, [R1+0x758] ;  /* 0x00075800015c7983 */ /* 0x001ee20000300800 */
[----:B------:R-:W-:-:S03]  /*19fe0*/  ISETP.LT.AND P5, PT, R67, UR15, !P0 ;  /* 0x0000000f43007c0c */ /* 0x000fc6000c7a1270 */
[----:B------:R-:W4:Y:S04]  /*19ff0*/  LDL.LU R69, [R1+0x75c] ;  /* 0x00075c0001457983 */ /* 0x000f280000300800 */
[----:B------:R-:W5:Y:S04]  /*1a000*/  LDL.LU R68, [R1+0x760] ;  /* 0x0007600001447983 */ /* 0x000f680000300800 */
[----:B------:R-:W2:Y:S04]  /*1a010*/  LDL.LU R67, [R1+0x7f8] ;  /* 0x0007f80001437983 */ /* 0x000ea80000300800 */
[----:B------:R0:W-:Y:S04]  /*1a020*/  @P1 STG.E.U8 desc[UR18][R86.64], R93 ;  /* 0x0000005d56001986 */ /* 0x0001e8000c101112 */
[----:B0-----:R-:W2:Y:S01]  /*1a030*/  LDL.LU R93, [R1+0x764] ;  /* 0x00076400015d7983 */ /* 0x001ea20000300800 */
[----:B------:R-:W-:-:S02]  /*1a040*/  F2FP.SATFINITE.E5M2.F32.PACK_AB_MERGE_C R6, R7, R6, RZ ;  /* 0x000000060706723e */ /* 0x000fc400048060ff */
[----:B------:R-:W-:Y:S02]  /*1a050*/  F2FP.SATFINITE.E5M2.F32.PACK_AB_MERGE_C R8, R9, R8, RZ ;  /* 0x000000080908723e */ /* 0x000fe400048060ff */
[----:B------:R-:W-:Y:S01]  /*1a060*/  PRMT R7, R6, 0x9910, RZ ;  /* 0x0000991006077816 */ /* 0x000fe200000000ff */
[----:B------:R0:W-:Y:S03]  /*1a070*/  @P2 STG.E.U8 desc[UR18][R84.64], R6 ;  /* 0x0000000654002986 */ /* 0x0001e6000c101112 */
[----:B------:R-:W-:Y:S02]  /*1a080*/  SHF.R.S32.HI R7, RZ, 0x8, R7 ;  /* 0x00000008ff077819 */ /* 0x000fe40000011407 */
[----:B------:R-:W-:Y:S02]  /*1a090*/  F2FP.SATFINITE.E5M2.F32.PACK_AB_MERGE_C R10, R11, R10, RZ ;  /* 0x0000000a0b0a723e */ /* 0x000fe400048060ff */
[----:B0-----:R-:W-:Y:S01]  /*1a0a0*/  PRMT R6, R8, 0x9910, RZ ;  /* 0x0000991008067816 */ /* 0x001fe200000000ff */
[----:B------:R0:W-:Y:S03]  /*1a0b0*/  @P6 STG.E.U8 desc[UR18][R82.64], R7 ;  /* 0x0000000752006986 */ /* 0x0001e6000c101112 */
[----:B------:R-:W-:Y:S01]  /*1a0c0*/  SHF.R.S32.HI R6, RZ, 0x8, R6 ;  /* 0x00000008ff067819 */ /* 0x000fe20000011406 */
[----:B------:R-:W-:Y:S01]  /*1a0d0*/  @P4 STG.E.U8 desc[UR18][R80.64], R8 ;  /* 0x0000000850004986 */ /* 0x000fe2000c101112 */
[----:B------:R-:W-:-:S03]  /*1a0e0*/  F2FP.SATFINITE.E5M2.F32.PACK_AB_MERGE_C R12, R13, R12, RZ ;  /* 0x0000000c0d0c723e */ /* 0x000fc600048060ff */
[----:B------:R1:W-:Y:S01]  /*1a0f0*/  @P3 STG.E.U8 desc[UR18][R76.64], R6 ;  /* 0x000000064c003986 */ /* 0x0003e2000c101112 */
[----:B0-----:R-:W-:-:S03]  /*1a100*/  PRMT R7, R10, 0x9910, RZ ;  /* 0x000099100a077816 */ /* 0x001fc600000000ff */
[----:B------:R0:W-:Y:S01]  /*1a110*/  @P5 STG.E.U8 desc[UR18][R78.64], R10 ;  /* 0x0000000a4e005986 */ /* 0x0001e2000c101112 */
[----:B------:R-:W-:Y:S02]  /*1a120*/  SHF.R.S32.HI R7, RZ, 0x8, R7 ;  /* 0x00000008ff077819 */ /* 0x000fe40000011407 */
[----:B-1----:R-:W-:Y:S02]  /*1a130*/  PRMT R6, R12, 0x9910, RZ ;  /* 0x000099100c067816 */ /* 0x002fe400000000ff */
[----:B------:R-:W-:Y:S02]  /*1a140*/  F2FP.SATFINITE.E5M2.F32.PACK_AB_MERGE_C R14, R15, R14, RZ ;  /* 0x0000000e0f0e723e */ /* 0x000fe400048060ff */
[----:B------:R-:W-:Y:S02]  /*1a150*/  SHF.R.S32.HI R6, RZ, 0x8, R6 ;  /* 0x00000008ff067819 */ /* 0x000fe40000011406 */
[----:B---3--:R-:W-:Y:S02]  /*1a160*/  ISETP.LT.AND P1, PT, R92, UR15, !P0 ;  /* 0x0000000f5c007c0c */ /* 0x008fe4000c721270 */
[----:B------:R-:W3:Y:S04]  /*1a170*/  LDL.LU R92, [R1+0x76c] ;  /* 0x00076c00015c7983 */ /* 0x000ee80000300800 */
[----:B------:R-:W3:Y:S04]  /*1a180*/  LDL.LU R87, [R1+0x77c] ;  /* 0x00077c0001577983 */ /* 0x000ee80000300800 */
[----:B------:R-:W3:Y:S04]  /*1a190*/  LDL.LU R86, [R1+0x778] ;  /* 0x0007780001567983 */ /* 0x000ee80000300800 */
[----:B------:R-:W3:Y:S01]  /*1a1a0*/  LDL.LU R84, [R1+0x774] ;  /* 0x0007740001547983 */ /* 0x000ee20000300800 */
[----:B----4-:R-:W-:-:S02]  /*1a1b0*/  ISETP.LT.AND P2, PT, R69, UR15, !P0 ;  /* 0x0000000f45007c0c */ /* 0x010fc4000c741270 */
[----:B-----5:R-:W-:Y:S01]  /*1a1c0*/  ISETP.LT.AND P6, PT, R68, UR15, !P0 ;  /* 0x0000000f44007c0c */ /* 0x020fe2000c7c1270 */
[----:B------:R-:W4:Y:S04]  /*1a1d0*/  LDL.LU R69, [R1+0x770] ;  /* 0x0007700001457983 */ /* 0x000f280000300800 */
[----:B------:R-:W5:Y:S04]  /*1a1e0*/  LDL.LU R68, [R1+0x768] ;  /* 0x0007680001447983 */ /* 0x000f680000300800 */
[----:B------:R-:W4:Y:S01]  /*1a1f0*/  LDL.LU R11, [R1+0x780] ;  /* 0x00078000010b7983 */ /* 0x000f220000300800 */
[----:B--2---:R-:W-:-:S03]  /*1a200*/  ISETP.LT.AND P4, PT, R93, UR15, !P0 ;  /* 0x0000000f5d007c0c */ /* 0x004fc6000c781270 */
[----:B0-----:R-:W2:Y:S04]  /*1a210*/  LDL.LU R10, [R1+0x790] ;  /* 0x00079000010a7983 */ /* 0x001ea80000300800 */
[----:B------:R-:W2:Y:S04]  /*1a220*/  LDL.LU R9, [R1+0x78c] ;  /* 0x00078c0001097983 */ /* 0x000ea80000300800 */
[----:B------:R0:W-:Y:S04]  /*1a230*/  @P1 STG.E.U8 desc[UR18][R72.64], R7 ;  /* 0x0000000748001986 */ /* 0x0001e8000c101112 */
[----:B------:R-:W-:Y:S04]  /*1a240*/  @P2 STG.E.U8 desc[UR18][R74.64], R12 ;  /* 0x0000000c4a002986 */ /* 0x000fe8000c101112 */
[----:B------:R-:W-:Y:S01]  /*1a250*/  @P6 STG.E.U8 desc[UR18][R70.64], R6 ;  /* 0x0000000646006986 */ /* 0x000fe2000c101112 */
[----:B0-----:R-:W-:-:S03]  /*1a260*/  PRMT R7, R14, 0x9910, RZ ;  /* 0x000099100e077816 */ /* 0x001fc600000000ff */
[----:B------:R0:W-:Y:S04]  /*1a270*/  @P4 STG.E.U8 desc[UR18][R4.64], R14 ;  /* 0x0000000e04004986 */ /* 0x0001e8000c101112 */
[----:B0-----:R-:W5:Y:S04]  /*1a280*/  LDL.LU R14, [R1+0x794] ;  /* 0x00079400010e7983 */ /* 0x001f680000300800 */
[----:B------:R-:W5:Y:S04]  /*1a290*/  LDL.LU R13, [R1+0x798] ;  /* 0x00079800010d7983 */ /* 0x000f680000300800 */
[----:B------:R-:W5:Y:S01]  /*1a2a0*/  LDL.LU R12, [R1+0x7a8] ;  /* 0x0007a800010c7983 */ /* 0x000f620000300800 */
[----:B------:R-:W-:Y:S01]  /*1a2b0*/  F2FP.SATFINITE.E5M2.F32.PACK_AB_MERGE_C R16, R17, R16, RZ ;  /* 0x000000101110723e */ /* 0x000fe200048060ff */
[----:B------:R-:W-:Y:S01]  /*1a2c0*/  VIADD R3, R3, UR7 ;  /* 0x0000000703037c36 */ /* 0x000fe20008000000 */
[----:B------:R-:W-:-:S02]  /*1a2d0*/  SHF.R.S32.HI R7, RZ, 0x8, R7 ;  /* 0x00000008ff077819 */ /* 0x000fc40000011407 */
[----:B------:R-:W-:Y:S01]  /*1a2e0*/  PRMT R4, R16, 0x9910, RZ ;  /* 0x0000991010047816 */ /* 0x000fe200000000ff */
[----:B------:R-:W-:-:S04]  /*1a2f0*/  VIADD R8, R3, UR7 ;  /* 0x0000000703087c36 */ /* 0x000fc80008000000 */
[----:B------:R-:W-:Y:S01]  /*1a300*/  IMAD.MOV.U32 R6, RZ, RZ, R4 ;  /* 0x000000ffff067224 */ /* 0x000fe200078e0004 */
[----:B------:R-:W-:Y:S02]  /*1a310*/  F2FP.SATFINITE.E5M2.F32.PACK_AB_MERGE_C R18, R19, R18, RZ ;  /* 0x000000121312723e */ /* 0x000fe400048060ff */
[----:B------:R-:W-:Y:S02]  /*1a320*/  F2FP.SATFINITE.E5M2.F32.PACK_AB_MERGE_C R20, R21, R20, RZ ;  /* 0x000000141514723e */ /* 0x000fe400048060ff */
[----:B---3--:R-:W-:Y:S02]  /*1a330*/  ISETP.LT.AND P3, PT, R92, UR15, !P0 ;  /* 0x0000000f5c007c0c */ /* 0x008fe4000c761270 */
[----:B------:R-:W-:Y:S02]  /*1a340*/  ISETP.LT.AND P5, PT, R87, UR15, !P0 ;  /* 0x0000000f57007c0c */ /* 0x000fe4000c7a1270 */
[----:B------:R-:W-:-:S09]  /*1a350*/  ISETP.LT.AND P1, PT, R86, UR15, !P0 ;  /* 0x0000000f56007c0c */ /* 0x000fd2000c721270 */
[----:B------:R0:W-:Y:S01]  /*1a360*/  @P3 STG.E.U8 desc[UR18][R88.64], R7 ;  /* 0x0000000758003986 */ /* 0x0001e2000c101112 */
[C---:B------:R-:W-:Y:S02]  /*1a370*/  IADD3 R4, P3, PT, R3.reuse, R0, RZ ;  /* 0x0000000003047210 */ /* 0x040fe40007f7e0ff */
[----:B------:R-:W-:Y:S02]  /*1a380*/  ISETP.LT.AND P2, PT, R84, UR15, !P0 ;  /* 0x0000000f54007c0c */ /* 0x000fe4000c741270 */
[----:B------:R-:W-:Y:S01]  /*1a390*/  LEA.HI.X.SX32 R5, R3, R2, 0x1, P3 ;  /* 0x0000000203057211 */ /* 0x000fe200018f0eff */
[----:B------:R-:W-:Y:S01]  /*1a3a0*/  @P5 STG.E.U8 desc[UR18][R90.64], R16 ;  /* 0x000000105a005986 */ /* 0x000fe2000c101112 */
[----:B------:R-:W-:Y:S02]  /*1a3b0*/  SHF.R.S32.HI R3, RZ, 0x8, R6 ;  /* 0x00000008ff037819 */ /* 0x000fe40000011406 */
[----:B------:R-:W-:-:S03]  /*1a3c0*/  IADD3 R6, P5, PT, R8, R0, RZ ;  /* 0x0000000008067210 */ /* 0x000fc60007fbe0ff */
[----:B------:R1:W-:Y:S01]  /*1a3d0*/  @P1 STG.E.U8 desc[UR18][R4.64], R3 ;  /* 0x0000000304001986 */ /* 0x0003e2000c101112 */
[C---:B0-----:R-:W-:Y:S01]  /*1a3e0*/  LEA.HI.X.SX32 R7, R8.reuse, R2, 0x1, P5 ;  /* 0x0000000208077211 */ /* 0x041fe200028f0eff */
[----:B------:R-:W-:-:S04]  /*1a3f0*/  VIADD R8, R8, UR7 ;  /* 0x0000000708087c36 */ /* 0x000fc80008000000 */
[----:B------:R0:W-:Y:S01]  /*1a400*/  @P2 STG.E.U8 desc[UR18][R6.64], R18 ;  /* 0x0000001206002986 */ /* 0x0001e2000c101112 */
[----:B--2---:R-:W-:Y:S02]  /*1a410*/  ISETP.LT.AND P5, PT, R9, UR15, !P0 ;  /* 0x0000000f09007c0c */ /* 0x004fe4000c7a1270 */
[----:B-1----:R-:W-:Y:S02]  /*1a420*/  PRMT R3, R18, 0x9910, RZ ;  /* 0x0000991012037816 */ /* 0x002fe400000000ff */
[----:B------:R-:W-:-:S03]  /*1a430*/  IADD3 R4, P2, PT, R8, R0, RZ ;  /* 0x0000000008047210 */ /* 0x000fc60007f5e0ff */
[----:B------:R-:W-:Y:S02]  /*1a440*/  IMAD.MOV.U32 R9, RZ, RZ, R3 ;  /* 0x000000ffff097224 */ /* 0x000fe400078e0003 */
[C---:B------:R-:W-:Y:S01]  /*1a450*/  VIADD R3, R8.reuse, UR7 ;  /* 0x0000000708037c36 */ /* 0x040fe20008000000 */
[----:B------:R-:W-:-:S04]  /*1a460*/  LEA.HI.X.SX32 R5, R8, R2, 0x1, P2 ;  /* 0x0000000208057211 */ /* 0x000fc800010f0eff */
[----:B0-----:R-:W-:Y:S02]  /*1a470*/  IADD3 R6, P2, PT, R3, R0, RZ ;  /* 0x0000000003067210 */ /* 0x001fe40007f5e0ff */
[----:B----4-:R-:W-:Y:S02]  /*1a480*/  ISETP.LT.AND P6, PT, R69, UR15, !P0 ;  /* 0x0000000f45007c0c */ /* 0x010fe4000c7c1270 */
[----:B------:R-:W-:Y:S02]  /*1a490*/  ISETP.LT.AND P3, PT, R11, UR15, !P0 ;  /* 0x0000000f0b007c0c */ /* 0x000fe4000c761270 */
[----:B------:R-:W-:Y:S01]  /*1a4a0*/  LEA.HI.X.SX32 R7, R3, R2, 0x1, P2 ;  /* 0x0000000203077211 */ /* 0x000fe200010f0eff */
[----:B------:R-:W2:Y:S01]  /*1a4b0*/  LDL.LU R11, [R1+0x7a4] ;  /* 0x0007a400010b7983 */ /* 0x000ea20000300800 */
[----:B-----5:R-:W-:-:S03]  /*1a4c0*/  ISETP.LT.AND P2, PT, R14, UR15, !P0 ;  /* 0x0000000f0e007c0c */ /* 0x020fc6000c741270 */
[----:B------:R-:W3:Y:S01]  /*1a4d0*/  LDL.LU R14, [R1+0x7ac] ;  /* 0x0007ac00010e7983 */ /* 0x000ee20000300800 */
[----:B------:R-:W-:Y:S01]  /*1a4e0*/  SHF.R.S32.HI R9, RZ, 0x8, R9 ;  /* 0x00000008ff097819 */ /* 0x000fe20000011409 */
[----:B------:R-:W-:Y:S01]  /*1a4f0*/  VIADD R8, R3, UR7 ;  /* 0x0000000703087c36 */ /* 0x000fe20008000000 */
[----:B------:R-:W-:Y:S01]  /*1a500*/  ISETP.LT.AND P4, PT, R68, UR15, !P0 ;  /* 0x0000000f44007c0c */ /* 0x000fe2000c781270 */
[----:B------:R-:W4:Y:S01]  /*1a510*/  LDL.LU R15, [R1+0x7b0] ;  /* 0x0007b000010f7983 */ /* 0x000f220000300800 */
[----:B------:R-:W-:Y:S02]  /*1a520*/  ISETP.LT.AND P1, PT, R10, UR15, !P0 ;  /* 0x0000000f0a007c0c */ /* 0x000fe4000c721270 */
[----:B------:R-:W-:Y:S01]  /*1a530*/  PRMT R10, R20, 0x9910, RZ ;  /* 0x00009910140a7816 */ /* 0x000fe200000000ff */
[----:B------:R0:W-:Y:S03]  /*1a540*/  @P6 STG.E.U8 desc[UR18][R4.64], R9 ;  /* 0x0000000904006986 */ /* 0x0001e6000c101112 */
[----:B------:R-:W-:-:S02]  /*1a550*/  SHF.R.S32.HI R10, RZ, 0x8, R10 ;  /* 0x00000008ff0a7819 */ /* 0x000fc4000001140a */
[----:B0-----:R-:W-:-:S04]  /*1a560*/  IADD3 R4, P6, PT, R8, R0, RZ ;  /* 0x0000000008047210 */ /* 0x001fc80007fde0ff */
[----:B------:R-:W-:Y:S01]  /*1a570*/  LEA.HI.X.SX32 R5, R8, R2, 0x1, P6 ;  /* 0x0000000208057211 */ /* 0x000fe200030f0eff */
[----:B------:R0:W-:Y:S04]  /*1a580*/  @P4 STG.E.U8 desc[UR18][R6.64], R20 ;  /* 0x0000001406004986 */ /* 0x0001e8000c101112 */
[----:B------:R1:W-:Y:S01]  /*1a590*/  @P3 STG.E.U8 desc[UR18][R4.64], R10 ;  /* 0x0000000a04003986 */ /* 0x0003e2000c101112 */
[----:B------:R-:W-:-:S03]  /*1a5a0*/  ISETP.LT.AND P3, PT, R12, UR15, !P0 ;  /* 0x0000000f0c007c0c */ /* 0x000fc6000c761270 */
[----:B------:R-:W5:Y:S01]  /*1a5b0*/  LDL.LU R12, [R1+0x7c0] ;  /* 0x0007c000010c7983 */ /* 0x000f620000300800 */
[----:B------:R-:W-:Y:S01]  /*1a5c0*/  VIADD R3, R8, UR7 ;  /* 0x0000000708037c36 */ /* 0x000fe20008000000 */
[----:B------:R-:W-:Y:S02]  /*1a5d0*/  F2FP.SATFINITE.E5M2.F32.PACK_AB_MERGE_C R22, R23, R22, RZ ;  /* 0x000000161716723e */ /* 0x000fe400048060ff */
[----:B------:R-:W4:Y:S02]  /*1a5e0*/  LDL.LU R8, [R1+0x7bc] ;  /* 0x0007bc0001087983 */ /* 0x000f240000300800 */
[----:B0-----:R-:W-:-:S04]  /*1a5f0*/  IADD3 R6, P6, PT, R3, R0, RZ ;  /* 0x0000000003067210 */ /* 0x001fc80007fde0ff */
[C---:B------:R-:W-:Y:S01]  /*1a600*/  LEA.HI.X.SX32 R7, R3.reuse, R2, 0x1, P6 ;  /* 0x0000000203077211 */ /* 0x040fe200030f0eff */
[----:B------:R-:W-:-:S04]  /*1a610*/  VIADD R3, R3, UR7 ;  /* 0x0000000703037c36 */ /* 0x000fc80008000000 */
[----:B------:R0:W-:Y:S01]  /*1a620*/  @P1 STG.E.U8 desc[UR18][R6.64], R22 ;  /* 0x0000001606001986 */ /* 0x0001e2000c101112 */
[C---:B-1----:R-:W-:Y:S01]  /*1a630*/  IADD3 R4, P1, PT, R3.reuse, R0, RZ ;  /* 0x0000000003047210 */ /* 0x042fe20007f3e0ff */
[----:B------:R-:W-:-:S03]  /*1a640*/  VIADD R9, R3, UR7 ;  /* 0x0000000703097c36 */ /* 0x000fc60008000000 */
[----:B------:R-:W-:Y:S02]  /*1a650*/  LEA.HI.X.SX32 R5, R3, R2, 0x1, P1 ;  /* 0x0000000203057211 */ /* 0x000fe400008f0eff */
[----:B0-----:R-:W-:-:S04]  /*1a660*/  IADD3 R6, P1, PT, R9, R0, RZ ;  /* 0x0000000009067210 */ /* 0x001fc80007f3e0ff */
[C---:B------:R-:W-:Y:S01]  /*1a670*/  LEA.HI.X.SX32 R7, R9.reuse, R2, 0x1, P1 ;  /* 0x0000000209077211 */ /* 0x040fe200008f0eff */
[----:B------:R-:W-:Y:S01]  /*1a680*/  VIADD R3, R9, UR7 ;  /* 0x0000000709037c36 */ /* 0x000fe20008000000 */
[----:B------:R-:W-:Y:S02]  /*1a690*/  ISETP.LT.AND P4, PT, R13, UR15, !P0 ;  /* 0x0000000f0d007c0c */ /* 0x000fe4000c781270 */
[----:B------:R-:W-:-:S04]  /*1a6a0*/  F2FP.SATFINITE.E5M2.F32.PACK_AB_MERGE_C R25, R25, R24, RZ ;  /* 0x000000181919723e */ /* 0x000fc800048060ff */
[----:B------:R-:W-:-:S04]  /*1a6b0*/  PRMT R13, R25, 0x9910, RZ ;  /* 0x00009910190d7816 */ /* 0x000fc800000000ff */
[----:B------:R-:W-:Y:S02]  /*1a6c0*/  SHF.R.S32.HI R13, RZ, 0x8, R13 ;  /* 0x00000008ff0d7819 */ /* 0x000fe4000001140d */
[----:B--2---:R-:W-:Y:S02]  /*1a6d0*/  ISETP.LT.AND P6, PT, R11, UR15, !P0 ;  /* 0x0000000f0b007c0c */ /* 0x004fe4000c7c1270 */
[----:B------:R-:W-:Y:S02]  /*1a6e0*/  PRMT R11, R22, 0x9910, RZ ;  /* 0x00009910160b7816 */ /* 0x000fe400000000ff */
[----:B---3--:R-:W-:Y:S02]  /*1a6f0*/  ISETP.LT.AND P1, PT, R14, UR15, !P0 ;  /* 0x0000000f0e007c0c */ /* 0x008fe4000c721270 */
[----:B------:R-:W2:Y:S04]  /*1a700*/  LDL.LU R14, [R1+0x7c4] ;  /* 0x0007c400010e7983 */ /* 0x000ea80000300800 */
[----:B------:R-:W3:Y:S01]  /*1a710*/  LDL.LU R10, [R1+0x7c8] ;  /* 0x0007c800010a7983 */ /* 0x000ee20000300800 */
[----:B------:R-:W-:-:S05]  /*1a720*/  SHF.R.S32.HI R11, RZ, 0x8, R11 ;  /* 0x00000008ff0b7819 */ /* 0x000fca000001140b */
[----:B------:R0:W-:Y:S04]  /*1a730*/  @P5 STG.E.U8 desc[UR18][R4.64], R11 ;  /* 0x0000000b04005986 */ /* 0x0001e8000c101112 */
[----:B------:R1:W-:Y:S01]  /*1a740*/  @P2 STG.E.U8 desc[UR18][R6.64], R25 ;  /* 0x0000001906002986 */ /* 0x0003e2000c101112 */
[----:B0-----:R-:W-:-:S04]  /*1a750*/  IADD3 R4, P5, PT, R3, R0, RZ ;  /* 0x0000000003047210 */ /* 0x001fc80007fbe0ff */
[----:B------:R-:W-:-:S05]  /*1a760*/  LEA.HI.X.SX32 R5, R3, R2, 0x1, P5 ;  /* 0x0000000203057211 */ /* 0x000fca00028f0eff */
[----:B------:R0:W-:Y:S01]  /*1a770*/  @P4 STG.E.U8 desc[UR18][R4.64], R13 ;  /* 0x0000000d04004986 */ /* 0x0001e2000c101112 */
[----:B-----5:R-:W-:-:S03]  /*1a780*/  ISETP.LT.AND P4, PT, R12, UR15, !P0 ;  /* 0x0000000f0c007c0c */ /* 0x020fc6000c781270 */
[----:B------:R-:W5:Y:S01]  /*1a790*/  LDL.LU R12, [R1+0x7d8] ;  /* 0x0007d800010c7983 */ /* 0x000f620000300800 */
[----:B------:R-:W-:Y:S01]  /*1a7a0*/  VIADD R9, R3, UR7 ;  /* 0x0000000703097c36 */ /* 0x000fe20008000000 */
[----:B------:R-:W-:-:S04]  /*1a7b0*/  F2FP.SATFINITE.E5M2.F32.PACK_AB_MERGE_C R27, R27, R26, RZ ;  /* 0x0000001a1b1b723e */ /* 0x000fc800048060ff */
[----:B-1----:R-:W-:-:S04]  /*1a7c0*/  IADD3 R6, P5, PT, R9, R0, RZ ;  /* 0x0000000009067210 */ /* 0x002fc80007fbe0ff */
[C---:B------:R-:W-:Y:S01]  /*1a7d0*/  LEA.HI.X.SX32 R7, R9.reuse, R2, 0x1, P5 ;  /* 0x0000000209077211 */ /* 0x040fe200028f0eff */
[----:B------:R-:W-:Y:S01]  /*1a7e0*/  VIADD R9, R9, UR7 ;  /* 0x0000000709097c36 */ /* 0x000fe20008000000 */
[----:B----4-:R-:W-:Y:S02]  /*1a7f0*/  ISETP.LT.AND P5, PT, R8, UR15, !P0 ;  /* 0x0000000f08007c0c */ /* 0x010fe4000c7a1270 */
[----:B------:R-:W4:Y:S01]  /*1a800*/  LDL.LU R8, [R1+0x7d4] ;  /* 0x0007d40001087983 */ /* 0x000f220000300800 */
[----:B------:R-:W-:-:S03]  /*1a810*/  VIADD R3, R9, UR7 ;  /* 0x0000000709037c36 */ /* 0x000fc60008000000 */
[----:B------:R1:W-:Y:S01]  /*1a820*/  @P3 STG.E.U8 desc[UR18][R6.64], R27 ;  /* 0x0000001b06003986 */ /* 0x0003e2000c101112 */
[----:B0-----:R-:W-:Y:S02]  /*1a830*/  IADD3 R4, P3, PT, R9, R0, RZ ;  /* 0x0000000009047210 */ /* 0x001fe40007f7e0ff */
[----:B------:R-:W-:Y:S02]  /*1a840*/  PRMT R11, R27, 0x9910, RZ ;  /* 0x000099101b0b7816 */ /* 0x000fe400000000ff */
[----:B------:R-:W-:Y:S02]  /*1a850*/  LEA.HI.X.SX32 R5, R9, R2, 0x1, P3 ;  /* 0x0000000209057211 */ /* 0x000fe400018f0eff */
[----:B------:R-:W-:Y:S02]  /*1a860*/  SHF.R.S32.HI R11, RZ, 0x8, R11 ;  /* 0x00000008ff0b7819 */ /* 0x000fe4000001140b */
[----:B-1----:R-:W-:Y:S02]  /*1a870*/  IADD3 R6, P3, PT, R3, R0, RZ ;  /* 0x0000000003067210 */ /* 0x002fe40007f7e0ff */
[----:B------:R-:W-:-:S02]  /*1a880*/  F2FP.SATFINITE.E5M2.F32.PACK_AB_MERGE_C R29, R29, R28, RZ ;  /* 0x0000001c1d1d723e */ /* 0x000fc400048060ff */
[C---:B------:R-:W-:Y:S01]  /*1a890*/  LEA.HI.X.SX32 R7, R3.reuse, R2, 0x1, P3 ;  /* 0x0000000203077211 */ /* 0x040fe200018f0eff */
[----:B------:R0:W-:Y:S04]  /*1a8a0*/  @P6 STG.E.U8 desc[UR18][R4.64], R11 ;  /* 0x0000000b04006986 */ /* 0x0001e8000c101112 */
[----:B------:R1:W-:Y:S01]  /*1a8b0*/  @P1 STG.E.U8 desc[UR18][R6.64], R29 ;  /* 0x0000001d06001986 */ /* 0x0003e2000c101112 */
[----:B------:R-:W-:Y:S01]  /*1a8c0*/  VIADD R9, R3, UR7 ;  /* 0x0000000703097c36 */ /* 0x000fe20008000000 */
[----:B------:R-:W-:Y:S02]  /*1a8d0*/  ISETP.LT.AND P2, PT, R15, UR15, !P0 ;  /* 0x0000000f0f007c0c */ /* 0x000fe4000c741270 */
[----:B------:R-:W-:Y:S02]  /*1a8e0*/  PRMT R13, R29, 0x9910, RZ ;  /* 0x000099101d0d7816 */ /* 0x000fe400000000ff */
[----:B0-----:R-:W-:-:S02]  /*1a8f0*/  IADD3 R4, P6, PT, R9, R0, RZ ;  /* 0x0000000009047210 */ /* 0x001fc40007fde0ff */
[----:B------:R-:W-:Y:S02]  /*1a900*/  SHF.R.S32.HI R13, RZ, 0x8, R13 ;  /* 0x00000008ff0d7819 */ /* 0x000fe4000001140d */
[----:B------:R-:W-:-:S05]  /*1a910*/  LEA.HI.X.SX32 R5, R9, R2, 0x1, P6 ;  /* 0x0000000209057211 */ /* 0x000fca00030f0eff */
[----:B------:R0:W-:Y:S01]  /*1a920*/  @P2 STG.E.U8 desc[UR18][R4.64], R13 ;  /* 0x0000000d04002986 */ /* 0x0001e2000c101112 */
[----:B--2---:R-:W-:-:S03]  /*1a930*/  ISETP.LT.AND P3, PT, R14, UR15, !P0 ;  /* 0x0000000f0e007c0c */ /* 0x004fc6000c761270 */
[----:B------:R-:W2:Y:S01]  /*1a940*/  LDL.LU R14, [R1+0x7dc] ;  /* 0x0007dc00010e7983 */ /* 0x000ea20000300800 */
[----:B---3--:R-:W-:-:S03]  /*1a950*/  ISETP.LT.AND P1, PT, R10, UR15, !P0 ;  /* 0x0000000f0a007c0c */ /* 0x008fc6000c721270 */
[----:B------:R-:W3:Y:S01]  /*1a960*/  LDL.LU R10, [R1+0x7e0] ;  /* 0x0007e000010a7983 */ /* 0x000ee20000300800 */
        /* <DEDUP_REMOVED lines=20> */
[----:B------:R-:W-:-:S03]  /*1aab0*/  VIADD R3, R9, UR7 ;  /* 0x0000000709037c36 */ /* 0x000fc60008000000 */
[----:B0-----:R-:W4:Y:S01]  /*1aac0*/  LDL.LU R11, [R1+0x7f4] ;  /* 0x0007f400010b7983 */ /* 0x001f220000300800 */
[----:B------:R-:W-:Y:S02]  /*1aad0*/  PRMT R13, R33, 0x9910, RZ ;  /* 0x00009910210d7816 */ /* 0x000fe400000000ff */
[C---:B------:R-:W-:Y:S02]  /*1aae0*/  IADD3 R4, P5, PT, R3.reuse, R0, RZ ;  /* 0x0000000003047210 */ /* 0x040fe40007fbe0ff */
[----:B------:R-:W-:Y:S02]  /*1aaf0*/  SHF.R.S32.HI R13, RZ, 0x8, R13 ;  /* 0x00000008ff0d7819 */ /* 0x000fe4000001140d */
[----:B------:R-:W-:-:S05]  /*1ab00*/  LEA.HI.X.SX32 R5, R3, R2, 0x1, P5 ;  /* 0x0000000203057211 */ /* 0x000fca00028f0eff */
[----:B------:R0:W-:Y:S01]  /*1ab10*/  @P1 STG.E.U8 desc[UR18][R4.64], R13 ;  /* 0x0000000d04001986 */ /* 0x0001e2000c101112 */
[----:B---3--:R-:W-:-:S03]  /*1ab20*/  ISETP.LT.AND P3, PT, R10, UR15, !P0 ;  /* 0x0000000f0a007c0c */ /* 0x008fc6000c761270 */
[----:B------:R-:W3:Y:S04]  /*1ab30*/  LDL.LU R10, [R1+0x7e8] ;  /* 0x0007e800010a7983 */ /* 0x000ee80000300800 */
[----:B------:R-:W3:Y:S04]  /*1ab40*/  LDL.LU R16, [R1+0x7e4] ;  /* 0x0007e40001107983 */ /* 0x000ee80000300800 */
[----:B------:R-:W3:Y:S01]  /*1ab50*/  LDL.LU R17, [R1+0x7d0] ;  /* 0x0007d00001117983 */ /* 0x000ee20000300800 */
[----:B--2---:R-:W-:Y:S02]  /*1ab60*/  ISETP.LT.AND P4, PT, R14, UR15, !P0 ;  /* 0x0000000f0e007c0c */ /* 0x004fe4000c781270 */
[----:B-----5:R-:W-:-:S02]  /*1ab70*/  ISETP.LT.AND P1, PT, R12, UR15, !P0 ;  /* 0x0000000f0c007c0c */ /* 0x020fc4000c721270 */
[----:B------:R-:W2:Y:S04]  /*1ab80*/  LDL.LU R12, [R1+0x7cc] ;  /* 0x0007cc00010c7983 */ /* 0x000ea80000300800 */
[----:B------:R-:W5:Y:S01]  /*1ab90*/  LDL.LU R14, [R1+0x7b8] ;  /* 0x0007b800010e7983 */ /* 0x000f620000300800 */
[----:B------:R-:W-:Y:S01]  /*1aba0*/  VIADD R9, R3, UR7 ;  /* 0x0000000703097c36 */ /* 0x000fe20008000000 */
[----:B------:R-:W-:-:S04]  /*1abb0*/  F2FP.SATFINITE.E5M2.F32.PACK_AB_MERGE_C R35, R35, R34, RZ ;  /* 0x000000222323723e */ /* 0x000fc800048060ff */
[----:B-1----:R-:W-:-:S04]  /*1abc0*/  IADD3 R6, P5, PT, R9, R0, RZ ;  /* 0x0000000009067210 */ /* 0x002fc80007fbe0ff */
[C---:B------:R-:W-:Y:S01]  /*1abd0*/  LEA.HI.X.SX32 R7, R9.reuse, R2, 0x1, P5 ;  /* 0x0000000209077211 */ /* 0x040fe200028f0eff */
[----:B------:R-:W-:Y:S01]  /*1abe0*/  VIADD R9, R9, UR7 ;  /* 0x0000000709097c36 */ /* 0x000fe20008000000 */
[----:B----4-:R-:W-:-:S03]  /*1abf0*/  ISETP.LT.AND P5, PT, R8, UR15, !P0 ;  /* 0x0000000f08007c0c */ /* 0x010fc6000c7a1270 */
[----:B------:R1:W-:Y:S01]  /*1ac00*/  @P2 STG.E.U8 desc[UR18][R6.64], R35 ;  /* 0x0000002306002986 */ /* 0x0003e2000c101112 */
[C---:B0-----:R-:W-:Y:S01]  /*1ac10*/  IADD3 R4, P2, PT, R9.reuse, R0, RZ ;  /* 0x0000000009047210 */ /* 0x041fe20007f5e0ff */
[----:B------:R-:W-:Y:S01]  /*1ac20*/  VIADD R3, R9, UR7 ;  /* 0x0000000709037c36 */ /* 0x000fe20008000000 */
[----:B------:R-:W-:Y:S02]  /*1ac30*/  PRMT R8, R35, 0x9910, RZ ;  /* 0x0000991023087816 */ /* 0x000fe400000000ff */
[----:B------:R-:W-:Y:S01]  /*1ac40*/  LEA.HI.X.SX32 R5, R9, R2, 0x1, P2 ;  /* 0x0000000209057211 */ /* 0x000fe200010f0eff */
[C---:B------:R-:W-:Y:S01]  /*1ac50*/  VIADD R9, R3.reuse, UR7 ;  /* 0x0000000703097c36 */ /* 0x040fe20008000000 */
[----:B------:R-:W-:Y:S02]  /*1ac60*/  SHF.R.S32.HI R13, RZ, 0x8, R8 ;  /* 0x00000008ff0d7819 */ /* 0x000fe40000011408 */
[----:B-1----:R-:W-:-:S03]  /*1ac70*/  IADD3 R6, P2, PT, R3, R0, RZ ;  /* 0x0000000003067210 */ /* 0x002fc60007f5e0ff */
[----:B------:R-:W-:Y:S01]  /*1ac80*/  @P6 STG.E.U8 desc[UR18][R4.64], R13 ;  /* 0x0000000d04006986 */ /* 0x000fe2000c101112 */
[----:B------:R-:W-:Y:S02]  /*1ac90*/  F2FP.SATFINITE.E5M2.F32.PACK_AB_MERGE_C R37, R37, R36, RZ ;  /* 0x000000242525723e */ /* 0x000fe400048060ff */
[----:B------:R-:W-:Y:S01]  /*1aca0*/  LEA.HI.X.SX32 R7, R3, R2, 0x1, P2 ;  /* 0x0000000203077211 */ /* 0x000fe200010f0eff */
[C---:B------:R-:W-:Y:S01]  /*1acb0*/  VIADD R3, R9.reuse, UR7 ;  /* 0x0000000709037c36 */ /* 0x040fe20008000000 */
[----:B------:R-:W-:Y:S02]  /*1acc0*/  IADD3 R8, P6, PT, R9, R0, RZ ;  /* 0x0000000009087210 */ /* 0x000fe40007fde0ff */
[----:B------:R-:W-:Y:S01]  /*1acd0*/  PRMT R15, R37, 0x9910, RZ ;  /* 0x00009910250f7816 */ /* 0x000fe200000000ff */
[----:B------:R0:W-:Y:S01]  /*1ace0*/  @P4 STG.E.U8 desc[UR18][R6.64], R37 ;  /* 0x0000002506004986 */ /* 0x0001e2000c101112 */
[----:B------:R-:W-:Y:S02]  /*1acf0*/  LEA.HI.X.SX32 R9, R9, R2, 0x1, P6 ;  /* 0x0000000209097211 */ /* 0x000fe400030f0eff */
[----:B------:R-:W-:-:S02]  /*1ad00*/  SHF.R.S32.HI R15, RZ, 0x8, R15 ;  /* 0x00000008ff0f7819 */ /* 0x000fc4000001140f */
[----:B------:R-:W-:Y:S02]  /*1ad10*/  ISETP.LT.AND P2, PT, R11, UR15, !P0 ;  /* 0x0000000f0b007c0c */ /* 0x000fe4000c741270 */
[----:B------:R-:W-:Y:S01]  /*1ad20*/  F2FP.SATFINITE.E5M2.F32.PACK_AB_MERGE_C R39, R39, R38, RZ ;  /* 0x000000262727723e */ /* 0x000fe200048060ff */
[----:B------:R1:W-:Y:S03]  /*1ad30*/  @P3 STG.E.U8 desc[UR18][R8.64], R15 ;  /* 0x0000000f08003986 */ /* 0x0003e6000c101112 */
[----:B0-----:R-:W-:-:S04]  /*1ad40*/  PRMT R6, R39, 0x9910, RZ ;  /* 0x0000991027067816 */ /* 0x001fc800000000ff */
[----:B-1----:R-:W-:Y:S02]  /*1ad50*/  SHF.R.S32.HI R15, RZ, 0x8, R6 ;  /* 0x00000008ff0f7819 */ /* 0x002fe40000011406 */
[----:B------:R-:W-:Y:S02]  /*1ad60*/  F2FP.SATFINITE.E5M2.F32.PACK_AB_MERGE_C R41, R41, R40, RZ ;  /* 0x000000282929723e */ /* 0x000fe400048060ff */
[----:B---3--:R-:W-:Y:S02]  /*1ad70*/  ISETP.LT.AND P4, PT, R10, UR15, !P0 ;  /* 0x0000000f0a007c0c */ /* 0x008fe4000c781270 */
[----:B------:R-:W-:-:S04]  /*1ad80*/  IADD3 R10, P6, PT, R3, R0, RZ ;  /* 0x00000000030a7210 */ /* 0x000fc80007fde0ff */
[C---:B------:R-:W-:Y:S01]  /*1ad90*/  LEA.HI.X.SX32 R11, R3.reuse, R2, 0x1, P6 ;  /* 0x00000002030b7211 */ /* 0x040fe200030f0eff */
[----:B------:R-:W-:-:S04]  /*1ada0*/  VIADD R3, R3, UR7 ;  /* 0x0000000703037c36 */ /* 0x000fc80008000000 */
[----:B------:R0:W-:Y:S01]  /*1adb0*/  @P1 STG.E.U8 desc[UR18][R10.64], R39 ;  /* 0x000000270a001986 */ /* 0x0001e2000c101112 */
[C---:B------:R-:W-:Y:S01]  /*1adc0*/  IADD3 R4, P1, PT, R3.reuse, R0, RZ ;  /* 0x0000000003047210 */ /* 0x040fe20007f3e0ff */
[----:B------:R-:W-:-:S03]  /*1add0*/  VIADD R7, R3, UR7 ;  /* 0x0000000703077c36 */ /* 0x000fc60008000000 */
[----:B------:R-:W-:Y:S02]  /*1ade0*/  LEA.HI.X.SX32 R5, R3, R2, 0x1, P1 ;  /* 0x0000000203057211 */ /* 0x000fe400008f0eff */
[C---:B------:R-:W-:Y:S01]  /*1adf0*/  IADD3 R6, P1, PT, R7.reuse, R0, RZ ;  /* 0x0000000007067210 */ /* 0x040fe20007f3e0ff */
[C---:B------:R-:W-:Y:S01]  /*1ae00*/  VIADD R3, R7.reuse, UR7 ;  /* 0x0000000707037c36 */ /* 0x040fe20008000000 */
[----:B------:R-:W-:Y:S02]  /*1ae10*/  ISETP.LT.AND P3, PT, R16, UR15, !P0 ;  /* 0x0000000f10007c0c */ /* 0x000fe4000c761270 */
[----:B------:R-:W3:Y:S01]  /*1ae20*/  LDL.LU R16, [R1+0x7b4] ;  /* 0x0007b40001107983 */ /* 0x000ee20000300800 */
[----:B------:R-:W-:-:S03]  /*1ae30*/  LEA.HI.X.SX32 R7, R7, R2, 0x1, P1 ;  /* 0x0000000207077211 */ /* 0x000fc600008f0eff */
[----:B------:R-:W4:Y:S01]  /*1ae40*/  LDL.LU R18, [R1+0x7a0] ;  /* 0x0007a00001127983 */ /* 0x000f220000300800 */
[----:B--2---:R-:W-:-:S03]  /*1ae50*/  ISETP.LT.AND P1, PT, R12, UR15, !P0 ;  /* 0x0000000f0c007c0c */ /* 0x004fc6000c721270 */
[----:B------:R-:W2:Y:S04]  /*1ae60*/  LDL.LU R12, [R1+0x79c] ;  /* 0x00079c00010c7983 */ /* 0x000ea80000300800 */
[----:B------:R-:W-:Y:S04]  /*1ae70*/  @P5 STG.E.U8 desc[UR18][R4.64], R15 ;  /* 0x0000000f04005986 */ /* 0x000fe8000c101112 */
[----:B------:R1:W-:Y:S01]  /*1ae80*/  @P2 STG.E.U8 desc[UR18][R6.64], R41 ;  /* 0x0000002906002986 */ /* 0x0003e2000c101112 */
[----:B-----5:R-:W-:-:S03]  /*1ae90*/  ISETP.LT.AND P2, PT, R14, UR15, !P0 ;  /* 0x0000000f0e007c0c */ /* 0x020fc6000c741270 */
[----:B------:R-:W5:Y:S01]  /*1aea0*/  LDL.LU R14, [R1+0x788] ;  /* 0x00078800010e7983 */ /* 0x000f620000300800 */
[C---:B------:R-:W-:Y:S01]  /*1aeb0*/  IADD3 R8, P5, PT, R3.reuse, R0, RZ ;  /* 0x0000000003087210 */ /* 0x040fe20007fbe0ff */
[----:B------:R-:W-:Y:S01]  /*1aec0*/  VIADD R13, R3, UR7 ;  /* 0x00000007030d7c36 */ /* 0x000fe20008000000 */
[----:B------:R-:W-:Y:S02]  /*1aed0*/  ISETP.LT.AND P6, PT, R17, UR15, !P0 ;  /* 0x0000000f11007c0c */ /* 0x000fe4000c7c1270 */
[----:B------:R-:W-:Y:S02]  /*1aee0*/  PRMT R17, R41, 0x9910, RZ ;  /* 0x0000991029117816 */ /* 0x000fe400000000ff */
[----:B------:R-:W-:Y:S02]  /*1aef0*/  LEA.HI.X.SX32 R9, R3, R2, 0x1, P5 ;  /* 0x0000000203097211 */ /* 0x000fe400028f0eff */
[----:B0-----:R-:W-:Y:S02]  /*1af00*/  IADD3 R10, P5, PT, R13, R0, RZ ;  /* 0x000000000d0a7210 */ /* 0x001fe40007fbe0ff */
[----:B------:R-:W-:-:S02]  /*1af10*/  SHF.R.S32.HI R17, RZ, 0x8, R17 ;  /* 0x00000008ff117819 */ /* 0x000fc40000011411 */
[----:B------:R-:W-:Y:S02]  /*1af20*/  F2FP.SATFINITE.E5M2.F32.PACK_AB_MERGE_C R43, R43, R42, RZ ;  /* 0x0000002a2b2b723e */ /* 0x000fe400048060ff */
[C---:B------:R-:W-:Y:S01]  /*1af30*/  LEA.HI.X.SX32 R11, R13.reuse, R2, 0x1, P5 ;  /* 0x000000020d0b7211 */ /* 0x040fe200028f0eff */
[----:B------:R-:W-:Y:S01]  /*1af40*/  VIADD R13, R13, UR7 ;  /* 0x000000070d0d7c36 */ /* 0x000fe20008000000 */
[----:B------:R0:W-:Y:S01]  /*1af50*/  @P4 STG.E.U8 desc[UR18][R8.64], R17 ;  /* 0x0000001108004986 */ /* 0x0001e2000c101112 */
[----:B-1----:R-:W-:-:S03]  /*1af60*/  PRMT R6, R43, 0x9910, RZ ;  /* 0x000099102b067816 */ /* 0x002fc600000000ff */
[----:B------:R1:W-:Y:S01]  /*1af70*/  @P3 STG.E.U8 desc[UR18][R10.64], R43 ;  /* 0x0000002b0a003986 */ /* 0x0003e2000c101112 */
[C---:B------:R-:W-:Y:S01]  /*1af80*/  IADD3 R4, P3, PT, R13.reuse, R0, RZ ;  /* 0x000000000d047210 */ /* 0x040fe20007f7e0ff */
[----:B------:R-:W-:-:S03]  /*1af90*/  VIADD R3, R13, UR7 ;  /* 0x000000070d037c36 */ /* 0x000fc60008000000 */
[----:B------:R-:W-:Y:S02]  /*1afa0*/  LEA.HI.X.SX32 R5, R13, R2, 0x1, P3 ;  /* 0x000000020d057211 */ /* 0x000fe400018f0eff */
[----:B------:R-:W-:Y:S02]  /*1afb0*/  SHF.R.S32.HI R13, RZ, 0x8, R6 ;  /* 0x00000008ff0d7819 */ /* 0x000fe40000011406 */
[----:B------:R-:W-:-:S04]  /*1afc0*/  IADD3 R6, P3, PT, R3, R0, RZ ;  /* 0x0000000003067210 */ /* 0x000fc80007f7e0ff */
[----:B------:R-:W-:Y:S02]  /*1afd0*/  LEA.HI.X.SX32 R7, R3, R2, 0x1, P3 ;  /* 0x0000000203077211 */ /* 0x000fe400018f0eff */
[----:B------:R-:W-:Y:S01]  /*1afe0*/  F2FP.SATFINITE.E5M2.F32.PACK_AB_MERGE_C R45, R45, R44, RZ ;  /* 0x0000002c2d2d723e */ /* 0x000fe200048060ff */
[----:B------:R-:W-:Y:S04]  /*1aff0*/  @P6 STG.E.U8 desc[UR18][R4.64], R13 ;  /* 0x0000000d04006986 */ /* 0x000fe8000c101112 */
[----:B------:R0:W-:Y:S01]  /*1b000*/  @P1 STG.E.U8 desc[UR18][R6.64], R45 ;  /* 0x0000002d06001986 */ /* 0x0001e2000c101112 */
[----:B---3--:R-:W-:-:S03]  /*1b010*/  ISETP.LT.AND P4, PT, R16, UR15, !P0 ;  /* 0x0000000f10007c0c */ /* 0x008fc6000c781270 */
[----:B------:R-:W3:Y:S04]  /*1b020*/  LDL.LU R16, [R1+0x784] ;  /* 0x0007840001107983 */ /* 0x000ee80000300800 */
[----:B0-----:R-:W3:Y:S01]  /*1b030*/  LDL.LU R17, [R1+0x73c] ;  /* 0x00073c0001117983 */ /* 0x001ee20000300800 */
[----:B--2---:R-:W-:-:S03]  /*1b040*/  ISETP.LT.AND P3, PT, R12, UR15, !P0 ;  /* 0x0000000f0c007c0c */ /* 0x004fc6000c761270 */
[----:B------:R-:W2:Y:S01]  /*1b050*/  LDL.LU R12, [R1+0x738] ;  /* 0x00073800010c7983 */ /* 0x000ea20000300800 */
[----:B-----5:R-:W-:-:S03]  /*1b060*/  ISETP.LT.AND P1, PT, R14, UR15, !P0 ;  /* 0x0000000f0e007c0c */ /* 0x020fc6000c721270 */
[----:B------:R-:W5:Y:S01]  /*1b070*/  LDL.LU R14, [R1+0x734] ;  /* 0x00073400010e7983 */ /* 0x000f620000300800 */
[----:B------:R-:W-:-:S04]  /*1b080*/  VIADD R9, R3, UR7 ;  /* 0x0000000703097c36 */ /* 0x000fc80008000000 */
[C---:B------:R-:W-:Y:S01]  /*1b090*/  VIADD R3, R9.reuse, UR7 ;  /* 0x0000000709037c36 */ /* 0x040fe20008000000 */
[----:B------:R-:W-:Y:S02]  /*1b0a0*/  IADD3 R8, P6, PT, R9, R0, RZ ;  /* 0x0000000009087210 */ /* 0x000fe40007fde0ff */
[----:B------:R-:W-:Y:S02]  /*1b0b0*/  PRMT R15, R45, 0x9910, RZ ;  /* 0x000099102d0f7816 */ /* 0x000fe400000000ff */
[----:B------:R-:W-:Y:S02]  /*1b0c0*/  LEA.HI.X.SX32 R9, R9, R2, 0x1, P6 ;  /* 0x0000000209097211 */ /* 0x000fe400030f0eff */
[----:B-1----:R-:W-:Y:S02]  /*1b0d0*/  IADD3 R10, P6, PT, R3, R0, RZ ;  /* 0x00000000030a7210 */ /* 0x002fe40007fde0ff */
[----:B------:R-:W-:Y:S02]  /*1b0e0*/  SHF.R.S32.HI R15, RZ, 0x8, R15 ;  /* 0x00000008ff0f7819 */ /* 0x000fe4000001140f */
[----:B------:R-:W-:-:S02]  /*1b0f0*/  F2FP.SATFINITE.E5M2.F32.PACK_AB_MERGE_C R47, R47, R46, RZ ;  /* 0x0000002e2f2f723e */ /* 0x000fc400048060ff */
[C---:B------:R-:W-:Y:S01]  /*1b100*/  LEA.HI.X.SX32 R11, R3.reuse, R2, 0x1, P6 ;  /* 0x00000002030b7211 */ /* 0x040fe200030f0eff */
[----:B------:R-:W-:Y:S01]  /*1b110*/  VIADD R3, R3, UR7 ;  /* 0x0000000703037c36 */ /* 0x000fe20008000000 */
[----:B------:R0:W-:Y:S01]  /*1b120*/  @P2 STG.E.U8 desc[UR18][R8.64], R15 ;  /* 0x0000000f08002986 */ /* 0x0001e2000c101112 */
[----:B------:R-:W-:Y:S02]  /*1b130*/  PRMT R6, R47, 0x9910, RZ ;  /* 0x000099102f067816 */ /* 0x000fe400000000ff */
[C---:B------:R-:W-:Y:S01]  /*1b140*/  VIADD R7, R3.reuse, UR7 ;  /* 0x0000000703077c36 */ /* 0x040fe20008000000 */
[----:B------:R1:W-:Y:S01]  /*1b150*/  @P4 STG.E.U8 desc[UR18][R10.64], R47 ;  /* 0x0000002f0a004986 */ /* 0x0003e2000c101112 */
[----:B------:R-:W-:-:S04]  /*1b160*/  IADD3 R4, P4, PT, R3, R0, RZ ;  /* 0x0000000003047210 */ /* 0x000fc80007f9e0ff */
[----:B------:R-:W-:Y:S02]  /*1b170*/  LEA.HI.X.SX32 R5, R3, R2, 0x1, P4 ;  /* 0x0000000203057211 */ /* 0x000fe400020f0eff */
[----:B0-----:R-:W-:Y:S02]  /*1b180*/  SHF.R.S32.HI R15, RZ, 0x8, R6 ;  /* 0x00000008ff0f7819 */ /* 0x001fe40000011406 */
[C---:B------:R-:W-:Y:S01]  /*1b190*/  IADD3 R6, P4, PT, R7.reuse, R0, RZ ;  /* 0x0000000007067210 */ /* 0x040fe20007f9e0ff */
[C---:B------:R-:W-:Y:S01]  /*1b1a0*/  VIADD R3, R7.reuse, UR7 ;  /* 0x0000000707037c36 */ /* 0x040fe20008000000 */
[----:B----4-:R-:W-:Y:S02]  /*1b1b0*/  ISETP.LT.AND P5, PT, R18, UR15, !P0 ;  /* 0x0000000f12007c0c */ /* 0x010fe4000c7a1270 */
[----:B------:R-:W4:Y:S01]  /*1b1c0*/  LDL.LU R18, [R1+0x730] ;  /* 0x0007300001127983 */ /* 0x000f220000300800 */
[----:B------:R-:W-:Y:S02]  /*1b1d0*/  LEA.HI.X.SX32 R7, R7, R2, 0x1, P4 ;  /* 0x0000000207077211 */ /* 0x000fe400020f0eff */
[----:B------:R-:W-:-:S08]  /*1b1e0*/  F2FP.SATFINITE.E5M2.F32.PACK_AB_MERGE_C R49, R49, R48, RZ ;  /* 0x000000303131723e */ /* 0x000fd000048060ff */
[----:B------:R-:W-:Y:S04]  /*1b1f0*/  @P5 STG.E.U8 desc[UR18][R4.64], R15 ;  /* 0x0000000f04005986 */ /* 0x000fe8000c101112 */
[----:B------:R0:W-:Y:S01]  /*1b200*/  @P3 STG.E.U8 desc[UR18][R6.64], R49 ;  /* 0x0000003106003986 */ /* 0x0001e2000c101112 */
[----:B---3--:R-:W-:-:S03]  /*1b210*/  ISETP.LT.AND P2, PT, R16, UR15, !P0 ;  /* 0x0000000f10007c0c */ /* 0x008fc6000c741270 */
[----:B------:R-:W3:Y:S01]  /*1b220*/  LDL.LU R16, [R1+0x72c] ;  /* 0x00072c0001107983 */ /* 0x000ee20000300800 */
[----:B--2---:R-:W-:-:S03]  /*1b230*/  ISETP.LT.AND P4, PT, R12, UR15, !P0 ;  /* 0x0000000f0c007c0c */ /* 0x004fc6000c781270 */
[----:B------:R-:W2:Y:S01]  /*1b240*/  LDL.LU R12, [R1+0x728] ;  /* 0x00072800010c7983 */ /* 0x000ea20000300800 */
[----:B-----5:R-:W-:-:S03]  /*1b250*/  ISETP.LT.AND P3, PT, R14, UR15, !P0 ;  /* 0x0000000f0e007c0c */ /* 0x020fc6000c761270 */
[----:B------:R-:W5:Y:S01]  /*1b260*/  LDL.LU R14, [R1+0x724] ;  /* 0x00072400010e7983 */ /* 0x000f620000300800 */
[C---:B------:R-:W-:Y:S01]  /*1b270*/  IADD3 R8, P5, PT, R3.reuse, R0, RZ ;  /* 0x0000000003087210 */ /* 0x040fe20007fbe0ff */
[----:B------:R-:W-:Y:S01]  /*1b280*/  VIADD R13, R3, UR7 ;  /* 0x00000007030d7c36 */ /* 0x000fe20008000000 */
[----:B------:R-:W-:Y:S01]  /*1b290*/  ISETP.LT.AND P6, PT, R17, UR15, !P0 ;  /* 0x0000000f11007c0c */ /* 0x000fe2000c7c1270 */
[----:B------:R-:W5:Y:S01]  /*1b2a0*/  LDL.LU R19, [R1+0x720] ;  /* 0x0007200001137983 */ /* 0x000f620000300800 */
[----:B------:R-:W-:Y:S02]  /*1b2b0*/  PRMT R17, R49, 0x9910, RZ ;  /* 0x0000991031117816 */ /* 0x000fe400000000ff */
[----:B------:R-:W-:Y:S02]  /*1b2c0*/  LEA.HI.X.SX32 R9, R3, R2, 0x1, P5 ;  /* 0x0000000203097211 */ /* 0x000fe400028f0eff */
[----:B-1----:R-:W-:Y:S02]  /*1b2d0*/  IADD3 R10, P5, PT, R13, R0, RZ ;  /* 0x000000000d0a7210 */ /* 0x002fe40007fbe0ff */
[----:B------:R-:W-:-:S02]  /*1b2e0*/  SHF.R.S32.HI R17, RZ, 0x8, R17 ;  /* 0x00000008ff117819 */ /* 0x000fc40000011411 */
[----:B------:R-:W-:Y:S02]  /*1b2f0*/  F2FP.SATFINITE.E5M2.F32.PACK_AB_MERGE_C R51, R51, R50, RZ ;  /* 0x000000323333723e */ /* 0x000fe400048060ff */
[C---:B------:R-:W-:Y:S01]  /*1b300*/  LEA.HI.X.SX32 R11, R13.reuse, R2, 0x1, P5 ;  /* 0x000000020d0b7211 */ /* 0x040fe200028f0eff */
[----:B------:R-:W-:Y:S01]  /*1b310*/  VIADD R13, R13, UR7 ;  /* 0x000000070d0d7c36 */ /* 0x000fe20008000000 */
[----:B------:R1:W-:Y:S01]  /*1b320*/  @P1 STG.E.U8 desc[UR18][R8.64], R17 ;  /* 0x0000001108001986 */ /* 0x0003e2000c101112 */
[----:B0-----:R-:W-:-:S03]  /*1b330*/  PRMT R6, R51, 0x9910, RZ ;  /* 0x0000991033067816 */ /* 0x001fc600000000ff */
[----:B------:R0:W-:Y:S01]  /*1b340*/  @P2 STG.E.U8 desc[UR18][R10.64], R51 ;  /* 0x000000330a002986 */ /* 0x0001e2000c101112 */
[C---:B------:R-:W-:Y:S01]  /*1b350*/  IADD3 R4, P2, PT, R13.reuse, R0, RZ ;  /* 0x000000000d047210 */ /* 0x040fe20007f5e0ff */
[----:B------:R-:W-:-:S03]  /*1b360*/  VIADD R3, R13, UR7 ;  /* 0x000000070d037c36 */ /* 0x000fc60008000000 */
[----:B------:R-:W-:Y:S02]  /*1b370*/  LEA.HI.X.SX32 R5, R13, R2, 0x1, P2 ;  /* 0x000000020d057211 */ /* 0x000fe400010f0eff */
[----:B------:R-:W-:Y:S01]  /*1b380*/  SHF.R.S32.HI R13, RZ, 0x8, R6 ;  /* 0x00000008ff0d7819 */ /* 0x000fe20000011406 */
[----:B-1----:R-:W5:Y:S01]  /*1b390*/  LDL.LU R17, [R1+0x71c] ;  /* 0x00071c0001117983 */ /* 0x002f620000300800 */
[----:B------:R-:W-:-:S04]  /*1b3a0*/  IADD3 R6, P2, PT, R3, R0, RZ ;  /* 0x0000000003067210 */ /* 0x000fc80007f5e0ff */
[----:B------:R-:W-:Y:S02]  /*1b3b0*/  LEA.HI.X.SX32 R7, R3, R2, 0x1, P2 ;  /* 0x0000000203077211 */ /* 0x000fe400010f0eff */
[----:B------:R-:W-:Y:S02]  /*1b3c0*/  F2FP.SATFINITE.E5M2.F32.PACK_AB_MERGE_C R53, R53, R52, RZ ;  /* 0x000000343535723e */ /* 0x000fe400048060ff */
[----:B----4-:R-:W-:Y:S01]  /*1b3d0*/  ISETP.LT.AND P1, PT, R18, UR15, !P0 ;  /* 0x0000000f12007c0c */ /* 0x010fe2000c721270 */
[----:B------:R-:W-:Y:S04]  /*1b3e0*/  @P6 STG.E.U8 desc[UR18][R4.64], R13 ;  /* 0x0000000d04006986 */ /* 0x000fe8000c101112 */
[----:B------:R1:W-:Y:S01]  /*1b3f0*/  @P4 STG.E.U8 desc[UR18][R6.64], R53 ;  /* 0x0000003506004986 */ /* 0x0003e2000c101112 */
[----:B---3--:R-:W-:-:S02]  /*1b400*/  ISETP.LT.AND P5, PT, R16, UR15, !P0 ;  /* 0x0000000f10007c0c */ /* 0x008fc4000c7a1270 */
[----:B--2---:R-:W-:Y:S02]  /*1b410*/  ISETP.LT.AND P2, PT, R12, UR15, !P0 ;  /* 0x0000000f0c007c0c */ /* 0x004fe4000c741270 */
[----:B------:R-:W2:Y:S04]  /*1b420*/  LDL.LU R12, [R1+0x718] ;  /* 0x00071800010c7983 */ /* 0x000ea80000300800 */
[----:B------:R-:W3:Y:S04]  /*1b430*/  LDL.LU R18, [R1+0x714] ;  /* 0x0007140001127983 */ /* 0x000ee80000300800 */
[----:B------:R-:W4:Y:S01]  /*1b440*/  LDL.LU R16, [R1+0x710] ;  /* 0x0007100001107983 */ /* 0x000f220000300800 */
[----:B-----5:R-:W-:-:S03]  /*1b450*/  ISETP.LT.AND P4, PT, R14, UR15, !P0 ;  /* 0x0000000f0e007c0c */ /* 0x020fc6000c781270 */
[----:B------:R-:W5:Y:S01]  /*1b460*/  LDL.LU R14, [R1+0x70c] ;  /* 0x00070c00010e7983 */ /* 0x000f620000300800 */
[----:B------:R-:W-:-:S04]  /*1b470*/  VIADD R9, R3, UR7 ;  /* 0x0000000703097c36 */ /* 0x000fc80008000000 */
[C---:B------:R-:W-:Y:S01]  /*1b480*/  VIADD R3, R9.reuse, UR7 ;  /* 0x0000000709037c36 */ /* 0x040fe20008000000 */
[----:B------:R-:W-:Y:S02]  /*1b490*/  IADD3 R8, P6, PT, R9, R0, RZ ;  /* 0x0000000009087210 */ /* 0x000fe40007fde0ff */
[----:B------:R-:W-:Y:S02]  /*1b4a0*/  PRMT R15, R53, 0x9910, RZ ;  /* 0x00009910350f7816 */ /* 0x000fe400000000ff */
[----:B------:R-:W-:Y:S02]  /*1b4b0*/  LEA.HI.X.SX32 R9, R9, R2, 0x1, P6 ;  /* 0x0000000209097211 */ /* 0x000fe400030f0eff */
[----:B0-----:R-:W-:Y:S02]  /*1b4c0*/  IADD3 R10, P6, PT, R3, R0, RZ ;  /* 0x00000000030a7210 */ /* 0x001fe40007fde0ff */
[----:B------:R-:W-:Y:S02]  /*1b4d0*/  SHF.R.S32.HI R15, RZ, 0x8, R15 ;  /* 0x00000008ff0f7819 */ /* 0x000fe4000001140f */
[----:B------:R-:W-:-:S02]  /*1b4e0*/  F2FP.SATFINITE.E5M2.F32.PACK_AB_MERGE_C R55, R55, R54, RZ ;  /* 0x000000363737723e */ /* 0x000fc400048060ff */
[C---:B------:R-:W-:Y:S01]  /*1b4f0*/  LEA.HI.X.SX32 R11, R3.reuse, R2, 0x1, P6 ;  /* 0x00000002030b7211 */ /* 0x040fe200030f0eff */
[----:B------:R-:W-:Y:S01]  /*1b500*/  VIADD R3, R3, UR7 ;  /* 0x0000000703037c36 */ /* 0x000fe20008000000 */
[----:B------:R0:W-:Y:S01]  /*1b510*/  @P3 STG.E.U8 desc[UR18][R8.64], R15 ;  /* 0x0000000f08003986 */ /* 0x0001e2000c101112 */
[----:B-1----:R-:W-:Y:S02]  /*1b520*/  PRMT R6, R55, 0x9910, RZ ;  /* 0x0000991037067816 */ /* 0x002fe400000000ff */
[C---:B------:R-:W-:Y:S01]  /*1b530*/  VIADD R7, R3.reuse, UR7 ;  /* 0x0000000703077c36 */ /* 0x040fe20008000000 */
[----:B------:R1:W-:Y:S01]  /*1b540*/  @P1 STG.E.U8 desc[UR18][R10.64], R55 ;  /* 0x000000370a001986 */ /* 0x0003e2000c101112 */
[----:B------:R-:W-:-:S04]  /*1b550*/  IADD3 R4, P1, PT, R3, R0, RZ ;  /* 0x0000000003047210 */ /* 0x000fc80007f3e0ff */
[----:B------:R-:W-:Y:S01]  /*1b560*/  LEA.HI.X.SX32 R5, R3, R2, 0x1, P1 ;  /* 0x0000000203057211 */ /* 0x000fe200008f0eff */
[C---:B------:R-:W-:Y:S01]  /*1b570*/  VIADD R3, R7.reuse, UR7 ;  /* 0x0000000707037c36 */ /* 0x040fe20008000000 */
[----:B0-----:R-:W-:Y:S02]  /*1b580*/  SHF.R.S32.HI R15, RZ, 0x8, R6 ;  /* 0x00000008ff0f7819 */ /* 0x001fe40000011406 */
[----:B------:R-:W-:Y:S01]  /*1b590*/  IADD3 R6, P1, PT, R7, R0, RZ ;  /* 0x0000000007067210 */ /* 0x000fe20007f3e0ff */
[----:B------:R-:W-:Y:S01]  /*1b5a0*/  VIADD R13, R3, UR7 ;  /* 0x00000007030d7c36 */ /* 0x000fe20008000000 */
[----:B------:R-:W-:Y:S01]  /*1b5b0*/  F2FP.SATFINITE.E5M2.F32.PACK_AB_MERGE_C R57, R57, R56, RZ ;  /* 0x000000383939723e */ /* 0x000fe200048060ff */
[----:B------:R0:W-:Y:S01]  /*1b5c0*/  @P5 STG.E.U8 desc[UR18][R4.64], R15 ;  /* 0x0000000f04005986 */ /* 0x0001e2000c101112 */
[----:B------:R-:W-:Y:S02]  /*1b5d0*/  LEA.HI.X.SX32 R7, R7, R2, 0x1, P1 ;  /* 0x0000000207077211 */ /* 0x000fe400008f0eff */
[----:B------:R-:W-:-:S02]  /*1b5e0*/  IADD3 R8, P5, PT, R3, R0, RZ ;  /* 0x0000000003087210 */ /* 0x000fc40007fbe0ff */
[----:B------:R-:W-:Y:S02]  /*1b5f0*/  ISETP.LT.AND P6, PT, R17, UR15, !P0 ;  /* 0x0000000f11007c0c */ /* 0x000fe4000c7c1270 */
[----:B------:R-:W-:Y:S02]  /*1b600*/  PRMT R17, R57, 0x9910, RZ ;  /* 0x0000991039117816 */ /* 0x000fe400000000ff */
[----:B------:R-:W-:Y:S02]  /*1b610*/  LEA.HI.X.SX32 R9, R3, R2, 0x1, P5 ;  /* 0x0000000203097211 */ /* 0x000fe400028f0eff */
[C---:B-1----:R-:W-:Y:S01]  /*1b620*/  IADD3 R10, P5, PT, R13.reuse, R0, RZ ;  /* 0x000000000d0a7210 */ /* 0x042fe20007fbe0ff */
[----:B------:R-:W-:Y:S01]  /*1b630*/  @P2 STG.E.U8 desc[UR18][R6.64], R57 ;  /* 0x0000003906002986 */ /* 0x000fe2000c101112 */
[----:B------:R-:W-:Y:S02]  /*1b640*/  SHF.R.S32.HI R17, RZ, 0x8, R17 ;  /* 0x00000008ff117819 */ /* 0x000fe40000011411 */
[----:B------:R-:W-:-:S03]  /*1b650*/  LEA.HI.X.SX32 R11, R13, R2, 0x1, P5 ;  /* 0x000000020d0b7211 */ /* 0x000fc600028f0eff */
[----:B------:R1:W-:Y:S01]  /*1b660*/  @P4 STG.E.U8 desc[UR18][R8.64], R17 ;  /* 0x0000001108004986 */ /* 0x0003e2000c101112 */
[----:B--2---:R-:W-:-:S03]  /*1b670*/  ISETP.LT.AND P1, PT, R12, UR15, !P0 ;  /* 0x0000000f0c007c0c */ /* 0x004fc6000c721270 */
[----:B------:R-:W2:Y:S01]  /*1b680*/  LDL.LU R12, [R1+0x708] ;  /* 0x00070800010c7983 */ /* 0x000ea20000300800 */
[----:B---3--:R-:W-:-:S03]  /*1b690*/  ISETP.LT.AND P2, PT, R18, UR15, !P0 ;  /* 0x0000000f12007c0c */ /* 0x008fc6000c741270 */
[----:B------:R-:W3:Y:S01]  /*1b6a0*/  LDL.LU R18, [R1+0x700] ;  /* 0x0007000001127983 */ /* 0x000ee20000300800 */
[----:B----4-:R-:W-:-:S03]  /*1b6b0*/  ISETP.LT.AND P5, PT, R16, UR15, !P0 ;  /* 0x0000000f10007c0c */ /* 0x010fc6000c7a1270 */
[----:B------:R-:W4:Y:S01]  /*1b6c0*/  LDL.LU R16, [R1+0x6fc] ;  /* 0x0006fc0001107983 */ /* 0x000f220000300800 */
[----:B-----5:R-:W-:-:S03]  /*1b6d0*/  ISETP.LT.AND P4, PT, R14, UR15, !P0 ;  /* 0x0000000f0e007c0c */ /* 0x020fc6000c781270 */
[----:B------:R-:W5:Y:S01]  /*1b6e0*/  LDL.LU R14, [R1+0x704] ;  /* 0x00070400010e7983 */ /* 0x000f620000300800 */
[----:B------:R-:W-:Y:S01]  /*1b6f0*/  ISETP.LT.AND P3, PT, R19, UR15, !P0 ;  /* 0x0000000f13007c0c */ /* 0x000fe2000c761270 */
[----:B------:R-:W-:Y:S01]  /*1b700*/  VIADD R13, R13, UR7 ;  /* 0x000000070d0d7c36 */ /* 0x000fe20008000000 */
[----:B------:R-:W-:-:S03]  /*1b710*/  F2FP.SATFINITE.E5M2.F32.PACK_AB_MERGE_C R59, R59, R58, RZ ;  /* 0x0000003a3b3b723e */ /* 0x000fc600048060ff */
[----:B------:R-:W-:Y:S01]  /*1b720*/  VIADD R3, R13, UR7 ;  /* 0x000000070d037c36 */ /* 0x000fe20008000000 */
[----:B0-----:R-:W-:-:S07]  /*1b730*/  PRMT R15, R59, 0x9910, RZ ;  /* 0x000099103b0f7816 */ /* 0x001fce00000000ff */
[----:B------:R0:W-:Y:S01]  /*1b740*/  @P3 STG.E.U8 desc[UR18][R10.64], R59 ;  /* 0x0000003b0a003986 */ /* 0x0001e2000c101112 */
[----:B------:R-:W-:Y:S01]  /*1b750*/  IADD3 R4, P3, PT, R13, R0, RZ ;  /* 0x000000000d047210 */ /* 0x000fe20007f7e0ff */
[----:B-1----:R-:W-:-:S03]  /*1b760*/  VIADD R9, R3, UR7 ;  /* 0x0000000703097c36 */ /* 0x002fc60008000000 */
[----:B------:R-:W-:Y:S02]  /*1b770*/  LEA.HI.X.SX32 R5, R13, R2, 0x1, P3 ;  /* 0x000000020d057211 */ /* 0x000fe400018f0eff */
[C---:B------:R-:W-:Y:S02]  /*1b780*/  IADD3 R6, P3, PT, R3.reuse, R0, RZ ;  /* 0x0000000003067210 */ /* 0x040fe40007f7e0ff */
[----:B------:R-:W-:Y:S02]  /*1b790*/  SHF.R.S32.HI R15, RZ, 0x8, R15 ;  /* 0x00000008ff0f7819 */ /* 0x000fe4000001140f */
[----:B------:R-:W-:Y:S01]  /*1b7a0*/  LEA.HI.X.SX32 R7, R3, R2, 0x1, P3 ;  /* 0x0000000203077211 */ /* 0x000fe200018f0eff */
[----:B------:R-:W-:Y:S01]  /*1b7b0*/  VIADD R3, R9, UR7 ;  /* 0x0000000709037c36 */ /* 0x000fe20008000000 */
[----:B------:R-:W-:Y:S01]  /*1b7c0*/  F2FP.SATFINITE.E5M2.F32.PACK_AB_MERGE_C R61, R61, R60, RZ ;  /* 0x0000003c3d3d723e */ /* 0x000fe200048060ff */
[----:B------:R1:W-:Y:S02]  /*1b7d0*/  @P6 STG.E.U8 desc[UR18][R4.64], R15 ;  /* 0x0000000f04006986 */ /* 0x0003e4000c101112 */
[----:B------:R-:W-:-:S02]  /*1b7e0*/  VIADD R13, R3, UR7 ;  /* 0x00000007030d7c36 */ /* 0x000fc40008000000 */
[----:B------:R-:W-:Y:S01]  /*1b7f0*/  @P1 STG.E.U8 desc[UR18][R6.64], R61 ;  /* 0x0000003d06001986 */ /* 0x000fe2000c101112 */
[-C--:B0-----:R-:W-:Y:S02]  /*1b800*/  IADD3 R10, P1, PT, R3, R0.reuse, RZ ;  /* 0x00000000030a7210 */ /* 0x081fe40007f3e0ff */
[----:B------:R-:W-:Y:S02]  /*1b810*/  IADD3 R8, P6, PT, R9, R0, RZ ;  /* 0x0000000009087210 */ /* 0x000fe40007fde0ff */
[-C--:B------:R-:W-:Y:S01]  /*1b820*/  LEA.HI.X.SX32 R11, R3, R2.reuse, 0x1, P1 ;  /* 0x00000002030b7211 */ /* 0x080fe200008f0eff */
[----:B-1----:R-:W-:Y:S01]  /*1b830*/  VIADD R15, R13, UR7 ;  /* 0x000000070d0f7c36 */ /* 0x002fe20008000000 */
[----:B------:R-:W-:Y:S02]  /*1b840*/  LEA.HI.X.SX32 R9, R9, R2, 0x1, P6 ;  /* 0x0000000209097211 */ /* 0x000fe400030f0eff */
[----:B------:R-:W-:Y:S01]  /*1b850*/  IADD3 R4, P1, PT, R13, R0, RZ ;  /* 0x000000000d047210 */ /* 0x000fe20007f3e0ff */
[----:B------:R-:W-:Y:S01]  /*1b860*/  VIADD R3, R15, UR7 ;  /* 0x000000070f037c36 */ /* 0x000fe20008000000 */
[----:B------:R-:W-:-:S02]  /*1b870*/  PRMT R17, R61, 0x9910, RZ ;  /* 0x000099103d117816 */ /* 0x000fc400000000ff */
[----:B------:R-:W-:Y:S02]  /*1b880*/  LEA.HI.X.SX32 R5, R13, R2, 0x1, P1 ;  /* 0x000000020d057211 */ /* 0x000fe400008f0eff */
[----:B------:R-:W-:Y:S02]  /*1b890*/  SHF.R.S32.HI R17, RZ, 0x8, R17 ;  /* 0x00000008ff117819 */ /* 0x000fe40000011411 */
[----:B------:R-:W-:-:S03]  /*1b8a0*/  F2FP.SATFINITE.E5M2.F32.PACK_AB_MERGE_C R63, R63, R62, RZ ;  /* 0x0000003e3f3f723e */ /* 0x000fc600048060ff */
[----:B------:R0:W-:Y:S01]  /*1b8b0*/  @P2 STG.E.U8 desc[UR18][R8.64], R17 ;  /* 0x0000001108002986 */ /* 0x0001e2000c101112 */
[----:B------:R-:W-:Y:S02]  /*1b8c0*/  F2FP.SATFINITE.E5M2.F32.PACK_AB_MERGE_C R65, R65, R64, RZ ;  /* 0x000000404141723e */ /* 0x000fe400048060ff */
[----:B------:R-:W-:-:S04]  /*1b8d0*/  F2FP.SATFINITE.E5M2.F32.PACK_AB_MERGE_C R67, R67, R66, RZ ;  /* 0x000000424343723e */ /* 0x000fc800048060ff */
[----:B------:R-:W-:Y:S02]  /*1b8e0*/  PRMT R19, R67, 0x9910, RZ ;  /* 0x0000991043137816 */ /* 0x000fe400000000ff */
[----:B0-----:R-:W-:Y:S01]  /*1b8f0*/  PRMT R17, R65, 0x9910, RZ ;  /* 0x0000991041117816 */ /* 0x001fe200000000ff */
[----:B------:R0:W-:Y:S01]  /*1b900*/  @P5 STG.E.U8 desc[UR18][R10.64], R63 ;  /* 0x0000003f0a005986 */ /* 0x0001e2000c101112 */
[----:B------:R-:W-:Y:S02]  /*1b910*/  SHF.R.S32.HI R19, RZ, 0x8, R19 ;  /* 0x00000008ff137819 */ /* 0x000fe40000011413 */
[----:B------:R-:W-:Y:S02]  /*1b920*/  SHF.R.S32.HI R17, RZ, 0x8, R17 ;  /* 0x00000008ff117819 */ /* 0x000fe40000011411 */
[----:B--2---:R-:W-:Y:S02]  /*1b930*/  ISETP.LT.AND P3, PT, R12, UR15, !P0 ;  /* 0x0000000f0c007c0c */ /* 0x004fe4000c761270 */
[----:B------:R-:W-:-:S04]  /*1b940*/  IADD3 R12, P6, PT, R15, R0, RZ ;  /* 0x000000000f0c7210 */ /* 0x000fc80007fde0ff */
[----:B------:R-:W-:Y:S01]  /*1b950*/  LEA.HI.X.SX32 R13, R15, R2, 0x1, P6 ;  /* 0x000000020f0d7211 */ /* 0x000fe200030f0eff */
[C---:B------:R-:W-:Y:S01]  /*1b960*/  VIADD R15, R3.reuse, UR7 ;  /* 0x00000007030f7c36 */ /* 0x040fe20008000000 */
[C---:B------:R-:W-:Y:S02]  /*1b970*/  IADD3 R6, P6, PT, R3.reuse, R0, RZ ;  /* 0x0000000003067210 */ /* 0x040fe40007fde0ff */
[----:B----4-:R-:W-:Y:S02]  /*1b980*/  ISETP.LT.AND P1, PT, R16, UR15, !P0 ;  /* 0x0000000f10007c0c */ /* 0x010fe4000c721270 */
[----:B------:R-:W-:Y:S01]  /*1b990*/  LEA.HI.X.SX32 R7, R3, R2, 0x1, P6 ;  /* 0x0000000203077211 */ /* 0x000fe200030f0eff */
[C---:B------:R-:W-:Y:S01]  /*1b9a0*/  VIADD R3, R15.reuse, UR7 ;  /* 0x000000070f037c36 */ /* 0x040fe20008000000 */
[----:B------:R-:W-:Y:S02]  /*1b9b0*/  IADD3 R8, P6, PT, R15, R0, RZ ;  /* 0x000000000f087210 */ /* 0x000fe40007fde0ff */
[----:B------:R-:W-:-:S02]  /*1b9c0*/  PRMT R16, R63, 0x9910, RZ ;  /* 0x000099103f107816 */ /* 0x000fc400000000ff */
[----:B---3--:R-:W-:Y:S02]  /*1b9d0*/  ISETP.LT.AND P2, PT, R18, UR15, !P0 ;  /* 0x0000000f12007c0c */ /* 0x008fe4000c741270 */
[----:B-----5:R-:W-:Y:S02]  /*1b9e0*/  ISETP.LT.AND P0, PT, R14, UR15, !P0 ;  /* 0x0000000f0e007c0c */ /* 0x020fe4000c701270 */
[----:B------:R-:W-:Y:S02]  /*1b9f0*/  LEA.HI.X.SX32 R9, R15, R2, 0x1, P6 ;  /* 0x000000020f097211 */ /* 0x000fe400030f0eff */
[----:B------:R-:W-:Y:S01]  /*1ba00*/  IADD3 R14, P6, PT, R3, R0, RZ ;  /* 0x00000000030e7210 */ /* 0x000fe20007fde0ff */
[----:B------:R-:W-:-:S03]  /*1ba10*/  IMAD.MOV.U32 R0, RZ, RZ, R16 ;  /* 0x000000ffff007224 */ /* 0x000fc600078e0010 */
[----:B------:R-:W-:Y:S02]  /*1ba20*/  LEA.HI.X.SX32 R15, R3, R2, 0x1, P6 ;  /* 0x00000002030f7211 */ /* 0x000fe400030f0eff */
[----:B------:R-:W-:-:S05]  /*1ba30*/  SHF.R.S32.HI R3, RZ, 0x8, R0 ;  /* 0x00000008ff037819 */ /* 0x000fca0000011400 */
[----:B------:R0:W-:Y:S04]  /*1ba40*/  @P4 STG.E.U8 desc[UR18][R4.64], R3 ;  /* 0x0000000304004986 */ /* 0x0001e8000c101112 */
[----:B------:R0:W-:Y:S04]  /*1ba50*/  @P3 STG.E.U8 desc[UR18][R12.64], R65 ;  /* 0x000000410c003986 */ /* 0x0001e8000c101112 */
[----:B------:R0:W-:Y:S04]  /*1ba60*/  @P2 STG.E.U8 desc[UR18][R6.64], R17 ;  /* 0x0000001106002986 */ /* 0x0001e8000c101112 */
[----:B------:R0:W-:Y:S04]  /*1ba70*/  @P1 STG.E.U8 desc[UR18][R8.64], R67 ;  /* 0x0000004308001986 */ /* 0x0001e8000c101112 */
[----:B------:R0:W-:Y:S01]  /*1ba80*/  @P0 STG.E.U8 desc[UR18][R14.64], R19 ;  /* 0x000000130e000986 */ /* 0x0001e2000c101112 */
[----:B------:R-:W-:Y:S06]  /*1ba90*/  BAR.SYNC.DEFER_BLOCKING 0x0 ;  /* 0x0000000000007b1d */ /* 0x000fec0000010000 */
[----:B------:R-:W-:Y:S05]  /*1baa0*/  BRA.U UP0, `(.L_x_13) ;  /* 0x0000000100a07547 */ /* 0x000fea000b800000 */
[----:B------:R-:W1:Y:S01]  /*1bab0*/  S2UR UR5, SR_CgaCtaId ;  /* 0x00000000000579c3 */ /* 0x000e620000008800 */
[----:B------:R-:W-:Y:S01]  /*1bac0*/  NOP ;  /* 0x0000000000007918 */ /* 0x000fe20000000000 */
[----:B------:R-:W-:Y:S01]  /*1bad0*/  UMOV UR4, 0x50 ;  /* 0x0000005000047882 */ /* 0x000fe20000000000 */
[----:B------:R-:W-:Y:S02]  /*1bae0*/  IMAD.U32 R0, RZ, RZ, UR8 ;  /* 0x00000008ff007e24 */ /* 0x000fe4000f8e00ff */
[----:B0-----:R-:W-:Y:S02]  /*1baf0*/  IMAD.MOV.U32 R3, RZ, RZ, 0x3 ;  /* 0x00000003ff037424 */ /* 0x001fe400078e00ff */
[----:B------:R-:W-:Y:S01]  /*1bb00*/  IMAD.MOV.U32 R7, RZ, RZ, 0x1 ;  /* 0x00000001ff077424 */ /* 0x000fe200078e00ff */
[----:B------:R-:W-:-:S04]  /*1bb10*/  LOP3.LUT R0, R0, 0xffff, RZ, 0xc0, !PT ;  /* 0x0000ffff00007812 */ /* 0x000fc800078ec0ff */
[----:B------:R-:W-:-:S05]  /*1bb20*/  SHF.R.U32.HI R0, RZ, 0x5, R0 ;  /* 0x00000005ff007819 */ /* 0x000fca0000011600 */
[----:B------:R-:W-:Y:S01]  /*1bb30*/  VIADD R2, R0, 0x10 ;  /* 0x0000001000027836 */ /* 0x000fe20000000000 */
[----:B------:R-:W-:Y:S01]  /*1bb40*/  SHF.L.U32 R0, R3, R0, RZ ;  /* 0x0000000003007219 */ /* 0x000fe200000006ff */
[----:B-1----:R-:W-:-:S03]  /*1bb50*/  ULEA UR6, UR5, UR4, 0x18 ;  /* 0x0000000405067291 */ /* 0x002fc6000f8ec0ff */
[----:B------:R-:W-:-:S04]  /*1bb60*/  SHF.L.U32 R3, R7, R2, RZ ;  /* 0x0000000207037219 */ /* 0x000fc800000006ff */
[----:B------:R-:W-:Y:S02]  /*1bb70*/  LOP3.LUT R0, R3, R0, RZ, 0xfc, !PT ;  /* 0x0000000003007212 */ /* 0x000fe400078efcff */
[----:B------:R-:W0:Y:S02]  /*1bb80*/  LDS R5, [UR6] ;  /* 0x00000006ff057984 */ /* 0x000e240008000800 */
[C---:B------:R-:W-:Y:S02]  /*1bb90*/  LOP3.LUT R2, R0.reuse, 0xffff, RZ, 0xc0, !PT ;  /* 0x0000ffff00027812 */ /* 0x040fe400078ec0ff */
[----:B0-----:R-:W-:-:S04]  /*1bba0*/  LOP3.LUT R3, R0, 0xffff, R5, 0x80, !PT ;  /* 0x0000ffff00037812 */ /* 0x001fc800078e8005 */
[----:B------:R-:W-:-:S13]  /*1bbb0*/  ISETP.NE.AND P0, PT, R3, R2, PT ;  /* 0x000000020300720c */ /* 0x000fda0003f05270 */
[----:B------:R-:W-:Y:S05]  /*1bbc0*/  @P0 BRA `(.L_x_14) ;  /* 0x0000000000500947 */ /* 0x000fea0003800000 */
[----:B------:R-:W-:Y:S02]  /*1bbd0*/  SHF.R.U32.HI R5, RZ, 0x10, R5 ;  /* 0x00000010ff057819 */ /* 0x000fe40000011605 */
[----:B------:R-:W-:-:S04]  /*1bbe0*/  SHF.R.U32.HI R2, RZ, 0x10, R0 ;  /* 0x00000010ff027819 */ /* 0x000fc80000011600 */
[----:B------:R-:W-:-:S04]  /*1bbf0*/  LOP3.LUT R5, R5, R2, RZ, 0xc0, !PT ;  /* 0x0000000205057212 */ /* 0x000fc800078ec0ff */
[----:B------:R-:W-:-:S13]  /*1bc00*/  ISETP.NE.AND P0, PT, R5, R2, PT ;  /* 0x000000020500720c */ /* 0x000fda0003f05270 */
[----:B------:R-:W-:Y:S05]  /*1bc10*/  @P0 BRA `(.L_x_15) ;  /* 0x0000000000300947 */ /* 0x000fea0003800000 */
[----:B------:R-:W-:Y:S01]  /*1bc20*/  R2UR UR4, R0 ;  /* 0x00000000000472ca */ /* 0x000fe200000e0000 */
[----:B------:R-:W-:Y:S01]  /*1bc30*/  VOTEU.ANY UR5, UPT, PT ;  /* 0x0000000000057886 */ /* 0x000fe200038e0100 */
[----:B------:R-:W0:Y:S01]  /*1bc40*/  S2R R0, SR_LANEID ;  /* 0x0000000000007919 */ /* 0x000e220000000000 */
[----:B------:R-:W-:-:S10]  /*1bc50*/  UFLO.U32 UR5, UR5 ;  /* 0x00000005000572bd */ /* 0x000fd400080e0000 */
[----:B------:R-:W-:-:S06]  /*1bc60*/  ULOP3.LUT UR4, URZ, UR4, URZ, 0x33, !UPT ;  /* 0x00000004ff047292 */ /* 0x000fcc000f8e33ff */
[----:B------:R-:W-:-:S04]  /*1bc70*/  IMAD.U32 R2, RZ, RZ, UR4 ;  /* 0x00000004ff027e24 */ /* 0x000fc8000f8e00ff */
[----:B------:R-:W1:Y:S02]  /*1bc80*/  REDUX UR7, R2 ;  /* 0x00000000020773c4 */ /* 0x000e640000000000 */
[----:B------:R2:W-:Y:S01]  /*1bc90*/  UTCATOMSWS.AND URZ, UR4 ;  /* 0x0000000400ff79e3 */ /* 0x0005e20008000000 */
[----:B0-----:R-:W-:Y:S01]  /*1bca0*/  ISETP.EQ.U32.AND P0, PT, R0, UR5, PT ;  /* 0x0000000500007c0c */ /* 0x001fe2000bf02070 */
[----:B-1----:R-:W-:-:S12]  /*1bcb0*/  IMAD.U32 R0, RZ, RZ, UR7 ;  /* 0x00000007ff007e24 */ /* 0x002fd8000f8e00ff */
[----:B------:R2:W-:Y:S01]  /*1bcc0*/  @P0 ATOMS.AND RZ, [UR6], R0 ;  /* 0x00000000ffff098c */ /* 0x0005e2000a800006 */
[----:B------:R-:W-:Y:S05]  /*1bcd0*/  BRA `(.L_x_13) ;  /* 0x0000000000147947 */ /* 0x000fea0003800000 */
.L_x_15:
[----:B------:R-:W-:-:S07]  /*1bce0*/  MOV R2, 0x1bd00 ;  /* 0x0001bd0000027802 */ /* 0x000fce0000000f00 */
[----:B------:R-:W-:Y:S05]  /*1bcf0*/  CALL.REL.NOINC `($__internal_0_$__cuda_sm10x_tcgen05_guardrail_trap_col_being_dealloced_not_returned_by_alloc) ;  /* 0x00000000002c7944 */ /* 0x000fea0003c00000 */
[----:B------:R-:W-:Y:S05]  /*1bd00*/  BRA `(.L_x_13) ;  /* 0x0000000000087947 */ /* 0x000fea0003800000 */
.L_x_14:
[----:B------:R-:W-:-:S07]  /*1bd10*/  MOV R2, 0x1bd30 ;  /* 0x0001bd3000027802 */ /* 0x000fce0000000f00 */
[----:B------:R-:W-:Y:S05]  /*1bd20*/  CALL.REL.NOINC `($__internal_2_$__cuda_sm10x_tcgen05_guardrail_trap_unallocated_columns_being_dealloced) ;  /* 0x0000000000387944 */ /* 0x000fea0003c00000 */
.L_x_13:
[----:B------:R-:W-:Y:S01]  /*1bd30*/  NOP ;  /* 0x0000000000007918 */ /* 0x000fe20000000000 */
[----:B--2---:R-:W-:Y:S05]  /*1bd40*/  EXIT ;  /* 0x000000000000794d */ /* 0x004fea0003800000 */
.L_x_8:
[----:B------:R-:W0:Y:S02]  /*1bd50*/  SYNCS.PHASECHK.TRANS64.TRYWAIT P6, [UR6], R6 ;  /* 0x00000006ff0075a7 */ /* 0x000e2400080c1106 */
[----:B0-----:R-:W-:Y:S05]  /*1bd60*/  @!P6 BRA `(.L_x_8) ;  /* 0xfffffffc00f8e947 */ /* 0x001fea000383ffff */
[----:B------:R-:W-:Y:S05]  /*1bd70*/  BRA `(.L_x_16) ;  /* 0xffffff3c00347947 */ /* 0x000fea000383ffff */
.L_x_12:
[----:B------:R-:W1:Y:S02]  /*1bd80*/  SYNCS.PHASECHK.TRANS64.TRYWAIT P0, [UR6], R0 ;  /* 0x00000000ff0075a7 */ /* 0x000e640008001106 */
[----:B-1----:R-:W-:Y:S05]  /*1bd90*/  @!P0 BRA `(.L_x_12) ;  /* 0xfffffffc00f88947 */ /* 0x002fea000383ffff */
[----:B------:R-:W-:Y:S05]  /*1bda0*/  BRA `(.L_x_11) ;  /* 0xffffffdc00787947 */ /* 0x000fea000383ffff */
        .weak           $__internal_0_$__cuda_sm10x_tcgen05_guardrail_trap_col_being_dealloced_not_returned_by_alloc
        .type           $__internal_0_$__cuda_sm10x_tcgen05_guardrail_trap_col_being_dealloced_not_returned_by_alloc,@function
        .size           $__internal_0_$__cuda_sm10x_tcgen05_guardrail_trap_col_being_dealloced_not_returned_by_alloc,($__internal_1_$__cuda_sm10x_tcgen05_guardrail_trap_phase_invalid_during_alloc - $__internal_0_$__cuda_sm10x_tcgen05_guardrail_trap_col_being_dealloced_not_returned_by_alloc)
$__internal_0_$__cuda_sm10x_tcgen05_guardrail_trap_col_being_dealloced_not_returned_by_alloc:
[----:B------:R-:W-:Y:S05]  /*1bdb0*/  BPT.TRAP 0x1 ;  /* 0x000000040000795c */ /* 0x000fea0000300000 */
[----:B------:R-:W-:-:S04]  /*1bdc0*/  IMAD.MOV.U32 R3, RZ, RZ, 0x0 ;  /* 0x00000000ff037424 */ /* 0x000fc800078e00ff */
[----:B------:R-:W-:Y:S05]  /*1bdd0*/  RET.REL.NODEC R2 `(matmul_kernel) ;  /* 0xfffffe4002887950 */ /* 0x000fea0003c3ffff */
        .weak           $__internal_1_$__cuda_sm10x_tcgen05_guardrail_trap_phase_invalid_during_alloc
        .type           $__internal_1_$__cuda_sm10x_tcgen05_guardrail_trap_phase_invalid_during_alloc,@function
        .size           $__internal_1_$__cuda_sm10x_tcgen05_guardrail_trap_phase_invalid_during_alloc,($__internal_2_$__cuda_sm10x_tcgen05_guardrail_trap_unallocated_columns_being_dealloced - $__internal_1_$__cuda_sm10x_tcgen05_guardrail_trap_phase_invalid_during_alloc)
$__internal_1_$__cuda_sm10x_tcgen05_guardrail_trap_phase_invalid_during_alloc:
[----:B------:R-:W-:Y:S05]  /*1bde0*/  BPT.TRAP 0x1 ;  /* 0x000000040000795c */ /* 0x000fea0000300000 */
[----:B------:R-:W-:-:S04]  /*1bdf0*/  IMAD.MOV.U32 R3, RZ, RZ, 0x0 ;  /* 0x00000000ff037424 */ /* 0x000fc800078e00ff */
[----:B------:R-:W-:Y:S05]  /*1be00*/  RET.REL.NODEC R2 `(matmul_kernel) ;  /* 0xfffffe40027c7950 */ /* 0x000fea0003c3ffff */
        .weak           $__internal_2_$__cuda_sm10x_tcgen05_guardrail_trap_unallocated_columns_being_dealloced
        .type           $__internal_2_$__cuda_sm10x_tcgen05_guardrail_trap_unallocated_columns_being_dealloced,@function
        .size           $__internal_2_$__cuda_sm10x_tcgen05_guardrail_trap_unallocated_columns_being_dealloced,(.L_x_20 - $__internal_2_$__cuda_sm10x_tcgen05_guardrail_trap_unallocated_columns_being_dealloced)
$__internal_2_$__cuda_sm10x_tcgen05_guardrail_trap_unallocated_columns_being_dealloced:
[----:B------:R-:W-:Y:S05]  /*1be10*/  BPT.TRAP 0x1 ;  /* 0x000000040000795c */ /* 0x000fea0000300000 */
[----:B------:R-:W-:-:S04]  /*1be20*/  IMAD.MOV.U32 R3, RZ, RZ, 0x0 ;  /* 0x00000000ff037424 */ /* 0x000fc800078e00ff */
[----:B------:R-:W-:Y:S05]  /*1be30*/  RET.REL.NODEC R2 `(matmul_kernel) ;  /* 0xfffffe4002707950 */ /* 0x000fea0003c3ffff */
.L_x_17:
[----:B------:R-:W-:-:S00]  /*1be40*/  BRA `(.L_x_17) ;  /* 0xfffffffc00fc7947 */ /* 0x000fc0000383ffff */
[----:B------:R-:W-:-:S00]  /*1be50*/  NOP ;  /* 0x0000000000007918 */ /* 0x000fc00000000000 */
        /* <DEDUP_REMOVED lines=10> */
.L_x_20:


//--------------------- .nv.shared.matmul_kernel  --------------------------
	.section	.nv.shared.matmul_kernel,"aw",@nobits
	.sectionflags	@""
	.align	16
	.zero		1024


//--------------------- .nv.shared.reserved.0     --------------------------
	.section	.nv.shared.reserved.0,"aw",@nobits
	.align	8
	.weak		__nv_reservedSMEM_offset_0_alias
	.size		__nv_reservedSMEM_offset_0_alias, 0, 64
	.other		__nv_reservedSMEM_offset_0_alias,@"STO_CUDA_RESERVED_SHARED STV_DEFAULT"
__nv_reservedSMEM_offset_0_alias:
	.zero		0
.nv.shared.reserved.0:
	.zero		64
	.weak		__nv_reservedSMEM_allocation_phase
	.type		__nv_reservedSMEM_allocation_phase,@object
	.size		__nv_reservedSMEM_allocation_phase,(.L_0 - __nv_reservedSMEM_allocation_phase)
__nv_reservedSMEM_allocation_phase:
	.zero		1
.L_0:
	.zero		7
	.weak		__nv_reservedSMEM_devtool_atexit_pc
	.type		__nv_reservedSMEM_devtool_atexit_pc,@object
	.size		__nv_reservedSMEM_devtool_atexit_pc,(__nv_reservedSMEM_allocation_mask - __nv_reservedSMEM_devtool_atexit_pc)
__nv_reservedSMEM_devtool_atexit_pc:
	.zero		8
	.weak		__nv_reservedSMEM_allocation_mask
	.type		__nv_reservedSMEM_allocation_mask,@object
	.size		__nv_reservedSMEM_allocation_mask,(.L_2 - __nv_reservedSMEM_allocation_mask)
__nv_reservedSMEM_allocation_mask:
	.zero		4
.L_2:


//--------------------- .nv.constant0.matmul_kernel --------------------------
	.section	.nv.constant0.matmul_kernel,"a",@progbits
	.sectionflags	@""
	.align	4
.nv.constant0.matmul_kernel:
	.zero		976


//--------------------- SYMBOLS --------------------------

	.type		.nv.reservedSmem.offset0,@object
	.size		.nv.reservedSmem.offset0,0x4
	.type		.nv.reservedSmem.cap,@object
	.size		.nv.reservedSmem.cap,0x4
